//
// Generated by NVIDIA NVVM Compiler
//
// Compiler Build ID: CL-36424714
// Cuda compilation tools, release 13.0, V13.0.88
// Based on NVVM 20.0.0
//

.version 9.0
.target sm_100
.address_size 64

	// .globl	_Z20maxpool2d_fwd_kernelPKfPfPiiiiiiiiiiiiibii

.visible .entry _Z20maxpool2d_fwd_kernelPKfPfPiiiiiiiiiiiiibii(
	.param .u64 .ptr .align 1 _Z20maxpool2d_fwd_kernelPKfPfPiiiiiiiiiiiiibii_param_0,
	.param .u64 .ptr .align 1 _Z20maxpool2d_fwd_kernelPKfPfPiiiiiiiiiiiiibii_param_1,
	.param .u64 .ptr .align 1 _Z20maxpool2d_fwd_kernelPKfPfPiiiiiiiiiiiiibii_param_2,
	.param .u32 _Z20maxpool2d_fwd_kernelPKfPfPiiiiiiiiiiiiibii_param_3,
	.param .u32 _Z20maxpool2d_fwd_kernelPKfPfPiiiiiiiiiiiiibii_param_4,
	.param .u32 _Z20maxpool2d_fwd_kernelPKfPfPiiiiiiiiiiiiibii_param_5,
	.param .u32 _Z20maxpool2d_fwd_kernelPKfPfPiiiiiiiiiiiiibii_param_6,
	.param .u32 _Z20maxpool2d_fwd_kernelPKfPfPiiiiiiiiiiiiibii_param_7,
	.param .u32 _Z20maxpool2d_fwd_kernelPKfPfPiiiiiiiiiiiiibii_param_8,
	.param .u32 _Z20maxpool2d_fwd_kernelPKfPfPiiiiiiiiiiiiibii_param_9,
	.param .u32 _Z20maxpool2d_fwd_kernelPKfPfPiiiiiiiiiiiiibii_param_10,
	.param .u32 _Z20maxpool2d_fwd_kernelPKfPfPiiiiiiiiiiiiibii_param_11,
	.param .u32 _Z20maxpool2d_fwd_kernelPKfPfPiiiiiiiiiiiiibii_param_12,
	.param .u32 _Z20maxpool2d_fwd_kernelPKfPfPiiiiiiiiiiiiibii_param_13,
	.param .u32 _Z20maxpool2d_fwd_kernelPKfPfPiiiiiiiiiiiiibii_param_14,
	.param .u8 _Z20maxpool2d_fwd_kernelPKfPfPiiiiiiiiiiiiibii_param_15,
	.param .u32 _Z20maxpool2d_fwd_kernelPKfPfPiiiiiiiiiiiiibii_param_16,
	.param .u32 _Z20maxpool2d_fwd_kernelPKfPfPiiiiiiiiiiiiibii_param_17
)
{
	.reg .pred 	%p<241>;
	.reg .b32 	%r<807>;
	.reg .b32 	%f<161>;
	.reg .b64 	%rd<978>;

	ld.param.u64 	%rd479, [_Z20maxpool2d_fwd_kernelPKfPfPiiiiiiiiiiiiibii_param_0];
	ld.param.u64 	%rd480, [_Z20maxpool2d_fwd_kernelPKfPfPiiiiiiiiiiiiibii_param_1];
	ld.param.u64 	%rd478, [_Z20maxpool2d_fwd_kernelPKfPfPiiiiiiiiiiiiibii_param_2];
	ld.param.u32 	%r196, [_Z20maxpool2d_fwd_kernelPKfPfPiiiiiiiiiiiiibii_param_3];
	ld.param.u32 	%r183, [_Z20maxpool2d_fwd_kernelPKfPfPiiiiiiiiiiiiibii_param_4];
	ld.param.u32 	%r184, [_Z20maxpool2d_fwd_kernelPKfPfPiiiiiiiiiiiiibii_param_5];
	ld.param.u32 	%r185, [_Z20maxpool2d_fwd_kernelPKfPfPiiiiiiiiiiiiibii_param_6];
	ld.param.u32 	%r186, [_Z20maxpool2d_fwd_kernelPKfPfPiiiiiiiiiiiiibii_param_7];
	ld.param.u32 	%r187, [_Z20maxpool2d_fwd_kernelPKfPfPiiiiiiiiiiiiibii_param_8];
	ld.param.u32 	%r188, [_Z20maxpool2d_fwd_kernelPKfPfPiiiiiiiiiiiiibii_param_9];
	ld.param.u32 	%r189, [_Z20maxpool2d_fwd_kernelPKfPfPiiiiiiiiiiiiibii_param_10];
	ld.param.u32 	%r190, [_Z20maxpool2d_fwd_kernelPKfPfPiiiiiiiiiiiiibii_param_11];
	ld.param.u32 	%r191, [_Z20maxpool2d_fwd_kernelPKfPfPiiiiiiiiiiiiibii_param_12];
	ld.param.u32 	%r192, [_Z20maxpool2d_fwd_kernelPKfPfPiiiiiiiiiiiiibii_param_13];
	ld.param.u32 	%r193, [_Z20maxpool2d_fwd_kernelPKfPfPiiiiiiiiiiiiibii_param_14];
	ld.param.u32 	%r194, [_Z20maxpool2d_fwd_kernelPKfPfPiiiiiiiiiiiiibii_param_16];
	ld.param.u32 	%r195, [_Z20maxpool2d_fwd_kernelPKfPfPiiiiiiiiiiiiibii_param_17];
	cvta.to.global.u64 	%rd1, %rd479;
	cvta.to.global.u64 	%rd2, %rd478;
	cvta.to.global.u64 	%rd3, %rd480;
	cvt.s64.s32 	%rd4, %r183;
	mul.wide.s32 	%rd481, %r183, %r196;
	cvt.s64.s32 	%rd5, %r194;
	mul.lo.s64 	%rd482, %rd481, %rd5;
	cvt.s64.s32 	%rd6, %r195;
	mul.lo.s64 	%rd7, %rd482, %rd6;
	mov.u32 	%r197, %ctaid.x;
	mov.u32 	%r1, %ntid.x;
	mov.u32 	%r198, %tid.x;
	mad.lo.s32 	%r199, %r197, %r1, %r198;
	cvt.u64.u32 	%rd8, %r199;
	setp.le.s64 	%p1, %rd7, %rd8;
	@%p1 bra 	$L__BB0_322;
	mul.lo.s32 	%r2, %r185, %r184;
	setp.lt.s32 	%p2, %r186, 1;
	mov.u32 	%r200, %nctaid.x;
	mul.wide.u32 	%rd9, %r1, %r200;
	@%p2 bra 	$L__BB0_217;
	setp.lt.s32 	%p46, %r187, 1;
	@%p46 bra 	$L__BB0_112;
	setp.ne.s64 	%p90, %rd478, 0;
	@%p90 bra 	$L__BB0_58;
	and.b32  	%r3, %r187, 7;
	and.b32  	%r4, %r187, 3;
	and.b32  	%r5, %r187, 2147483640;
	and.b32  	%r6, %r187, 1;
	neg.s32 	%r7, %r5;
	sub.s32 	%r8, %r193, %r191;
	shl.b32 	%r9, %r193, 3;
	shl.b32 	%r720, %r193, 1;
	sub.s32 	%r10, %r720, %r191;
	mul.lo.s32 	%r721, %r193, 3;
	sub.s32 	%r11, %r721, %r191;
	shl.b32 	%r722, %r193, 2;
	sub.s32 	%r12, %r722, %r191;
	mul.lo.s32 	%r723, %r193, 5;
	sub.s32 	%r13, %r723, %r191;
	mul.lo.s32 	%r724, %r193, 6;
	sub.s32 	%r14, %r724, %r191;
	mul.lo.s32 	%r725, %r193, 7;
	sub.s32 	%r15, %r725, %r191;
$L__BB0_5:
	or.b64  	%rd787, %rd8, %rd6;
	and.b64  	%rd788, %rd787, -4294967296;
	setp.ne.s64 	%p166, %rd788, 0;
	@%p166 bra 	$L__BB0_7;
	cvt.u32.u64 	%r726, %rd6;
	cvt.u32.u64 	%r727, %rd8;
	div.u32 	%r728, %r727, %r726;
	mul.lo.s32 	%r729, %r728, %r726;
	sub.s32 	%r730, %r727, %r729;
	cvt.u64.u32 	%rd829, %r728;
	cvt.u64.u32 	%rd830, %r730;
	bra.uni 	$L__BB0_8;
$L__BB0_7:
	div.s64 	%rd829, %rd8, %rd6;
	mul.lo.s64 	%rd789, %rd829, %rd6;
	sub.s64 	%rd830, %rd8, %rd789;
$L__BB0_8:
	cvt.u32.u64 	%r16, %rd830;
	or.b64  	%rd790, %rd829, %rd5;
	and.b64  	%rd791, %rd790, -4294967296;
	setp.ne.s64 	%p167, %rd791, 0;
	@%p167 bra 	$L__BB0_10;
	cvt.u32.u64 	%r731, %rd5;
	cvt.u32.u64 	%r732, %rd829;
	div.u32 	%r733, %r732, %r731;
	mul.lo.s32 	%r734, %r733, %r731;
	sub.s32 	%r735, %r732, %r734;
	cvt.u64.u32 	%rd831, %r733;
	cvt.u64.u32 	%rd832, %r735;
	bra.uni 	$L__BB0_11;
$L__BB0_10:
	div.s64 	%rd831, %rd829, %rd5;
	mul.lo.s64 	%rd792, %rd831, %rd5;
	sub.s64 	%rd832, %rd829, %rd792;
$L__BB0_11:
	cvt.u32.u64 	%r17, %rd832;
	or.b64  	%rd793, %rd831, %rd4;
	and.b64  	%rd794, %rd793, -4294967296;
	setp.ne.s64 	%p168, %rd794, 0;
	@%p168 bra 	$L__BB0_13;
	cvt.u32.u64 	%r736, %rd4;
	cvt.u32.u64 	%r737, %rd831;
	div.u32 	%r738, %r737, %r736;
	mul.lo.s32 	%r739, %r738, %r736;
	sub.s32 	%r740, %r737, %r739;
	cvt.u64.u32 	%rd833, %r738;
	cvt.u64.u32 	%rd834, %r740;
	bra.uni 	$L__BB0_14;
$L__BB0_13:
	div.s64 	%rd833, %rd831, %rd4;
	mul.lo.s64 	%rd795, %rd833, %rd4;
	sub.s64 	%rd834, %rd831, %rd795;
$L__BB0_14:
	cvt.u32.u64 	%r742, %rd834;
	cvt.u32.u64 	%r743, %rd833;
	mad.lo.s32 	%r18, %r183, %r743, %r742;
	mul.lo.s32 	%r744, %r188, %r17;
	sub.s32 	%r19, %r744, %r190;
	mul.lo.s32 	%r745, %r189, %r16;
	sub.s32 	%r28, %r745, %r191;
	add.s32 	%r21, %r8, %r745;
	add.s32 	%r22, %r10, %r745;
	add.s32 	%r23, %r11, %r745;
	add.s32 	%r24, %r12, %r745;
	add.s32 	%r25, %r13, %r745;
	add.s32 	%r26, %r14, %r745;
	add.s32 	%r27, %r15, %r745;
	mov.f32 	%f117, 0fFF800000;
	mov.b32 	%r758, 0;
$L__BB0_15:
	mad.lo.s32 	%r30, %r758, %r192, %r19;
	setp.lt.s32 	%p169, %r30, 0;
	setp.ge.s32 	%p170, %r30, %r184;
	or.pred  	%p171, %p169, %p170;
	@%p171 bra 	$L__BB0_56;
	setp.lt.u32 	%p172, %r187, 8;
	mul.lo.s32 	%r747, %r2, %r18;
	mad.lo.s32 	%r31, %r30, %r185, %r747;
	mov.b32 	%r777, 0;
	@%p172 bra 	$L__BB0_35;
	add.s32 	%r773, %r21, %r31;
	add.s32 	%r771, %r22, %r31;
	add.s32 	%r769, %r23, %r31;
	add.s32 	%r767, %r24, %r31;
	add.s32 	%r765, %r25, %r31;
	add.s32 	%r763, %r26, %r31;
	add.s32 	%r761, %r27, %r31;
	add.s32 	%r760, %r28, %r31;
	mov.u32 	%r759, %r28;
	mov.u32 	%r762, %r27;
	mov.u32 	%r764, %r26;
	mov.u32 	%r766, %r25;
	mov.u32 	%r768, %r24;
	mov.u32 	%r770, %r23;
	mov.u32 	%r772, %r22;
	mov.u32 	%r774, %r21;
	mov.u32 	%r775, %r7;
$L__BB0_18:
	.pragma "nounroll";
	setp.lt.s32 	%p173, %r759, 0;
	setp.ge.s32 	%p174, %r759, %r185;
	or.pred  	%p175, %p173, %p174;
	@%p175 bra 	$L__BB0_20;
	mul.wide.s32 	%rd796, %r760, 4;
	add.s64 	%rd797, %rd1, %rd796;
	ld.global.nc.f32 	%f98, [%rd797];
	setp.gt.f32 	%p176, %f98, %f117;
	selp.f32 	%f117, %f98, %f117, %p176;
$L__BB0_20:
	setp.lt.s32 	%p177, %r774, 0;
	setp.ge.s32 	%p178, %r774, %r185;
	or.pred  	%p179, %p177, %p178;
	@%p179 bra 	$L__BB0_22;
	mul.wide.s32 	%rd798, %r773, 4;
	add.s64 	%rd799, %rd1, %rd798;
	ld.global.nc.f32 	%f99, [%rd799];
	setp.gt.f32 	%p180, %f99, %f117;
	selp.f32 	%f117, %f99, %f117, %p180;
$L__BB0_22:
	setp.lt.s32 	%p181, %r772, 0;
	setp.ge.s32 	%p182, %r772, %r185;
	or.pred  	%p183, %p181, %p182;
	@%p183 bra 	$L__BB0_24;
	mul.wide.s32 	%rd800, %r771, 4;
	add.s64 	%rd801, %rd1, %rd800;
	ld.global.nc.f32 	%f100, [%rd801];
	setp.gt.f32 	%p184, %f100, %f117;
	selp.f32 	%f117, %f100, %f117, %p184;
$L__BB0_24:
	setp.lt.s32 	%p185, %r770, 0;
	setp.ge.s32 	%p186, %r770, %r185;
	or.pred  	%p187, %p185, %p186;
	@%p187 bra 	$L__BB0_26;
	mul.wide.s32 	%rd802, %r769, 4;
	add.s64 	%rd803, %rd1, %rd802;
	ld.global.nc.f32 	%f101, [%rd803];
	setp.gt.f32 	%p188, %f101, %f117;
	selp.f32 	%f117, %f101, %f117, %p188;
$L__BB0_26:
	setp.lt.s32 	%p189, %r768, 0;
	setp.ge.s32 	%p190, %r768, %r185;
	or.pred  	%p191, %p189, %p190;
	@%p191 bra 	$L__BB0_28;
	mul.wide.s32 	%rd804, %r767, 4;
	add.s64 	%rd805, %rd1, %rd804;
	ld.global.nc.f32 	%f102, [%rd805];
	setp.gt.f32 	%p192, %f102, %f117;
	selp.f32 	%f117, %f102, %f117, %p192;
$L__BB0_28:
	setp.lt.s32 	%p193, %r766, 0;
	setp.ge.s32 	%p194, %r766, %r185;
	or.pred  	%p195, %p193, %p194;
	@%p195 bra 	$L__BB0_30;
	mul.wide.s32 	%rd806, %r765, 4;
	add.s64 	%rd807, %rd1, %rd806;
	ld.global.nc.f32 	%f103, [%rd807];
	setp.gt.f32 	%p196, %f103, %f117;
	selp.f32 	%f117, %f103, %f117, %p196;
$L__BB0_30:
	setp.lt.s32 	%p197, %r764, 0;
	setp.ge.s32 	%p198, %r764, %r185;
	or.pred  	%p199, %p197, %p198;
	@%p199 bra 	$L__BB0_32;
	mul.wide.s32 	%rd808, %r763, 4;
	add.s64 	%rd809, %rd1, %rd808;
	ld.global.nc.f32 	%f104, [%rd809];
	setp.gt.f32 	%p200, %f104, %f117;
	selp.f32 	%f117, %f104, %f117, %p200;
$L__BB0_32:
	setp.lt.s32 	%p201, %r762, 0;
	setp.ge.s32 	%p202, %r762, %r185;
	or.pred  	%p203, %p201, %p202;
	@%p203 bra 	$L__BB0_34;
	mul.wide.s32 	%rd810, %r761, 4;
	add.s64 	%rd811, %rd1, %rd810;
	ld.global.nc.f32 	%f105, [%rd811];
	setp.gt.f32 	%p204, %f105, %f117;
	selp.f32 	%f117, %f105, %f117, %p204;
$L__BB0_34:
	add.s32 	%r775, %r775, 8;
	add.s32 	%r774, %r774, %r9;
	add.s32 	%r773, %r773, %r9;
	add.s32 	%r772, %r772, %r9;
	add.s32 	%r771, %r771, %r9;
	add.s32 	%r770, %r770, %r9;
	add.s32 	%r769, %r769, %r9;
	add.s32 	%r768, %r768, %r9;
	add.s32 	%r767, %r767, %r9;
	add.s32 	%r766, %r766, %r9;
	add.s32 	%r765, %r765, %r9;
	add.s32 	%r764, %r764, %r9;
	add.s32 	%r763, %r763, %r9;
	add.s32 	%r762, %r762, %r9;
	add.s32 	%r761, %r761, %r9;
	add.s32 	%r760, %r760, %r9;
	add.s32 	%r759, %r759, %r9;
	setp.eq.s32 	%p205, %r775, 0;
	mov.u32 	%r777, %r5;
	@%p205 bra 	$L__BB0_35;
	bra.uni 	$L__BB0_18;
$L__BB0_35:
	setp.eq.s32 	%p206, %r3, 0;
	@%p206 bra 	$L__BB0_56;
	add.s32 	%r748, %r3, -1;
	setp.lt.u32 	%p207, %r748, 3;
	@%p207 bra 	$L__BB0_46;
	mad.lo.s32 	%r76, %r777, %r193, %r28;
	setp.lt.s32 	%p208, %r76, 0;
	setp.ge.s32 	%p209, %r76, %r185;
	or.pred  	%p210, %p208, %p209;
	@%p210 bra 	$L__BB0_39;
	add.s32 	%r749, %r31, %r76;
	mul.wide.s32 	%rd812, %r749, 4;
	add.s64 	%rd813, %rd1, %rd812;
	ld.global.nc.f32 	%f107, [%rd813];
	setp.gt.f32 	%p211, %f107, %f117;
	selp.f32 	%f117, %f107, %f117, %p211;
$L__BB0_39:
	add.s32 	%r77, %r76, %r193;
	setp.lt.s32 	%p212, %r77, 0;
	setp.ge.s32 	%p213, %r77, %r185;
	or.pred  	%p214, %p212, %p213;
	@%p214 bra 	$L__BB0_41;
	add.s32 	%r750, %r31, %r77;
	mul.wide.s32 	%rd814, %r750, 4;
	add.s64 	%rd815, %rd1, %rd814;
	ld.global.nc.f32 	%f108, [%rd815];
	setp.gt.f32 	%p215, %f108, %f117;
	selp.f32 	%f117, %f108, %f117, %p215;
$L__BB0_41:
	add.s32 	%r78, %r77, %r193;
	setp.lt.s32 	%p216, %r78, 0;
	setp.ge.s32 	%p217, %r78, %r185;
	or.pred  	%p218, %p216, %p217;
	@%p218 bra 	$L__BB0_43;
	add.s32 	%r751, %r31, %r78;
	mul.wide.s32 	%rd816, %r751, 4;
	add.s64 	%rd817, %rd1, %rd816;
	ld.global.nc.f32 	%f109, [%rd817];
	setp.gt.f32 	%p219, %f109, %f117;
	selp.f32 	%f117, %f109, %f117, %p219;
$L__BB0_43:
	add.s32 	%r79, %r78, %r193;
	setp.lt.s32 	%p220, %r79, 0;
	setp.ge.s32 	%p221, %r79, %r185;
	or.pred  	%p222, %p220, %p221;
	@%p222 bra 	$L__BB0_45;
	add.s32 	%r752, %r31, %r79;
	mul.wide.s32 	%rd818, %r752, 4;
	add.s64 	%rd819, %rd1, %rd818;
	ld.global.nc.f32 	%f110, [%rd819];
	setp.gt.f32 	%p223, %f110, %f117;
	selp.f32 	%f117, %f110, %f117, %p223;
$L__BB0_45:
	add.s32 	%r777, %r777, 4;
$L__BB0_46:
	setp.eq.s32 	%p224, %r4, 0;
	@%p224 bra 	$L__BB0_56;
	setp.eq.s32 	%p225, %r4, 1;
	@%p225 bra 	$L__BB0_53;
	mad.lo.s32 	%r82, %r777, %r193, %r28;
	setp.lt.s32 	%p226, %r82, 0;
	setp.ge.s32 	%p227, %r82, %r185;
	or.pred  	%p228, %p226, %p227;
	@%p228 bra 	$L__BB0_50;
	add.s32 	%r753, %r31, %r82;
	mul.wide.s32 	%rd820, %r753, 4;
	add.s64 	%rd821, %rd1, %rd820;
	ld.global.nc.f32 	%f112, [%rd821];
	setp.gt.f32 	%p229, %f112, %f117;
	selp.f32 	%f117, %f112, %f117, %p229;
$L__BB0_50:
	add.s32 	%r83, %r82, %r193;
	setp.lt.s32 	%p230, %r83, 0;
	setp.ge.s32 	%p231, %r83, %r185;
	or.pred  	%p232, %p230, %p231;
	@%p232 bra 	$L__BB0_52;
	add.s32 	%r754, %r31, %r83;
	mul.wide.s32 	%rd822, %r754, 4;
	add.s64 	%rd823, %rd1, %rd822;
	ld.global.nc.f32 	%f113, [%rd823];
	setp.gt.f32 	%p233, %f113, %f117;
	selp.f32 	%f117, %f113, %f117, %p233;
$L__BB0_52:
	add.s32 	%r777, %r777, 2;
$L__BB0_53:
	setp.eq.s32 	%p234, %r6, 0;
	@%p234 bra 	$L__BB0_56;
	mad.lo.s32 	%r86, %r777, %r193, %r28;
	setp.lt.s32 	%p235, %r86, 0;
	setp.ge.s32 	%p236, %r86, %r185;
	or.pred  	%p237, %p235, %p236;
	@%p237 bra 	$L__BB0_56;
	add.s32 	%r755, %r31, %r86;
	mul.wide.s32 	%rd824, %r755, 4;
	add.s64 	%rd825, %rd1, %rd824;
	ld.global.nc.f32 	%f114, [%rd825];
	setp.gt.f32 	%p238, %f114, %f117;
	selp.f32 	%f117, %f114, %f117, %p238;
$L__BB0_56:
	add.s32 	%r758, %r758, 1;
	setp.eq.s32 	%p239, %r758, %r186;
	@%p239 bra 	$L__BB0_57;
	bra.uni 	$L__BB0_15;
$L__BB0_57:
	mad.lo.s32 	%r756, %r18, %r194, %r17;
	mad.lo.s32 	%r757, %r756, %r195, %r16;
	mul.wide.s32 	%rd826, %r757, 4;
	add.s64 	%rd827, %rd3, %rd826;
	st.global.f32 	[%rd827], %f117;
	add.s64 	%rd8, %rd8, %rd9;
	setp.lt.s64 	%p240, %rd8, %rd7;
	@%p240 bra 	$L__BB0_5;
	bra.uni 	$L__BB0_322;
$L__BB0_58:
	and.b32  	%r87, %r187, 7;
	add.s32 	%r88, %r87, -1;
	and.b32  	%r89, %r187, 3;
	and.b32  	%r90, %r187, 2147483640;
	and.b32  	%r91, %r187, 1;
$L__BB0_59:
	or.b64  	%rd745, %rd8, %rd6;
	and.b64  	%rd746, %rd745, -4294967296;
	setp.ne.s64 	%p91, %rd746, 0;
	@%p91 bra 	$L__BB0_61;
	cvt.u32.u64 	%r663, %rd6;
	cvt.u32.u64 	%r664, %rd8;
	div.u32 	%r665, %r664, %r663;
	mul.lo.s32 	%r666, %r665, %r663;
	sub.s32 	%r667, %r664, %r666;
	cvt.u64.u32 	%rd836, %r665;
	cvt.u64.u32 	%rd837, %r667;
	bra.uni 	$L__BB0_62;
$L__BB0_61:
	div.s64 	%rd836, %rd8, %rd6;
	mul.lo.s64 	%rd747, %rd836, %rd6;
	sub.s64 	%rd837, %rd8, %rd747;
$L__BB0_62:
	cvt.u32.u64 	%r92, %rd837;
	or.b64  	%rd748, %rd836, %rd5;
	and.b64  	%rd749, %rd748, -4294967296;
	setp.ne.s64 	%p92, %rd749, 0;
	@%p92 bra 	$L__BB0_64;
	cvt.u32.u64 	%r668, %rd5;
	cvt.u32.u64 	%r669, %rd836;
	div.u32 	%r670, %r669, %r668;
	mul.lo.s32 	%r671, %r670, %r668;
	sub.s32 	%r672, %r669, %r671;
	cvt.u64.u32 	%rd838, %r670;
	cvt.u64.u32 	%rd839, %r672;
	bra.uni 	$L__BB0_65;
$L__BB0_64:
	div.s64 	%rd838, %rd836, %rd5;
	mul.lo.s64 	%rd750, %rd838, %rd5;
	sub.s64 	%rd839, %rd836, %rd750;
$L__BB0_65:
	cvt.u32.u64 	%r93, %rd839;
	or.b64  	%rd751, %rd838, %rd4;
	and.b64  	%rd752, %rd751, -4294967296;
	setp.ne.s64 	%p93, %rd752, 0;
	@%p93 bra 	$L__BB0_67;
	cvt.u32.u64 	%r673, %rd4;
	cvt.u32.u64 	%r674, %rd838;
	div.u32 	%r675, %r674, %r673;
	mul.lo.s32 	%r676, %r675, %r673;
	sub.s32 	%r677, %r674, %r676;
	cvt.u64.u32 	%rd840, %r675;
	cvt.u64.u32 	%rd841, %r677;
	bra.uni 	$L__BB0_68;
$L__BB0_67:
	div.s64 	%rd840, %rd838, %rd4;
	mul.lo.s64 	%rd753, %rd840, %rd4;
	sub.s64 	%rd841, %rd838, %rd753;
$L__BB0_68:
	cvt.u32.u64 	%r679, %rd841;
	cvt.u32.u64 	%r680, %rd840;
	mad.lo.s32 	%r94, %r183, %r680, %r679;
	mul.lo.s32 	%r95, %r2, %r94;
	mul.lo.s32 	%r681, %r188, %r93;
	sub.s32 	%r96, %r681, %r190;
	mul.lo.s32 	%r682, %r189, %r92;
	sub.s32 	%r97, %r682, %r191;
	mov.f32 	%f140, 0fFF800000;
	mov.b32 	%r779, 0;
	mov.u32 	%r783, %r779;
$L__BB0_69:
	mad.lo.s32 	%r100, %r779, %r192, %r96;
	setp.lt.s32 	%p94, %r100, 0;
	setp.ge.s32 	%p95, %r100, %r184;
	or.pred  	%p96, %p94, %p95;
	@%p96 bra 	$L__BB0_110;
	setp.lt.u32 	%p97, %r187, 8;
	mul.lo.s32 	%r101, %r100, %r185;
	add.s32 	%r102, %r101, %r95;
	mov.b32 	%r800, 0;
	@%p97 bra 	$L__BB0_89;
	mov.b32 	%r781, 0;
$L__BB0_72:
	.pragma "nounroll";
	mad.lo.s32 	%r105, %r781, %r193, %r97;
	setp.lt.s32 	%p98, %r105, 0;
	setp.ge.s32 	%p99, %r105, %r185;
	or.pred  	%p100, %p98, %p99;
	@%p100 bra 	$L__BB0_74;
	add.s32 	%r686, %r102, %r105;
	mul.wide.s32 	%rd754, %r686, 4;
	add.s64 	%rd755, %rd1, %rd754;
	ld.global.nc.f32 	%f79, [%rd755];
	setp.gt.f32 	%p101, %f79, %f140;
	add.s32 	%r687, %r105, %r101;
	selp.f32 	%f140, %f79, %f140, %p101;
	selp.b32 	%r783, %r687, %r783, %p101;
$L__BB0_74:
	add.s32 	%r108, %r105, %r193;
	setp.lt.s32 	%p102, %r108, 0;
	setp.ge.s32 	%p103, %r108, %r185;
	or.pred  	%p104, %p102, %p103;
	@%p104 bra 	$L__BB0_76;
	add.s32 	%r688, %r102, %r108;
	mul.wide.s32 	%rd756, %r688, 4;
	add.s64 	%rd757, %rd1, %rd756;
	ld.global.nc.f32 	%f80, [%rd757];
	setp.gt.f32 	%p105, %f80, %f140;
	add.s32 	%r689, %r108, %r101;
	selp.f32 	%f140, %f80, %f140, %p105;
	selp.b32 	%r783, %r689, %r783, %p105;
$L__BB0_76:
	add.s32 	%r111, %r108, %r193;
	setp.lt.s32 	%p106, %r111, 0;
	setp.ge.s32 	%p107, %r111, %r185;
	or.pred  	%p108, %p106, %p107;
	@%p108 bra 	$L__BB0_78;
	add.s32 	%r690, %r102, %r111;
	mul.wide.s32 	%rd758, %r690, 4;
	add.s64 	%rd759, %rd1, %rd758;
	ld.global.nc.f32 	%f81, [%rd759];
	setp.gt.f32 	%p109, %f81, %f140;
	add.s32 	%r691, %r111, %r101;
	selp.f32 	%f140, %f81, %f140, %p109;
	selp.b32 	%r783, %r691, %r783, %p109;
$L__BB0_78:
	add.s32 	%r114, %r111, %r193;
	setp.lt.s32 	%p110, %r114, 0;
	setp.ge.s32 	%p111, %r114, %r185;
	or.pred  	%p112, %p110, %p111;
	@%p112 bra 	$L__BB0_80;
	add.s32 	%r692, %r102, %r114;
	mul.wide.s32 	%rd760, %r692, 4;
	add.s64 	%rd761, %rd1, %rd760;
	ld.global.nc.f32 	%f82, [%rd761];
	setp.gt.f32 	%p113, %f82, %f140;
	add.s32 	%r693, %r114, %r101;
	selp.f32 	%f140, %f82, %f140, %p113;
	selp.b32 	%r783, %r693, %r783, %p113;
$L__BB0_80:
	add.s32 	%r117, %r114, %r193;
	setp.lt.s32 	%p114, %r117, 0;
	setp.ge.s32 	%p115, %r117, %r185;
	or.pred  	%p116, %p114, %p115;
	@%p116 bra 	$L__BB0_82;
	add.s32 	%r694, %r102, %r117;
	mul.wide.s32 	%rd762, %r694, 4;
	add.s64 	%rd763, %rd1, %rd762;
	ld.global.nc.f32 	%f83, [%rd763];
	setp.gt.f32 	%p117, %f83, %f140;
	add.s32 	%r695, %r117, %r101;
	selp.f32 	%f140, %f83, %f140, %p117;
	selp.b32 	%r783, %r695, %r783, %p117;
$L__BB0_82:
	add.s32 	%r120, %r117, %r193;
	setp.lt.s32 	%p118, %r120, 0;
	setp.ge.s32 	%p119, %r120, %r185;
	or.pred  	%p120, %p118, %p119;
	@%p120 bra 	$L__BB0_84;
	add.s32 	%r696, %r102, %r120;
	mul.wide.s32 	%rd764, %r696, 4;
	add.s64 	%rd765, %rd1, %rd764;
	ld.global.nc.f32 	%f84, [%rd765];
	setp.gt.f32 	%p121, %f84, %f140;
	add.s32 	%r697, %r120, %r101;
	selp.f32 	%f140, %f84, %f140, %p121;
	selp.b32 	%r783, %r697, %r783, %p121;
$L__BB0_84:
	add.s32 	%r123, %r120, %r193;
	setp.lt.s32 	%p122, %r123, 0;
	setp.ge.s32 	%p123, %r123, %r185;
	or.pred  	%p124, %p122, %p123;
	@%p124 bra 	$L__BB0_86;
	add.s32 	%r698, %r102, %r123;
	mul.wide.s32 	%rd766, %r698, 4;
	add.s64 	%rd767, %rd1, %rd766;
	ld.global.nc.f32 	%f85, [%rd767];
	setp.gt.f32 	%p125, %f85, %f140;
	add.s32 	%r699, %r123, %r101;
	selp.f32 	%f140, %f85, %f140, %p125;
	selp.b32 	%r783, %r699, %r783, %p125;
$L__BB0_86:
	add.s32 	%r126, %r123, %r193;
	setp.lt.s32 	%p126, %r126, 0;
	setp.ge.s32 	%p127, %r126, %r185;
	or.pred  	%p128, %p126, %p127;
	@%p128 bra 	$L__BB0_88;
	add.s32 	%r700, %r102, %r126;
	mul.wide.s32 	%rd768, %r700, 4;
	add.s64 	%rd769, %rd1, %rd768;
	ld.global.nc.f32 	%f86, [%rd769];
	setp.gt.f32 	%p129, %f86, %f140;
	add.s32 	%r701, %r126, %r101;
	selp.f32 	%f140, %f86, %f140, %p129;
	selp.b32 	%r783, %r701, %r783, %p129;
$L__BB0_88:
	add.s32 	%r781, %r781, 8;
	setp.eq.s32 	%p130, %r781, %r90;
	mov.u32 	%r800, %r90;
	@%p130 bra 	$L__BB0_89;
	bra.uni 	$L__BB0_72;
$L__BB0_89:
	setp.eq.s32 	%p131, %r87, 0;
	@%p131 bra 	$L__BB0_110;
	setp.lt.u32 	%p132, %r88, 3;
	@%p132 bra 	$L__BB0_100;
	mad.lo.s32 	%r135, %r800, %r193, %r97;
	setp.lt.s32 	%p133, %r135, 0;
	setp.ge.s32 	%p134, %r135, %r185;
	or.pred  	%p135, %p133, %p134;
	@%p135 bra 	$L__BB0_93;
	add.s32 	%r703, %r102, %r135;
	mul.wide.s32 	%rd770, %r703, 4;
	add.s64 	%rd771, %rd1, %rd770;
	ld.global.nc.f32 	%f88, [%rd771];
	setp.gt.f32 	%p136, %f88, %f140;
	add.s32 	%r704, %r135, %r101;
	selp.f32 	%f140, %f88, %f140, %p136;
	selp.b32 	%r783, %r704, %r783, %p136;
$L__BB0_93:
	add.s32 	%r138, %r135, %r193;
	setp.lt.s32 	%p137, %r138, 0;
	setp.ge.s32 	%p138, %r138, %r185;
	or.pred  	%p139, %p137, %p138;
	@%p139 bra 	$L__BB0_95;
	add.s32 	%r705, %r102, %r138;
	mul.wide.s32 	%rd772, %r705, 4;
	add.s64 	%rd773, %rd1, %rd772;
	ld.global.nc.f32 	%f89, [%rd773];
	setp.gt.f32 	%p140, %f89, %f140;
	add.s32 	%r706, %r138, %r101;
	selp.f32 	%f140, %f89, %f140, %p140;
	selp.b32 	%r783, %r706, %r783, %p140;
$L__BB0_95:
	add.s32 	%r141, %r138, %r193;
	setp.lt.s32 	%p141, %r141, 0;
	setp.ge.s32 	%p142, %r141, %r185;
	or.pred  	%p143, %p141, %p142;
	@%p143 bra 	$L__BB0_97;
	add.s32 	%r707, %r102, %r141;
	mul.wide.s32 	%rd774, %r707, 4;
	add.s64 	%rd775, %rd1, %rd774;
	ld.global.nc.f32 	%f90, [%rd775];
	setp.gt.f32 	%p144, %f90, %f140;
	add.s32 	%r708, %r141, %r101;
	selp.f32 	%f140, %f90, %f140, %p144;
	selp.b32 	%r783, %r708, %r783, %p144;
$L__BB0_97:
	add.s32 	%r144, %r141, %r193;
	setp.lt.s32 	%p145, %r144, 0;
	setp.ge.s32 	%p146, %r144, %r185;
	or.pred  	%p147, %p145, %p146;
	@%p147 bra 	$L__BB0_99;
	add.s32 	%r709, %r102, %r144;
	mul.wide.s32 	%rd776, %r709, 4;
	add.s64 	%rd777, %rd1, %rd776;
	ld.global.nc.f32 	%f91, [%rd777];
	setp.gt.f32 	%p148, %f91, %f140;
	add.s32 	%r710, %r144, %r101;
	selp.f32 	%f140, %f91, %f140, %p148;
	selp.b32 	%r783, %r710, %r783, %p148;
$L__BB0_99:
	add.s32 	%r800, %r800, 4;
$L__BB0_100:
	setp.eq.s32 	%p149, %r89, 0;
	@%p149 bra 	$L__BB0_110;
	setp.eq.s32 	%p150, %r89, 1;
	@%p150 bra 	$L__BB0_107;
	mad.lo.s32 	%r151, %r800, %r193, %r97;
	setp.lt.s32 	%p151, %r151, 0;
	setp.ge.s32 	%p152, %r151, %r185;
	or.pred  	%p153, %p151, %p152;
	@%p153 bra 	$L__BB0_104;
	add.s32 	%r712, %r102, %r151;
	mul.wide.s32 	%rd778, %r712, 4;
	add.s64 	%rd779, %rd1, %rd778;
	ld.global.nc.f32 	%f93, [%rd779];
	setp.gt.f32 	%p154, %f93, %f140;
	add.s32 	%r713, %r151, %r101;
	selp.f32 	%f140, %f93, %f140, %p154;
	selp.b32 	%r783, %r713, %r783, %p154;
$L__BB0_104:
	add.s32 	%r154, %r151, %r193;
	setp.lt.s32 	%p155, %r154, 0;
	setp.ge.s32 	%p156, %r154, %r185;
	or.pred  	%p157, %p155, %p156;
	@%p157 bra 	$L__BB0_106;
	add.s32 	%r714, %r102, %r154;
	mul.wide.s32 	%rd780, %r714, 4;
	add.s64 	%rd781, %rd1, %rd780;
	ld.global.nc.f32 	%f94, [%rd781];
	setp.gt.f32 	%p158, %f94, %f140;
	add.s32 	%r715, %r154, %r101;
	selp.f32 	%f140, %f94, %f140, %p158;
	selp.b32 	%r783, %r715, %r783, %p158;
$L__BB0_106:
	add.s32 	%r800, %r800, 2;
$L__BB0_107:
	setp.eq.s32 	%p159, %r91, 0;
	@%p159 bra 	$L__BB0_110;
	mad.lo.s32 	%r161, %r800, %r193, %r97;
	setp.lt.s32 	%p160, %r161, 0;
	setp.ge.s32 	%p161, %r161, %r185;
	or.pred  	%p162, %p160, %p161;
	@%p162 bra 	$L__BB0_110;
	add.s32 	%r716, %r102, %r161;
	mul.wide.s32 	%rd782, %r716, 4;
	add.s64 	%rd783, %rd1, %rd782;
	ld.global.nc.f32 	%f95, [%rd783];
	setp.gt.f32 	%p163, %f95, %f140;
	add.s32 	%r717, %r161, %r101;
	selp.f32 	%f140, %f95, %f140, %p163;
	selp.b32 	%r783, %r717, %r783, %p163;
$L__BB0_110:
	add.s32 	%r779, %r779, 1;
	setp.eq.s32 	%p164, %r779, %r186;
	@%p164 bra 	$L__BB0_111;
	bra.uni 	$L__BB0_69;
$L__BB0_111:
	mad.lo.s32 	%r718, %r94, %r194, %r93;
	mad.lo.s32 	%r719, %r718, %r195, %r92;
	mul.wide.s32 	%rd784, %r719, 4;
	add.s64 	%rd785, %rd3, %rd784;
	st.global.f32 	[%rd785], %f140;
	add.s64 	%rd786, %rd2, %rd784;
	st.global.u32 	[%rd786], %r783;
	add.s64 	%rd8, %rd8, %rd9;
	setp.lt.s64 	%p165, %rd8, %rd7;
	@%p165 bra 	$L__BB0_59;
	bra.uni 	$L__BB0_322;
$L__BB0_112:
	setp.ne.s64 	%p47, %rd478, 0;
	@%p47 bra 	$L__BB0_165;
	add.s64 	%rd682, %rd9, %rd8;
	max.u64 	%rd683, %rd7, %rd682;
	setp.lt.u64 	%p69, %rd682, %rd7;
	selp.u64 	%rd50, 1, 0, %p69;
	add.s64 	%rd684, %rd682, %rd50;
	sub.s64 	%rd51, %rd683, %rd684;
	or.b64  	%rd685, %rd51, %rd9;
	and.b64  	%rd686, %rd685, -4294967296;
	setp.ne.s64 	%p70, %rd686, 0;
	@%p70 bra 	$L__BB0_115;
	cvt.u32.u64 	%r555, %rd9;
	cvt.u32.u64 	%r556, %rd51;
	div.u32 	%r557, %r556, %r555;
	cvt.u64.u32 	%rd842, %r557;
	bra.uni 	$L__BB0_116;
$L__BB0_115:
	div.u64 	%rd842, %rd51, %rd9;
$L__BB0_116:
	add.s64 	%rd55, %rd842, %rd50;
	add.s64 	%rd688, %rd55, 1;
	and.b64  	%rd56, %rd688, 3;
	and.b64  	%rd689, %rd55, 3;
	setp.eq.s64 	%p71, %rd689, 3;
	mov.b64 	%rd844, 0;
	@%p71 bra 	$L__BB0_127;
$L__BB0_117:
	.pragma "nounroll";
	or.b64  	%rd690, %rd8, %rd6;
	and.b64  	%rd691, %rd690, -4294967296;
	setp.ne.s64 	%p72, %rd691, 0;
	@%p72 bra 	$L__BB0_119;
	cvt.u32.u64 	%r558, %rd6;
	cvt.u32.u64 	%r559, %rd8;
	div.u32 	%r560, %r559, %r558;
	mul.lo.s32 	%r561, %r560, %r558;
	sub.s32 	%r562, %r559, %r561;
	cvt.u64.u32 	%rd845, %r560;
	cvt.u64.u32 	%rd846, %r562;
	bra.uni 	$L__BB0_120;
$L__BB0_119:
	div.s64 	%rd845, %rd8, %rd6;
	mul.lo.s64 	%rd692, %rd845, %rd6;
	sub.s64 	%rd846, %rd8, %rd692;
$L__BB0_120:
	cvt.u32.u64 	%r163, %rd846;
	or.b64  	%rd693, %rd845, %rd5;
	and.b64  	%rd694, %rd693, -4294967296;
	setp.ne.s64 	%p73, %rd694, 0;
	@%p73 bra 	$L__BB0_122;
	cvt.u32.u64 	%r563, %rd5;
	cvt.u32.u64 	%r564, %rd845;
	div.u32 	%r565, %r564, %r563;
	mul.lo.s32 	%r566, %r565, %r563;
	sub.s32 	%r567, %r564, %r566;
	cvt.u64.u32 	%rd847, %r565;
	cvt.u64.u32 	%rd848, %r567;
	bra.uni 	$L__BB0_123;
$L__BB0_122:
	div.s64 	%rd847, %rd845, %rd5;
	mul.lo.s64 	%rd695, %rd847, %rd5;
	sub.s64 	%rd848, %rd845, %rd695;
$L__BB0_123:
	cvt.u32.u64 	%r164, %rd848;
	or.b64  	%rd696, %rd847, %rd4;
	and.b64  	%rd697, %rd696, -4294967296;
	setp.ne.s64 	%p74, %rd697, 0;
	@%p74 bra 	$L__BB0_125;
	cvt.u32.u64 	%r568, %rd4;
	cvt.u32.u64 	%r569, %rd847;
	div.u32 	%r570, %r569, %r568;
	mul.lo.s32 	%r571, %r570, %r568;
	sub.s32 	%r572, %r569, %r571;
	cvt.u64.u32 	%rd849, %r570;
	cvt.u64.u32 	%rd850, %r572;
	bra.uni 	$L__BB0_126;
$L__BB0_125:
	div.s64 	%rd849, %rd847, %rd4;
	mul.lo.s64 	%rd698, %rd849, %rd4;
	sub.s64 	%rd850, %rd847, %rd698;
$L__BB0_126:
	cvt.u32.u64 	%r573, %rd850;
	cvt.u32.u64 	%r574, %rd849;
	mad.lo.s32 	%r575, %r183, %r574, %r573;
	mad.lo.s32 	%r576, %r575, %r194, %r164;
	mad.lo.s32 	%r577, %r576, %r195, %r163;
	mul.wide.s32 	%rd699, %r577, 4;
	add.s64 	%rd700, %rd3, %rd699;
	mov.b32 	%r578, -8388608;
	st.global.u32 	[%rd700], %r578;
	add.s64 	%rd8, %rd8, %rd9;
	add.s64 	%rd844, %rd844, 1;
	setp.ne.s64 	%p75, %rd844, %rd56;
	@%p75 bra 	$L__BB0_117;
$L__BB0_127:
	setp.lt.u64 	%p76, %rd55, 3;
	@%p76 bra 	$L__BB0_322;
$L__BB0_128:
	or.b64  	%rd701, %rd8, %rd6;
	and.b64  	%rd702, %rd701, -4294967296;
	setp.ne.s64 	%p77, %rd702, 0;
	@%p77 bra 	$L__BB0_130;
	cvt.u32.u64 	%r579, %rd6;
	cvt.u32.u64 	%r580, %rd8;
	div.u32 	%r581, %r580, %r579;
	mul.lo.s32 	%r582, %r581, %r579;
	sub.s32 	%r583, %r580, %r582;
	cvt.u64.u32 	%rd852, %r581;
	cvt.u64.u32 	%rd853, %r583;
	bra.uni 	$L__BB0_131;
$L__BB0_130:
	div.s64 	%rd852, %rd8, %rd6;
	mul.lo.s64 	%rd703, %rd852, %rd6;
	sub.s64 	%rd853, %rd8, %rd703;
$L__BB0_131:
	cvt.u32.u64 	%r165, %rd853;
	or.b64  	%rd704, %rd852, %rd5;
	and.b64  	%rd705, %rd704, -4294967296;
	setp.ne.s64 	%p78, %rd705, 0;
	@%p78 bra 	$L__BB0_133;
	cvt.u32.u64 	%r584, %rd5;
	cvt.u32.u64 	%r585, %rd852;
	div.u32 	%r586, %r585, %r584;
	mul.lo.s32 	%r587, %r586, %r584;
	sub.s32 	%r588, %r585, %r587;
	cvt.u64.u32 	%rd854, %r586;
	cvt.u64.u32 	%rd855, %r588;
	bra.uni 	$L__BB0_134;
$L__BB0_133:
	div.s64 	%rd854, %rd852, %rd5;
	mul.lo.s64 	%rd706, %rd854, %rd5;
	sub.s64 	%rd855, %rd852, %rd706;
$L__BB0_134:
	cvt.u32.u64 	%r166, %rd855;
	or.b64  	%rd707, %rd854, %rd4;
	and.b64  	%rd708, %rd707, -4294967296;
	setp.ne.s64 	%p79, %rd708, 0;
	@%p79 bra 	$L__BB0_136;
	cvt.u32.u64 	%r589, %rd4;
	cvt.u32.u64 	%r590, %rd854;
	div.u32 	%r591, %r590, %r589;
	mul.lo.s32 	%r592, %r591, %r589;
	sub.s32 	%r593, %r590, %r592;
	cvt.u64.u32 	%rd856, %r591;
	cvt.u64.u32 	%rd857, %r593;
	bra.uni 	$L__BB0_137;
$L__BB0_136:
	div.s64 	%rd856, %rd854, %rd4;
	mul.lo.s64 	%rd709, %rd856, %rd4;
	sub.s64 	%rd857, %rd854, %rd709;
$L__BB0_137:
	cvt.u32.u64 	%r594, %rd857;
	cvt.u32.u64 	%r595, %rd856;
	mad.lo.s32 	%r596, %r183, %r595, %r594;
	mad.lo.s32 	%r597, %r596, %r194, %r166;
	mad.lo.s32 	%r598, %r597, %r195, %r165;
	mul.wide.s32 	%rd710, %r598, 4;
	add.s64 	%rd711, %rd3, %rd710;
	mov.b32 	%r599, -8388608;
	st.global.u32 	[%rd711], %r599;
	add.s64 	%rd99, %rd8, %rd9;
	or.b64  	%rd712, %rd99, %rd6;
	and.b64  	%rd713, %rd712, -4294967296;
	setp.ne.s64 	%p80, %rd713, 0;
	@%p80 bra 	$L__BB0_139;
	cvt.u32.u64 	%r600, %rd6;
	cvt.u32.u64 	%r601, %rd99;
	div.u32 	%r602, %r601, %r600;
	mul.lo.s32 	%r603, %r602, %r600;
	sub.s32 	%r604, %r601, %r603;
	cvt.u64.u32 	%rd858, %r602;
	cvt.u64.u32 	%rd859, %r604;
	bra.uni 	$L__BB0_140;
$L__BB0_139:
	div.s64 	%rd858, %rd99, %rd6;
	mul.lo.s64 	%rd714, %rd858, %rd6;
	sub.s64 	%rd859, %rd99, %rd714;
$L__BB0_140:
	cvt.u32.u64 	%r167, %rd859;
	or.b64  	%rd715, %rd858, %rd5;
	and.b64  	%rd716, %rd715, -4294967296;
	setp.ne.s64 	%p81, %rd716, 0;
	@%p81 bra 	$L__BB0_142;
	cvt.u32.u64 	%r605, %rd5;
	cvt.u32.u64 	%r606, %rd858;
	div.u32 	%r607, %r606, %r605;
	mul.lo.s32 	%r608, %r607, %r605;
	sub.s32 	%r609, %r606, %r608;
	cvt.u64.u32 	%rd860, %r607;
	cvt.u64.u32 	%rd861, %r609;
	bra.uni 	$L__BB0_143;
$L__BB0_142:
	div.s64 	%rd860, %rd858, %rd5;
	mul.lo.s64 	%rd717, %rd860, %rd5;
	sub.s64 	%rd861, %rd858, %rd717;
$L__BB0_143:
	cvt.u32.u64 	%r168, %rd861;
	or.b64  	%rd718, %rd860, %rd4;
	and.b64  	%rd719, %rd718, -4294967296;
	setp.ne.s64 	%p82, %rd719, 0;
	@%p82 bra 	$L__BB0_145;
	cvt.u32.u64 	%r610, %rd4;
	cvt.u32.u64 	%r611, %rd860;
	div.u32 	%r612, %r611, %r610;
	mul.lo.s32 	%r613, %r612, %r610;
	sub.s32 	%r614, %r611, %r613;
	cvt.u64.u32 	%rd862, %r612;
	cvt.u64.u32 	%rd863, %r614;
	bra.uni 	$L__BB0_146;
$L__BB0_145:
	div.s64 	%rd862, %rd860, %rd4;
	mul.lo.s64 	%rd720, %rd862, %rd4;
	sub.s64 	%rd863, %rd860, %rd720;
$L__BB0_146:
	cvt.u32.u64 	%r615, %rd863;
	cvt.u32.u64 	%r616, %rd862;
	mad.lo.s32 	%r617, %r183, %r616, %r615;
	mad.lo.s32 	%r618, %r617, %r194, %r168;
	mad.lo.s32 	%r619, %r618, %r195, %r167;
	mul.wide.s32 	%rd721, %r619, 4;
	add.s64 	%rd722, %rd3, %rd721;
	mov.b32 	%r620, -8388608;
	st.global.u32 	[%rd722], %r620;
	add.s64 	%rd118, %rd99, %rd9;
	or.b64  	%rd723, %rd118, %rd6;
	and.b64  	%rd724, %rd723, -4294967296;
	setp.ne.s64 	%p83, %rd724, 0;
	@%p83 bra 	$L__BB0_148;
	cvt.u32.u64 	%r621, %rd6;
	cvt.u32.u64 	%r622, %rd118;
	div.u32 	%r623, %r622, %r621;
	mul.lo.s32 	%r624, %r623, %r621;
	sub.s32 	%r625, %r622, %r624;
	cvt.u64.u32 	%rd864, %r623;
	cvt.u64.u32 	%rd865, %r625;
	bra.uni 	$L__BB0_149;
$L__BB0_148:
	div.s64 	%rd864, %rd118, %rd6;
	mul.lo.s64 	%rd725, %rd864, %rd6;
	sub.s64 	%rd865, %rd118, %rd725;
$L__BB0_149:
	cvt.u32.u64 	%r169, %rd865;
	or.b64  	%rd726, %rd864, %rd5;
	and.b64  	%rd727, %rd726, -4294967296;
	setp.ne.s64 	%p84, %rd727, 0;
	@%p84 bra 	$L__BB0_151;
	cvt.u32.u64 	%r626, %rd5;
	cvt.u32.u64 	%r627, %rd864;
	div.u32 	%r628, %r627, %r626;
	mul.lo.s32 	%r629, %r628, %r626;
	sub.s32 	%r630, %r627, %r629;
	cvt.u64.u32 	%rd866, %r628;
	cvt.u64.u32 	%rd867, %r630;
	bra.uni 	$L__BB0_152;
$L__BB0_151:
	div.s64 	%rd866, %rd864, %rd5;
	mul.lo.s64 	%rd728, %rd866, %rd5;
	sub.s64 	%rd867, %rd864, %rd728;
$L__BB0_152:
	cvt.u32.u64 	%r170, %rd867;
	or.b64  	%rd729, %rd866, %rd4;
	and.b64  	%rd730, %rd729, -4294967296;
	setp.ne.s64 	%p85, %rd730, 0;
	@%p85 bra 	$L__BB0_154;
	cvt.u32.u64 	%r631, %rd4;
	cvt.u32.u64 	%r632, %rd866;
	div.u32 	%r633, %r632, %r631;
	mul.lo.s32 	%r634, %r633, %r631;
	sub.s32 	%r635, %r632, %r634;
	cvt.u64.u32 	%rd868, %r633;
	cvt.u64.u32 	%rd869, %r635;
	bra.uni 	$L__BB0_155;
$L__BB0_154:
	div.s64 	%rd868, %rd866, %rd4;
	mul.lo.s64 	%rd731, %rd868, %rd4;
	sub.s64 	%rd869, %rd866, %rd731;
$L__BB0_155:
	cvt.u32.u64 	%r636, %rd869;
	cvt.u32.u64 	%r637, %rd868;
	mad.lo.s32 	%r638, %r183, %r637, %r636;
	mad.lo.s32 	%r639, %r638, %r194, %r170;
	mad.lo.s32 	%r640, %r639, %r195, %r169;
	mul.wide.s32 	%rd732, %r640, 4;
	add.s64 	%rd733, %rd3, %rd732;
	mov.b32 	%r641, -8388608;
	st.global.u32 	[%rd733], %r641;
	add.s64 	%rd137, %rd118, %rd9;
	or.b64  	%rd734, %rd137, %rd6;
	and.b64  	%rd735, %rd734, -4294967296;
	setp.ne.s64 	%p86, %rd735, 0;
	@%p86 bra 	$L__BB0_157;
	cvt.u32.u64 	%r642, %rd6;
	cvt.u32.u64 	%r643, %rd137;
	div.u32 	%r644, %r643, %r642;
	mul.lo.s32 	%r645, %r644, %r642;
	sub.s32 	%r646, %r643, %r645;
	cvt.u64.u32 	%rd870, %r644;
	cvt.u64.u32 	%rd871, %r646;
	bra.uni 	$L__BB0_158;
$L__BB0_157:
	div.s64 	%rd870, %rd137, %rd6;
	mul.lo.s64 	%rd736, %rd870, %rd6;
	sub.s64 	%rd871, %rd137, %rd736;
$L__BB0_158:
	cvt.u32.u64 	%r171, %rd871;
	or.b64  	%rd737, %rd870, %rd5;
	and.b64  	%rd738, %rd737, -4294967296;
	setp.ne.s64 	%p87, %rd738, 0;
	@%p87 bra 	$L__BB0_160;
	cvt.u32.u64 	%r647, %rd5;
	cvt.u32.u64 	%r648, %rd870;
	div.u32 	%r649, %r648, %r647;
	mul.lo.s32 	%r650, %r649, %r647;
	sub.s32 	%r651, %r648, %r650;
	cvt.u64.u32 	%rd872, %r649;
	cvt.u64.u32 	%rd873, %r651;
	bra.uni 	$L__BB0_161;
$L__BB0_160:
	div.s64 	%rd872, %rd870, %rd5;
	mul.lo.s64 	%rd739, %rd872, %rd5;
	sub.s64 	%rd873, %rd870, %rd739;
$L__BB0_161:
	cvt.u32.u64 	%r172, %rd873;
	or.b64  	%rd740, %rd872, %rd4;
	and.b64  	%rd741, %rd740, -4294967296;
	setp.ne.s64 	%p88, %rd741, 0;
	@%p88 bra 	$L__BB0_163;
	cvt.u32.u64 	%r652, %rd4;
	cvt.u32.u64 	%r653, %rd872;
	div.u32 	%r654, %r653, %r652;
	mul.lo.s32 	%r655, %r654, %r652;
	sub.s32 	%r656, %r653, %r655;
	cvt.u64.u32 	%rd874, %r654;
	cvt.u64.u32 	%rd875, %r656;
	bra.uni 	$L__BB0_164;
$L__BB0_163:
	div.s64 	%rd874, %rd872, %rd4;
	mul.lo.s64 	%rd742, %rd874, %rd4;
	sub.s64 	%rd875, %rd872, %rd742;
$L__BB0_164:
	cvt.u32.u64 	%r657, %rd875;
	cvt.u32.u64 	%r658, %rd874;
	mad.lo.s32 	%r659, %r183, %r658, %r657;
	mad.lo.s32 	%r660, %r659, %r194, %r172;
	mad.lo.s32 	%r661, %r660, %r195, %r171;
	mul.wide.s32 	%rd743, %r661, 4;
	add.s64 	%rd744, %rd3, %rd743;
	mov.b32 	%r662, -8388608;
	st.global.u32 	[%rd744], %r662;
	add.s64 	%rd8, %rd137, %rd9;
	setp.lt.s64 	%p89, %rd8, %rd7;
	@%p89 bra 	$L__BB0_128;
	bra.uni 	$L__BB0_322;
$L__BB0_165:
	add.s64 	%rd614, %rd9, %rd8;
	max.u64 	%rd615, %rd7, %rd614;
	setp.lt.u64 	%p48, %rd614, %rd7;
	selp.u64 	%rd157, 1, 0, %p48;
	add.s64 	%rd616, %rd614, %rd157;
	sub.s64 	%rd158, %rd615, %rd616;
	or.b64  	%rd617, %rd158, %rd9;
	and.b64  	%rd618, %rd617, -4294967296;
	setp.ne.s64 	%p49, %rd618, 0;
	@%p49 bra 	$L__BB0_167;
	cvt.u32.u64 	%r442, %rd9;
	cvt.u32.u64 	%r443, %rd158;
	div.u32 	%r444, %r443, %r442;
	cvt.u64.u32 	%rd876, %r444;
	bra.uni 	$L__BB0_168;
$L__BB0_167:
	div.u64 	%rd876, %rd158, %rd9;
$L__BB0_168:
	add.s64 	%rd162, %rd876, %rd157;
	add.s64 	%rd620, %rd162, 1;
	and.b64  	%rd163, %rd620, 3;
	and.b64  	%rd621, %rd162, 3;
	setp.eq.s64 	%p50, %rd621, 3;
	mov.b64 	%rd878, 0;
	@%p50 bra 	$L__BB0_179;
$L__BB0_169:
	.pragma "nounroll";
	or.b64  	%rd622, %rd8, %rd6;
	and.b64  	%rd623, %rd622, -4294967296;
	setp.ne.s64 	%p51, %rd623, 0;
	@%p51 bra 	$L__BB0_171;
	cvt.u32.u64 	%r445, %rd6;
	cvt.u32.u64 	%r446, %rd8;
	div.u32 	%r447, %r446, %r445;
	mul.lo.s32 	%r448, %r447, %r445;
	sub.s32 	%r449, %r446, %r448;
	cvt.u64.u32 	%rd879, %r447;
	cvt.u64.u32 	%rd880, %r449;
	bra.uni 	$L__BB0_172;
$L__BB0_171:
	div.s64 	%rd879, %rd8, %rd6;
	mul.lo.s64 	%rd624, %rd879, %rd6;
	sub.s64 	%rd880, %rd8, %rd624;
$L__BB0_172:
	cvt.u32.u64 	%r173, %rd880;
	or.b64  	%rd625, %rd879, %rd5;
	and.b64  	%rd626, %rd625, -4294967296;
	setp.ne.s64 	%p52, %rd626, 0;
	@%p52 bra 	$L__BB0_174;
	cvt.u32.u64 	%r450, %rd5;
	cvt.u32.u64 	%r451, %rd879;
	div.u32 	%r452, %r451, %r450;
	mul.lo.s32 	%r453, %r452, %r450;
	sub.s32 	%r454, %r451, %r453;
	cvt.u64.u32 	%rd881, %r452;
	cvt.u64.u32 	%rd882, %r454;
	bra.uni 	$L__BB0_175;
$L__BB0_174:
	div.s64 	%rd881, %rd879, %rd5;
	mul.lo.s64 	%rd627, %rd881, %rd5;
	sub.s64 	%rd882, %rd879, %rd627;
$L__BB0_175:
	cvt.u32.u64 	%r174, %rd882;
	or.b64  	%rd628, %rd881, %rd4;
	and.b64  	%rd629, %rd628, -4294967296;
	setp.ne.s64 	%p53, %rd629, 0;
	@%p53 bra 	$L__BB0_177;
	cvt.u32.u64 	%r455, %rd4;
	cvt.u32.u64 	%r456, %rd881;
	div.u32 	%r457, %r456, %r455;
	mul.lo.s32 	%r458, %r457, %r455;
	sub.s32 	%r459, %r456, %r458;
	cvt.u64.u32 	%rd883, %r457;
	cvt.u64.u32 	%rd884, %r459;
	bra.uni 	$L__BB0_178;
$L__BB0_177:
	div.s64 	%rd883, %rd881, %rd4;
	mul.lo.s64 	%rd630, %rd883, %rd4;
	sub.s64 	%rd884, %rd881, %rd630;
$L__BB0_178:
	cvt.u32.u64 	%r460, %rd884;
	cvt.u32.u64 	%r461, %rd883;
	mad.lo.s32 	%r462, %r183, %r461, %r460;
	mad.lo.s32 	%r463, %r462, %r194, %r174;
	mad.lo.s32 	%r464, %r463, %r195, %r173;
	mul.wide.s32 	%rd631, %r464, 4;
	add.s64 	%rd632, %rd3, %rd631;
	mov.b32 	%r465, -8388608;
	st.global.u32 	[%rd632], %r465;
	add.s64 	%rd633, %rd2, %rd631;
	mov.b32 	%r466, 0;
	st.global.u32 	[%rd633], %r466;
	add.s64 	%rd8, %rd8, %rd9;
	add.s64 	%rd878, %rd878, 1;
	setp.ne.s64 	%p54, %rd878, %rd163;
	@%p54 bra 	$L__BB0_169;
$L__BB0_179:
	setp.lt.u64 	%p55, %rd162, 3;
	@%p55 bra 	$L__BB0_322;
$L__BB0_180:
	or.b64  	%rd634, %rd8, %rd6;
	and.b64  	%rd635, %rd634, -4294967296;
	setp.ne.s64 	%p56, %rd635, 0;
	@%p56 bra 	$L__BB0_182;
	cvt.u32.u64 	%r467, %rd6;
	cvt.u32.u64 	%r468, %rd8;
	div.u32 	%r469, %r468, %r467;
	mul.lo.s32 	%r470, %r469, %r467;
	sub.s32 	%r471, %r468, %r470;
	cvt.u64.u32 	%rd886, %r469;
	cvt.u64.u32 	%rd887, %r471;
	bra.uni 	$L__BB0_183;
$L__BB0_182:
	div.s64 	%rd886, %rd8, %rd6;
	mul.lo.s64 	%rd636, %rd886, %rd6;
	sub.s64 	%rd887, %rd8, %rd636;
$L__BB0_183:
	cvt.u32.u64 	%r175, %rd887;
	or.b64  	%rd637, %rd886, %rd5;
	and.b64  	%rd638, %rd637, -4294967296;
	setp.ne.s64 	%p57, %rd638, 0;
	@%p57 bra 	$L__BB0_185;
	cvt.u32.u64 	%r472, %rd5;
	cvt.u32.u64 	%r473, %rd886;
	div.u32 	%r474, %r473, %r472;
	mul.lo.s32 	%r475, %r474, %r472;
	sub.s32 	%r476, %r473, %r475;
	cvt.u64.u32 	%rd888, %r474;
	cvt.u64.u32 	%rd889, %r476;
	bra.uni 	$L__BB0_186;
$L__BB0_185:
	div.s64 	%rd888, %rd886, %rd5;
	mul.lo.s64 	%rd639, %rd888, %rd5;
	sub.s64 	%rd889, %rd886, %rd639;
$L__BB0_186:
	cvt.u32.u64 	%r176, %rd889;
	or.b64  	%rd640, %rd888, %rd4;
	and.b64  	%rd641, %rd640, -4294967296;
	setp.ne.s64 	%p58, %rd641, 0;
	@%p58 bra 	$L__BB0_188;
	cvt.u32.u64 	%r477, %rd4;
	cvt.u32.u64 	%r478, %rd888;
	div.u32 	%r479, %r478, %r477;
	mul.lo.s32 	%r480, %r479, %r477;
	sub.s32 	%r481, %r478, %r480;
	cvt.u64.u32 	%rd890, %r479;
	cvt.u64.u32 	%rd891, %r481;
	bra.uni 	$L__BB0_189;
$L__BB0_188:
	div.s64 	%rd890, %rd888, %rd4;
	mul.lo.s64 	%rd642, %rd890, %rd4;
	sub.s64 	%rd891, %rd888, %rd642;
$L__BB0_189:
	cvt.u32.u64 	%r482, %rd891;
	cvt.u32.u64 	%r483, %rd890;
	mad.lo.s32 	%r484, %r183, %r483, %r482;
	mad.lo.s32 	%r485, %r484, %r194, %r176;
	mad.lo.s32 	%r486, %r485, %r195, %r175;
	mul.wide.s32 	%rd643, %r486, 4;
	add.s64 	%rd644, %rd3, %rd643;
	mov.b32 	%r487, -8388608;
	st.global.u32 	[%rd644], %r487;
	add.s64 	%rd645, %rd2, %rd643;
	mov.b32 	%r488, 0;
	st.global.u32 	[%rd645], %r488;
	add.s64 	%rd206, %rd8, %rd9;
	or.b64  	%rd646, %rd206, %rd6;
	and.b64  	%rd647, %rd646, -4294967296;
	setp.ne.s64 	%p59, %rd647, 0;
	@%p59 bra 	$L__BB0_191;
	cvt.u32.u64 	%r489, %rd6;
	cvt.u32.u64 	%r490, %rd206;
	div.u32 	%r491, %r490, %r489;
	mul.lo.s32 	%r492, %r491, %r489;
	sub.s32 	%r493, %r490, %r492;
	cvt.u64.u32 	%rd892, %r491;
	cvt.u64.u32 	%rd893, %r493;
	bra.uni 	$L__BB0_192;
$L__BB0_191:
	div.s64 	%rd892, %rd206, %rd6;
	mul.lo.s64 	%rd648, %rd892, %rd6;
	sub.s64 	%rd893, %rd206, %rd648;
$L__BB0_192:
	cvt.u32.u64 	%r177, %rd893;
	or.b64  	%rd649, %rd892, %rd5;
	and.b64  	%rd650, %rd649, -4294967296;
	setp.ne.s64 	%p60, %rd650, 0;
	@%p60 bra 	$L__BB0_194;
	cvt.u32.u64 	%r494, %rd5;
	cvt.u32.u64 	%r495, %rd892;
	div.u32 	%r496, %r495, %r494;
	mul.lo.s32 	%r497, %r496, %r494;
	sub.s32 	%r498, %r495, %r497;
	cvt.u64.u32 	%rd894, %r496;
	cvt.u64.u32 	%rd895, %r498;
	bra.uni 	$L__BB0_195;
$L__BB0_194:
	div.s64 	%rd894, %rd892, %rd5;
	mul.lo.s64 	%rd651, %rd894, %rd5;
	sub.s64 	%rd895, %rd892, %rd651;
$L__BB0_195:
	cvt.u32.u64 	%r178, %rd895;
	or.b64  	%rd652, %rd894, %rd4;
	and.b64  	%rd653, %rd652, -4294967296;
	setp.ne.s64 	%p61, %rd653, 0;
	@%p61 bra 	$L__BB0_197;
	cvt.u32.u64 	%r499, %rd4;
	cvt.u32.u64 	%r500, %rd894;
	div.u32 	%r501, %r500, %r499;
	mul.lo.s32 	%r502, %r501, %r499;
	sub.s32 	%r503, %r500, %r502;
	cvt.u64.u32 	%rd896, %r501;
	cvt.u64.u32 	%rd897, %r503;
	bra.uni 	$L__BB0_198;
$L__BB0_197:
	div.s64 	%rd896, %rd894, %rd4;
	mul.lo.s64 	%rd654, %rd896, %rd4;
	sub.s64 	%rd897, %rd894, %rd654;
$L__BB0_198:
	cvt.u32.u64 	%r504, %rd897;
	cvt.u32.u64 	%r505, %rd896;
	mad.lo.s32 	%r506, %r183, %r505, %r504;
	mad.lo.s32 	%r507, %r506, %r194, %r178;
	mad.lo.s32 	%r508, %r507, %r195, %r177;
	mul.wide.s32 	%rd655, %r508, 4;
	add.s64 	%rd656, %rd3, %rd655;
	mov.b32 	%r509, -8388608;
	st.global.u32 	[%rd656], %r509;
	add.s64 	%rd657, %rd2, %rd655;
	mov.b32 	%r510, 0;
	st.global.u32 	[%rd657], %r510;
	add.s64 	%rd225, %rd206, %rd9;
	or.b64  	%rd658, %rd225, %rd6;
	and.b64  	%rd659, %rd658, -4294967296;
	setp.ne.s64 	%p62, %rd659, 0;
	@%p62 bra 	$L__BB0_200;
	cvt.u32.u64 	%r511, %rd6;
	cvt.u32.u64 	%r512, %rd225;
	div.u32 	%r513, %r512, %r511;
	mul.lo.s32 	%r514, %r513, %r511;
	sub.s32 	%r515, %r512, %r514;
	cvt.u64.u32 	%rd898, %r513;
	cvt.u64.u32 	%rd899, %r515;
	bra.uni 	$L__BB0_201;
$L__BB0_200:
	div.s64 	%rd898, %rd225, %rd6;
	mul.lo.s64 	%rd660, %rd898, %rd6;
	sub.s64 	%rd899, %rd225, %rd660;
$L__BB0_201:
	cvt.u32.u64 	%r179, %rd899;
	or.b64  	%rd661, %rd898, %rd5;
	and.b64  	%rd662, %rd661, -4294967296;
	setp.ne.s64 	%p63, %rd662, 0;
	@%p63 bra 	$L__BB0_203;
	cvt.u32.u64 	%r516, %rd5;
	cvt.u32.u64 	%r517, %rd898;
	div.u32 	%r518, %r517, %r516;
	mul.lo.s32 	%r519, %r518, %r516;
	sub.s32 	%r520, %r517, %r519;
	cvt.u64.u32 	%rd900, %r518;
	cvt.u64.u32 	%rd901, %r520;
	bra.uni 	$L__BB0_204;
$L__BB0_203:
	div.s64 	%rd900, %rd898, %rd5;
	mul.lo.s64 	%rd663, %rd900, %rd5;
	sub.s64 	%rd901, %rd898, %rd663;
$L__BB0_204:
	cvt.u32.u64 	%r180, %rd901;
	or.b64  	%rd664, %rd900, %rd4;
	and.b64  	%rd665, %rd664, -4294967296;
	setp.ne.s64 	%p64, %rd665, 0;
	@%p64 bra 	$L__BB0_206;
	cvt.u32.u64 	%r521, %rd4;
	cvt.u32.u64 	%r522, %rd900;
	div.u32 	%r523, %r522, %r521;
	mul.lo.s32 	%r524, %r523, %r521;
	sub.s32 	%r525, %r522, %r524;
	cvt.u64.u32 	%rd902, %r523;
	cvt.u64.u32 	%rd903, %r525;
	bra.uni 	$L__BB0_207;
$L__BB0_206:
	div.s64 	%rd902, %rd900, %rd4;
	mul.lo.s64 	%rd666, %rd902, %rd4;
	sub.s64 	%rd903, %rd900, %rd666;
$L__BB0_207:
	cvt.u32.u64 	%r526, %rd903;
	cvt.u32.u64 	%r527, %rd902;
	mad.lo.s32 	%r528, %r183, %r527, %r526;
	mad.lo.s32 	%r529, %r528, %r194, %r180;
	mad.lo.s32 	%r530, %r529, %r195, %r179;
	mul.wide.s32 	%rd667, %r530, 4;
	add.s64 	%rd668, %rd3, %rd667;
	mov.b32 	%r531, -8388608;
	st.global.u32 	[%rd668], %r531;
	add.s64 	%rd669, %rd2, %rd667;
	mov.b32 	%r532, 0;
	st.global.u32 	[%rd669], %r532;
	add.s64 	%rd244, %rd225, %rd9;
	or.b64  	%rd670, %rd244, %rd6;
	and.b64  	%rd671, %rd670, -4294967296;
	setp.ne.s64 	%p65, %rd671, 0;
	@%p65 bra 	$L__BB0_209;
	cvt.u32.u64 	%r533, %rd6;
	cvt.u32.u64 	%r534, %rd244;
	div.u32 	%r535, %r534, %r533;
	mul.lo.s32 	%r536, %r535, %r533;
	sub.s32 	%r537, %r534, %r536;
	cvt.u64.u32 	%rd904, %r535;
	cvt.u64.u32 	%rd905, %r537;
	bra.uni 	$L__BB0_210;
$L__BB0_209:
	div.s64 	%rd904, %rd244, %rd6;
	mul.lo.s64 	%rd672, %rd904, %rd6;
	sub.s64 	%rd905, %rd244, %rd672;
$L__BB0_210:
	cvt.u32.u64 	%r181, %rd905;
	or.b64  	%rd673, %rd904, %rd5;
	and.b64  	%rd674, %rd673, -4294967296;
	setp.ne.s64 	%p66, %rd674, 0;
	@%p66 bra 	$L__BB0_212;
	cvt.u32.u64 	%r538, %rd5;
	cvt.u32.u64 	%r539, %rd904;
	div.u32 	%r540, %r539, %r538;
	mul.lo.s32 	%r541, %r540, %r538;
	sub.s32 	%r542, %r539, %r541;
	cvt.u64.u32 	%rd906, %r540;
	cvt.u64.u32 	%rd907, %r542;
	bra.uni 	$L__BB0_213;
$L__BB0_212:
	div.s64 	%rd906, %rd904, %rd5;
	mul.lo.s64 	%rd675, %rd906, %rd5;
	sub.s64 	%rd907, %rd904, %rd675;
$L__BB0_213:
	cvt.u32.u64 	%r182, %rd907;
	or.b64  	%rd676, %rd906, %rd4;
	and.b64  	%rd677, %rd676, -4294967296;
	setp.ne.s64 	%p67, %rd677, 0;
	@%p67 bra 	$L__BB0_215;
	cvt.u32.u64 	%r543, %rd4;
	cvt.u32.u64 	%r544, %rd906;
	div.u32 	%r545, %r544, %r543;
	mul.lo.s32 	%r546, %r545, %r543;
	sub.s32 	%r547, %r544, %r546;
	cvt.u64.u32 	%rd908, %r545;
	cvt.u64.u32 	%rd909, %r547;
	bra.uni 	$L__BB0_216;
$L__BB0_215:
	div.s64 	%rd908, %rd906, %rd4;
	mul.lo.s64 	%rd678, %rd908, %rd4;
	sub.s64 	%rd909, %rd906, %rd678;
$L__BB0_216:
	cvt.u32.u64 	%r548, %rd909;
	cvt.u32.u64 	%r549, %rd908;
	mad.lo.s32 	%r550, %r183, %r549, %r548;
	mad.lo.s32 	%r551, %r550, %r194, %r182;
	mad.lo.s32 	%r552, %r551, %r195, %r181;
	mul.wide.s32 	%rd679, %r552, 4;
	add.s64 	%rd680, %rd3, %rd679;
	mov.b32 	%r553, -8388608;
	st.global.u32 	[%rd680], %r553;
	add.s64 	%rd681, %rd2, %rd679;
	mov.b32 	%r554, 0;
	st.global.u32 	[%rd681], %r554;
	add.s64 	%rd8, %rd244, %rd9;
	setp.lt.s64 	%p68, %rd8, %rd7;
	@%p68 bra 	$L__BB0_180;
	bra.uni 	$L__BB0_322;
$L__BB0_217:
	setp.ne.s64 	%p3, %rd478, 0;
	@%p3 bra 	$L__BB0_270;
	add.s64 	%rd551, %rd9, %rd8;
	max.u64 	%rd552, %rd7, %rd551;
	setp.lt.u64 	%p25, %rd551, %rd7;
	selp.u64 	%rd264, 1, 0, %p25;
	add.s64 	%rd553, %rd551, %rd264;
	sub.s64 	%rd265, %rd552, %rd553;
	or.b64  	%rd554, %rd265, %rd9;
	and.b64  	%rd555, %rd554, -4294967296;
	setp.ne.s64 	%p26, %rd555, 0;
	@%p26 bra 	$L__BB0_220;
	cvt.u32.u64 	%r324, %rd9;
	cvt.u32.u64 	%r325, %rd265;
	div.u32 	%r326, %r325, %r324;
	cvt.u64.u32 	%rd910, %r326;
	bra.uni 	$L__BB0_221;
$L__BB0_220:
	div.u64 	%rd910, %rd265, %rd9;
$L__BB0_221:
	add.s64 	%rd269, %rd910, %rd264;
	add.s64 	%rd557, %rd269, 1;
	and.b64  	%rd270, %rd557, 3;
	and.b64  	%rd558, %rd269, 3;
	setp.eq.s64 	%p27, %rd558, 3;
	mov.b64 	%rd912, 0;
	@%p27 bra 	$L__BB0_232;
$L__BB0_222:
	.pragma "nounroll";
	or.b64  	%rd559, %rd8, %rd6;
	and.b64  	%rd560, %rd559, -4294967296;
	setp.ne.s64 	%p28, %rd560, 0;
	@%p28 bra 	$L__BB0_224;
	cvt.u32.u64 	%r327, %rd6;
	cvt.u32.u64 	%r328, %rd8;
	div.u32 	%r329, %r328, %r327;
	mul.lo.s32 	%r330, %r329, %r327;
	sub.s32 	%r331, %r328, %r330;
	cvt.u64.u32 	%rd913, %r329;
	cvt.u64.u32 	%rd914, %r331;
	bra.uni 	$L__BB0_225;
$L__BB0_224:
	div.s64 	%rd913, %rd8, %rd6;
	mul.lo.s64 	%rd561, %rd913, %rd6;
	sub.s64 	%rd914, %rd8, %rd561;
$L__BB0_225:
	or.b64  	%rd562, %rd913, %rd5;
	and.b64  	%rd563, %rd562, -4294967296;
	setp.ne.s64 	%p29, %rd563, 0;
	@%p29 bra 	$L__BB0_227;
	cvt.u32.u64 	%r332, %rd5;
	cvt.u32.u64 	%r333, %rd913;
	div.u32 	%r334, %r333, %r332;
	mul.lo.s32 	%r335, %r334, %r332;
	sub.s32 	%r336, %r333, %r335;
	cvt.u64.u32 	%rd915, %r334;
	cvt.u64.u32 	%rd916, %r336;
	bra.uni 	$L__BB0_228;
$L__BB0_227:
	div.s64 	%rd915, %rd913, %rd5;
	mul.lo.s64 	%rd564, %rd915, %rd5;
	sub.s64 	%rd916, %rd913, %rd564;
$L__BB0_228:
	or.b64  	%rd565, %rd915, %rd4;
	and.b64  	%rd566, %rd565, -4294967296;
	setp.ne.s64 	%p30, %rd566, 0;
	@%p30 bra 	$L__BB0_230;
	cvt.u32.u64 	%r337, %rd4;
	cvt.u32.u64 	%r338, %rd915;
	div.u32 	%r339, %r338, %r337;
	mul.lo.s32 	%r340, %r339, %r337;
	sub.s32 	%r341, %r338, %r340;
	cvt.u64.u32 	%rd917, %r339;
	cvt.u64.u32 	%rd918, %r341;
	bra.uni 	$L__BB0_231;
$L__BB0_230:
	div.s64 	%rd917, %rd915, %rd4;
	mul.lo.s64 	%rd567, %rd917, %rd4;
	sub.s64 	%rd918, %rd915, %rd567;
$L__BB0_231:
	cvt.u32.u64 	%r342, %rd918;
	cvt.u32.u64 	%r343, %rd917;
	mad.lo.s32 	%r344, %r183, %r343, %r342;
	cvt.u32.u64 	%r345, %rd916;
	cvt.u32.u64 	%r346, %rd914;
	mad.lo.s32 	%r347, %r344, %r194, %r345;
	mad.lo.s32 	%r348, %r347, %r195, %r346;
	mul.wide.s32 	%rd568, %r348, 4;
	add.s64 	%rd569, %rd3, %rd568;
	mov.b32 	%r349, -8388608;
	st.global.u32 	[%rd569], %r349;
	add.s64 	%rd8, %rd8, %rd9;
	add.s64 	%rd912, %rd912, 1;
	setp.ne.s64 	%p31, %rd912, %rd270;
	@%p31 bra 	$L__BB0_222;
$L__BB0_232:
	setp.lt.u64 	%p32, %rd269, 3;
	@%p32 bra 	$L__BB0_322;
$L__BB0_233:
	or.b64  	%rd570, %rd8, %rd6;
	and.b64  	%rd571, %rd570, -4294967296;
	setp.ne.s64 	%p33, %rd571, 0;
	@%p33 bra 	$L__BB0_235;
	cvt.u32.u64 	%r350, %rd6;
	cvt.u32.u64 	%r351, %rd8;
	div.u32 	%r352, %r351, %r350;
	mul.lo.s32 	%r353, %r352, %r350;
	sub.s32 	%r354, %r351, %r353;
	cvt.u64.u32 	%rd920, %r352;
	cvt.u64.u32 	%rd921, %r354;
	bra.uni 	$L__BB0_236;
$L__BB0_235:
	div.s64 	%rd920, %rd8, %rd6;
	mul.lo.s64 	%rd572, %rd920, %rd6;
	sub.s64 	%rd921, %rd8, %rd572;
$L__BB0_236:
	or.b64  	%rd573, %rd920, %rd5;
	and.b64  	%rd574, %rd573, -4294967296;
	setp.ne.s64 	%p34, %rd574, 0;
	@%p34 bra 	$L__BB0_238;
	cvt.u32.u64 	%r355, %rd5;
	cvt.u32.u64 	%r356, %rd920;
	div.u32 	%r357, %r356, %r355;
	mul.lo.s32 	%r358, %r357, %r355;
	sub.s32 	%r359, %r356, %r358;
	cvt.u64.u32 	%rd922, %r357;
	cvt.u64.u32 	%rd923, %r359;
	bra.uni 	$L__BB0_239;
$L__BB0_238:
	div.s64 	%rd922, %rd920, %rd5;
	mul.lo.s64 	%rd575, %rd922, %rd5;
	sub.s64 	%rd923, %rd920, %rd575;
$L__BB0_239:
	or.b64  	%rd576, %rd922, %rd4;
	and.b64  	%rd577, %rd576, -4294967296;
	setp.ne.s64 	%p35, %rd577, 0;
	@%p35 bra 	$L__BB0_241;
	cvt.u32.u64 	%r360, %rd4;
	cvt.u32.u64 	%r361, %rd922;
	div.u32 	%r362, %r361, %r360;
	mul.lo.s32 	%r363, %r362, %r360;
	sub.s32 	%r364, %r361, %r363;
	cvt.u64.u32 	%rd924, %r362;
	cvt.u64.u32 	%rd925, %r364;
	bra.uni 	$L__BB0_242;
$L__BB0_241:
	div.s64 	%rd924, %rd922, %rd4;
	mul.lo.s64 	%rd578, %rd924, %rd4;
	sub.s64 	%rd925, %rd922, %rd578;
$L__BB0_242:
	cvt.u32.u64 	%r365, %rd925;
	cvt.u32.u64 	%r366, %rd924;
	mad.lo.s32 	%r367, %r183, %r366, %r365;
	cvt.u32.u64 	%r368, %rd923;
	cvt.u32.u64 	%r369, %rd921;
	mad.lo.s32 	%r370, %r367, %r194, %r368;
	mad.lo.s32 	%r371, %r370, %r195, %r369;
	mul.wide.s32 	%rd579, %r371, 4;
	add.s64 	%rd580, %rd3, %rd579;
	mov.b32 	%r372, -8388608;
	st.global.u32 	[%rd580], %r372;
	add.s64 	%rd313, %rd8, %rd9;
	or.b64  	%rd581, %rd313, %rd6;
	and.b64  	%rd582, %rd581, -4294967296;
	setp.ne.s64 	%p36, %rd582, 0;
	@%p36 bra 	$L__BB0_244;
	cvt.u32.u64 	%r373, %rd6;
	cvt.u32.u64 	%r374, %rd313;
	div.u32 	%r375, %r374, %r373;
	mul.lo.s32 	%r376, %r375, %r373;
	sub.s32 	%r377, %r374, %r376;
	cvt.u64.u32 	%rd926, %r375;
	cvt.u64.u32 	%rd927, %r377;
	bra.uni 	$L__BB0_245;
$L__BB0_244:
	div.s64 	%rd926, %rd313, %rd6;
	mul.lo.s64 	%rd583, %rd926, %rd6;
	sub.s64 	%rd927, %rd313, %rd583;
$L__BB0_245:
	or.b64  	%rd584, %rd926, %rd5;
	and.b64  	%rd585, %rd584, -4294967296;
	setp.ne.s64 	%p37, %rd585, 0;
	@%p37 bra 	$L__BB0_247;
	cvt.u32.u64 	%r378, %rd5;
	cvt.u32.u64 	%r379, %rd926;
	div.u32 	%r380, %r379, %r378;
	mul.lo.s32 	%r381, %r380, %r378;
	sub.s32 	%r382, %r379, %r381;
	cvt.u64.u32 	%rd928, %r380;
	cvt.u64.u32 	%rd929, %r382;
	bra.uni 	$L__BB0_248;
$L__BB0_247:
	div.s64 	%rd928, %rd926, %rd5;
	mul.lo.s64 	%rd586, %rd928, %rd5;
	sub.s64 	%rd929, %rd926, %rd586;
$L__BB0_248:
	or.b64  	%rd587, %rd928, %rd4;
	and.b64  	%rd588, %rd587, -4294967296;
	setp.ne.s64 	%p38, %rd588, 0;
	@%p38 bra 	$L__BB0_250;
	cvt.u32.u64 	%r383, %rd4;
	cvt.u32.u64 	%r384, %rd928;
	div.u32 	%r385, %r384, %r383;
	mul.lo.s32 	%r386, %r385, %r383;
	sub.s32 	%r387, %r384, %r386;
	cvt.u64.u32 	%rd930, %r385;
	cvt.u64.u32 	%rd931, %r387;
	bra.uni 	$L__BB0_251;
$L__BB0_250:
	div.s64 	%rd930, %rd928, %rd4;
	mul.lo.s64 	%rd589, %rd930, %rd4;
	sub.s64 	%rd931, %rd928, %rd589;
$L__BB0_251:
	cvt.u32.u64 	%r388, %rd931;
	cvt.u32.u64 	%r389, %rd930;
	mad.lo.s32 	%r390, %r183, %r389, %r388;
	cvt.u32.u64 	%r391, %rd929;
	cvt.u32.u64 	%r392, %rd927;
	mad.lo.s32 	%r393, %r390, %r194, %r391;
	mad.lo.s32 	%r394, %r393, %r195, %r392;
	mul.wide.s32 	%rd590, %r394, 4;
	add.s64 	%rd591, %rd3, %rd590;
	mov.b32 	%r395, -8388608;
	st.global.u32 	[%rd591], %r395;
	add.s64 	%rd332, %rd313, %rd9;
	or.b64  	%rd592, %rd332, %rd6;
	and.b64  	%rd593, %rd592, -4294967296;
	setp.ne.s64 	%p39, %rd593, 0;
	@%p39 bra 	$L__BB0_253;
	cvt.u32.u64 	%r396, %rd6;
	cvt.u32.u64 	%r397, %rd332;
	div.u32 	%r398, %r397, %r396;
	mul.lo.s32 	%r399, %r398, %r396;
	sub.s32 	%r400, %r397, %r399;
	cvt.u64.u32 	%rd932, %r398;
	cvt.u64.u32 	%rd933, %r400;
	bra.uni 	$L__BB0_254;
$L__BB0_253:
	div.s64 	%rd932, %rd332, %rd6;
	mul.lo.s64 	%rd594, %rd932, %rd6;
	sub.s64 	%rd933, %rd332, %rd594;
$L__BB0_254:
	or.b64  	%rd595, %rd932, %rd5;
	and.b64  	%rd596, %rd595, -4294967296;
	setp.ne.s64 	%p40, %rd596, 0;
	@%p40 bra 	$L__BB0_256;
	cvt.u32.u64 	%r401, %rd5;
	cvt.u32.u64 	%r402, %rd932;
	div.u32 	%r403, %r402, %r401;
	mul.lo.s32 	%r404, %r403, %r401;
	sub.s32 	%r405, %r402, %r404;
	cvt.u64.u32 	%rd934, %r403;
	cvt.u64.u32 	%rd935, %r405;
	bra.uni 	$L__BB0_257;
$L__BB0_256:
	div.s64 	%rd934, %rd932, %rd5;
	mul.lo.s64 	%rd597, %rd934, %rd5;
	sub.s64 	%rd935, %rd932, %rd597;
$L__BB0_257:
	or.b64  	%rd598, %rd934, %rd4;
	and.b64  	%rd599, %rd598, -4294967296;
	setp.ne.s64 	%p41, %rd599, 0;
	@%p41 bra 	$L__BB0_259;
	cvt.u32.u64 	%r406, %rd4;
	cvt.u32.u64 	%r407, %rd934;
	div.u32 	%r408, %r407, %r406;
	mul.lo.s32 	%r409, %r408, %r406;
	sub.s32 	%r410, %r407, %r409;
	cvt.u64.u32 	%rd936, %r408;
	cvt.u64.u32 	%rd937, %r410;
	bra.uni 	$L__BB0_260;
$L__BB0_259:
	div.s64 	%rd936, %rd934, %rd4;
	mul.lo.s64 	%rd600, %rd936, %rd4;
	sub.s64 	%rd937, %rd934, %rd600;
$L__BB0_260:
	cvt.u32.u64 	%r411, %rd937;
	cvt.u32.u64 	%r412, %rd936;
	mad.lo.s32 	%r413, %r183, %r412, %r411;
	cvt.u32.u64 	%r414, %rd935;
	cvt.u32.u64 	%r415, %rd933;
	mad.lo.s32 	%r416, %r413, %r194, %r414;
	mad.lo.s32 	%r417, %r416, %r195, %r415;
	mul.wide.s32 	%rd601, %r417, 4;
	add.s64 	%rd602, %rd3, %rd601;
	mov.b32 	%r418, -8388608;
	st.global.u32 	[%rd602], %r418;
	add.s64 	%rd351, %rd332, %rd9;
	or.b64  	%rd603, %rd351, %rd6;
	and.b64  	%rd604, %rd603, -4294967296;
	setp.ne.s64 	%p42, %rd604, 0;
	@%p42 bra 	$L__BB0_262;
	cvt.u32.u64 	%r419, %rd6;
	cvt.u32.u64 	%r420, %rd351;
	div.u32 	%r421, %r420, %r419;
	mul.lo.s32 	%r422, %r421, %r419;
	sub.s32 	%r423, %r420, %r422;
	cvt.u64.u32 	%rd938, %r421;
	cvt.u64.u32 	%rd939, %r423;
	bra.uni 	$L__BB0_263;
$L__BB0_262:
	div.s64 	%rd938, %rd351, %rd6;
	mul.lo.s64 	%rd605, %rd938, %rd6;
	sub.s64 	%rd939, %rd351, %rd605;
$L__BB0_263:
	or.b64  	%rd606, %rd938, %rd5;
	and.b64  	%rd607, %rd606, -4294967296;
	setp.ne.s64 	%p43, %rd607, 0;
	@%p43 bra 	$L__BB0_265;
	cvt.u32.u64 	%r424, %rd5;
	cvt.u32.u64 	%r425, %rd938;
	div.u32 	%r426, %r425, %r424;
	mul.lo.s32 	%r427, %r426, %r424;
	sub.s32 	%r428, %r425, %r427;
	cvt.u64.u32 	%rd940, %r426;
	cvt.u64.u32 	%rd941, %r428;
	bra.uni 	$L__BB0_266;
$L__BB0_265:
	div.s64 	%rd940, %rd938, %rd5;
	mul.lo.s64 	%rd608, %rd940, %rd5;
	sub.s64 	%rd941, %rd938, %rd608;
$L__BB0_266:
	or.b64  	%rd609, %rd940, %rd4;
	and.b64  	%rd610, %rd609, -4294967296;
	setp.ne.s64 	%p44, %rd610, 0;
	@%p44 bra 	$L__BB0_268;
	cvt.u32.u64 	%r429, %rd4;
	cvt.u32.u64 	%r430, %rd940;
	div.u32 	%r431, %r430, %r429;
	mul.lo.s32 	%r432, %r431, %r429;
	sub.s32 	%r433, %r430, %r432;
	cvt.u64.u32 	%rd942, %r431;
	cvt.u64.u32 	%rd943, %r433;
	bra.uni 	$L__BB0_269;
$L__BB0_268:
	div.s64 	%rd942, %rd940, %rd4;
	mul.lo.s64 	%rd611, %rd942, %rd4;
	sub.s64 	%rd943, %rd940, %rd611;
$L__BB0_269:
	cvt.u32.u64 	%r434, %rd943;
	cvt.u32.u64 	%r435, %rd942;
	mad.lo.s32 	%r436, %r183, %r435, %r434;
	cvt.u32.u64 	%r437, %rd941;
	cvt.u32.u64 	%r438, %rd939;
	mad.lo.s32 	%r439, %r436, %r194, %r437;
	mad.lo.s32 	%r440, %r439, %r195, %r438;
	mul.wide.s32 	%rd612, %r440, 4;
	add.s64 	%rd613, %rd3, %rd612;
	mov.b32 	%r441, -8388608;
	st.global.u32 	[%rd613], %r441;
	add.s64 	%rd8, %rd351, %rd9;
	setp.lt.s64 	%p45, %rd8, %rd7;
	@%p45 bra 	$L__BB0_233;
	bra.uni 	$L__BB0_322;
$L__BB0_270:
	add.s64 	%rd483, %rd9, %rd8;
	max.u64 	%rd484, %rd7, %rd483;
	setp.lt.u64 	%p4, %rd483, %rd7;
	selp.u64 	%rd371, 1, 0, %p4;
	add.s64 	%rd485, %rd483, %rd371;
	sub.s64 	%rd372, %rd484, %rd485;
	or.b64  	%rd486, %rd372, %rd9;
	and.b64  	%rd487, %rd486, -4294967296;
	setp.ne.s64 	%p5, %rd487, 0;
	@%p5 bra 	$L__BB0_272;
	cvt.u32.u64 	%r201, %rd9;
	cvt.u32.u64 	%r202, %rd372;
	div.u32 	%r203, %r202, %r201;
	cvt.u64.u32 	%rd944, %r203;
	bra.uni 	$L__BB0_273;
$L__BB0_272:
	div.u64 	%rd944, %rd372, %rd9;
$L__BB0_273:
	add.s64 	%rd376, %rd944, %rd371;
	add.s64 	%rd489, %rd376, 1;
	and.b64  	%rd377, %rd489, 3;
	and.b64  	%rd490, %rd376, 3;
	setp.eq.s64 	%p6, %rd490, 3;
	mov.b64 	%rd946, 0;
	@%p6 bra 	$L__BB0_284;
$L__BB0_274:
	.pragma "nounroll";
	or.b64  	%rd491, %rd8, %rd6;
	and.b64  	%rd492, %rd491, -4294967296;
	setp.ne.s64 	%p7, %rd492, 0;
	@%p7 bra 	$L__BB0_276;
	cvt.u32.u64 	%r204, %rd6;
	cvt.u32.u64 	%r205, %rd8;
	div.u32 	%r206, %r205, %r204;
	mul.lo.s32 	%r207, %r206, %r204;
	sub.s32 	%r208, %r205, %r207;
	cvt.u64.u32 	%rd947, %r206;
	cvt.u64.u32 	%rd948, %r208;
	bra.uni 	$L__BB0_277;
$L__BB0_276:
	div.s64 	%rd947, %rd8, %rd6;
	mul.lo.s64 	%rd493, %rd947, %rd6;
	sub.s64 	%rd948, %rd8, %rd493;
$L__BB0_277:
	or.b64  	%rd494, %rd947, %rd5;
	and.b64  	%rd495, %rd494, -4294967296;
	setp.ne.s64 	%p8, %rd495, 0;
	@%p8 bra 	$L__BB0_279;
	cvt.u32.u64 	%r209, %rd5;
	cvt.u32.u64 	%r210, %rd947;
	div.u32 	%r211, %r210, %r209;
	mul.lo.s32 	%r212, %r211, %r209;
	sub.s32 	%r213, %r210, %r212;
	cvt.u64.u32 	%rd949, %r211;
	cvt.u64.u32 	%rd950, %r213;
	bra.uni 	$L__BB0_280;
$L__BB0_279:
	div.s64 	%rd949, %rd947, %rd5;
	mul.lo.s64 	%rd496, %rd949, %rd5;
	sub.s64 	%rd950, %rd947, %rd496;
$L__BB0_280:
	or.b64  	%rd497, %rd949, %rd4;
	and.b64  	%rd498, %rd497, -4294967296;
	setp.ne.s64 	%p9, %rd498, 0;
	@%p9 bra 	$L__BB0_282;
	cvt.u32.u64 	%r214, %rd4;
	cvt.u32.u64 	%r215, %rd949;
	div.u32 	%r216, %r215, %r214;
	mul.lo.s32 	%r217, %r216, %r214;
	sub.s32 	%r218, %r215, %r217;
	cvt.u64.u32 	%rd951, %r216;
	cvt.u64.u32 	%rd952, %r218;
	bra.uni 	$L__BB0_283;
$L__BB0_282:
	div.s64 	%rd951, %rd949, %rd4;
	mul.lo.s64 	%rd499, %rd951, %rd4;
	sub.s64 	%rd952, %rd949, %rd499;
$L__BB0_283:
	cvt.u32.u64 	%r219, %rd952;
	cvt.u32.u64 	%r220, %rd951;
	mad.lo.s32 	%r221, %r183, %r220, %r219;
	cvt.u32.u64 	%r222, %rd950;
	cvt.u32.u64 	%r223, %rd948;
	mad.lo.s32 	%r224, %r221, %r194, %r222;
	mad.lo.s32 	%r225, %r224, %r195, %r223;
	mul.wide.s32 	%rd500, %r225, 4;
	add.s64 	%rd501, %rd3, %rd500;
	mov.b32 	%r226, -8388608;
	st.global.u32 	[%rd501], %r226;
	add.s64 	%rd502, %rd2, %rd500;
	mov.b32 	%r227, 0;
	st.global.u32 	[%rd502], %r227;
	add.s64 	%rd8, %rd8, %rd9;
	add.s64 	%rd946, %rd946, 1;
	setp.ne.s64 	%p10, %rd946, %rd377;
	@%p10 bra 	$L__BB0_274;
$L__BB0_284:
	setp.lt.u64 	%p11, %rd376, 3;
	@%p11 bra 	$L__BB0_322;
$L__BB0_285:
	or.b64  	%rd503, %rd8, %rd6;
	and.b64  	%rd504, %rd503, -4294967296;
	setp.ne.s64 	%p12, %rd504, 0;
	@%p12 bra 	$L__BB0_287;
	cvt.u32.u64 	%r228, %rd6;
	cvt.u32.u64 	%r229, %rd8;
	div.u32 	%r230, %r229, %r228;
	mul.lo.s32 	%r231, %r230, %r228;
	sub.s32 	%r232, %r229, %r231;
	cvt.u64.u32 	%rd954, %r230;
	cvt.u64.u32 	%rd955, %r232;
	bra.uni 	$L__BB0_288;
$L__BB0_287:
	div.s64 	%rd954, %rd8, %rd6;
	mul.lo.s64 	%rd505, %rd954, %rd6;
	sub.s64 	%rd955, %rd8, %rd505;
$L__BB0_288:
	or.b64  	%rd506, %rd954, %rd5;
	and.b64  	%rd507, %rd506, -4294967296;
	setp.ne.s64 	%p13, %rd507, 0;
	@%p13 bra 	$L__BB0_290;
	cvt.u32.u64 	%r233, %rd5;
	cvt.u32.u64 	%r234, %rd954;
	div.u32 	%r235, %r234, %r233;
	mul.lo.s32 	%r236, %r235, %r233;
	sub.s32 	%r237, %r234, %r236;
	cvt.u64.u32 	%rd956, %r235;
	cvt.u64.u32 	%rd957, %r237;
	bra.uni 	$L__BB0_291;
$L__BB0_290:
	div.s64 	%rd956, %rd954, %rd5;
	mul.lo.s64 	%rd508, %rd956, %rd5;
	sub.s64 	%rd957, %rd954, %rd508;
$L__BB0_291:
	or.b64  	%rd509, %rd956, %rd4;
	and.b64  	%rd510, %rd509, -4294967296;
	setp.ne.s64 	%p14, %rd510, 0;
	@%p14 bra 	$L__BB0_293;
	cvt.u32.u64 	%r238, %rd4;
	cvt.u32.u64 	%r239, %rd956;
	div.u32 	%r240, %r239, %r238;
	mul.lo.s32 	%r241, %r240, %r238;
	sub.s32 	%r242, %r239, %r241;
	cvt.u64.u32 	%rd958, %r240;
	cvt.u64.u32 	%rd959, %r242;
	bra.uni 	$L__BB0_294;
$L__BB0_293:
	div.s64 	%rd958, %rd956, %rd4;
	mul.lo.s64 	%rd511, %rd958, %rd4;
	sub.s64 	%rd959, %rd956, %rd511;
$L__BB0_294:
	cvt.u32.u64 	%r243, %rd959;
	cvt.u32.u64 	%r244, %rd958;
	mad.lo.s32 	%r245, %r183, %r244, %r243;
	cvt.u32.u64 	%r246, %rd957;
	cvt.u32.u64 	%r247, %rd955;
	mad.lo.s32 	%r248, %r245, %r194, %r246;
	mad.lo.s32 	%r249, %r248, %r195, %r247;
	mul.wide.s32 	%rd512, %r249, 4;
	add.s64 	%rd513, %rd3, %rd512;
	mov.b32 	%r250, -8388608;
	st.global.u32 	[%rd513], %r250;
	add.s64 	%rd514, %rd2, %rd512;
	mov.b32 	%r251, 0;
	st.global.u32 	[%rd514], %r251;
	add.s64 	%rd420, %rd8, %rd9;
	or.b64  	%rd515, %rd420, %rd6;
	and.b64  	%rd516, %rd515, -4294967296;
	setp.ne.s64 	%p15, %rd516, 0;
	@%p15 bra 	$L__BB0_296;
	cvt.u32.u64 	%r252, %rd6;
	cvt.u32.u64 	%r253, %rd420;
	div.u32 	%r254, %r253, %r252;
	mul.lo.s32 	%r255, %r254, %r252;
	sub.s32 	%r256, %r253, %r255;
	cvt.u64.u32 	%rd960, %r254;
	cvt.u64.u32 	%rd961, %r256;
	bra.uni 	$L__BB0_297;
$L__BB0_296:
	div.s64 	%rd960, %rd420, %rd6;
	mul.lo.s64 	%rd517, %rd960, %rd6;
	sub.s64 	%rd961, %rd420, %rd517;
$L__BB0_297:
	or.b64  	%rd518, %rd960, %rd5;
	and.b64  	%rd519, %rd518, -4294967296;
	setp.ne.s64 	%p16, %rd519, 0;
	@%p16 bra 	$L__BB0_299;
	cvt.u32.u64 	%r257, %rd5;
	cvt.u32.u64 	%r258, %rd960;
	div.u32 	%r259, %r258, %r257;
	mul.lo.s32 	%r260, %r259, %r257;
	sub.s32 	%r261, %r258, %r260;
	cvt.u64.u32 	%rd962, %r259;
	cvt.u64.u32 	%rd963, %r261;
	bra.uni 	$L__BB0_300;
$L__BB0_299:
	div.s64 	%rd962, %rd960, %rd5;
	mul.lo.s64 	%rd520, %rd962, %rd5;
	sub.s64 	%rd963, %rd960, %rd520;
$L__BB0_300:
	or.b64  	%rd521, %rd962, %rd4;
	and.b64  	%rd522, %rd521, -4294967296;
	setp.ne.s64 	%p17, %rd522, 0;
	@%p17 bra 	$L__BB0_302;
	cvt.u32.u64 	%r262, %rd4;
	cvt.u32.u64 	%r263, %rd962;
	div.u32 	%r264, %r263, %r262;
	mul.lo.s32 	%r265, %r264, %r262;
	sub.s32 	%r266, %r263, %r265;
	cvt.u64.u32 	%rd964, %r264;
	cvt.u64.u32 	%rd965, %r266;
	bra.uni 	$L__BB0_303;
$L__BB0_302:
	div.s64 	%rd964, %rd962, %rd4;
	mul.lo.s64 	%rd523, %rd964, %rd4;
	sub.s64 	%rd965, %rd962, %rd523;
$L__BB0_303:
	cvt.u32.u64 	%r267, %rd965;
	cvt.u32.u64 	%r268, %rd964;
	mad.lo.s32 	%r269, %r183, %r268, %r267;
	cvt.u32.u64 	%r270, %rd963;
	cvt.u32.u64 	%r271, %rd961;
	mad.lo.s32 	%r272, %r269, %r194, %r270;
	mad.lo.s32 	%r273, %r272, %r195, %r271;
	mul.wide.s32 	%rd524, %r273, 4;
	add.s64 	%rd525, %rd3, %rd524;
	mov.b32 	%r274, -8388608;
	st.global.u32 	[%rd525], %r274;
	add.s64 	%rd526, %rd2, %rd524;
	mov.b32 	%r275, 0;
	st.global.u32 	[%rd526], %r275;
	add.s64 	%rd439, %rd420, %rd9;
	or.b64  	%rd527, %rd439, %rd6;
	and.b64  	%rd528, %rd527, -4294967296;
	setp.ne.s64 	%p18, %rd528, 0;
	@%p18 bra 	$L__BB0_305;
	cvt.u32.u64 	%r276, %rd6;
	cvt.u32.u64 	%r277, %rd439;
	div.u32 	%r278, %r277, %r276;
	mul.lo.s32 	%r279, %r278, %r276;
	sub.s32 	%r280, %r277, %r279;
	cvt.u64.u32 	%rd966, %r278;
	cvt.u64.u32 	%rd967, %r280;
	bra.uni 	$L__BB0_306;
$L__BB0_305:
	div.s64 	%rd966, %rd439, %rd6;
	mul.lo.s64 	%rd529, %rd966, %rd6;
	sub.s64 	%rd967, %rd439, %rd529;
$L__BB0_306:
	or.b64  	%rd530, %rd966, %rd5;
	and.b64  	%rd531, %rd530, -4294967296;
	setp.ne.s64 	%p19, %rd531, 0;
	@%p19 bra 	$L__BB0_308;
	cvt.u32.u64 	%r281, %rd5;
	cvt.u32.u64 	%r282, %rd966;
	div.u32 	%r283, %r282, %r281;
	mul.lo.s32 	%r284, %r283, %r281;
	sub.s32 	%r285, %r282, %r284;
	cvt.u64.u32 	%rd968, %r283;
	cvt.u64.u32 	%rd969, %r285;
	bra.uni 	$L__BB0_309;
$L__BB0_308:
	div.s64 	%rd968, %rd966, %rd5;
	mul.lo.s64 	%rd532, %rd968, %rd5;
	sub.s64 	%rd969, %rd966, %rd532;
$L__BB0_309:
	or.b64  	%rd533, %rd968, %rd4;
	and.b64  	%rd534, %rd533, -4294967296;
	setp.ne.s64 	%p20, %rd534, 0;
	@%p20 bra 	$L__BB0_311;
	cvt.u32.u64 	%r286, %rd4;
	cvt.u32.u64 	%r287, %rd968;
	div.u32 	%r288, %r287, %r286;
	mul.lo.s32 	%r289, %r288, %r286;
	sub.s32 	%r290, %r287, %r289;
	cvt.u64.u32 	%rd970, %r288;
	cvt.u64.u32 	%rd971, %r290;
	bra.uni 	$L__BB0_312;
$L__BB0_311:
	div.s64 	%rd970, %rd968, %rd4;
	mul.lo.s64 	%rd535, %rd970, %rd4;
	sub.s64 	%rd971, %rd968, %rd535;
$L__BB0_312:
	cvt.u32.u64 	%r291, %rd971;
	cvt.u32.u64 	%r292, %rd970;
	mad.lo.s32 	%r293, %r183, %r292, %r291;
	cvt.u32.u64 	%r294, %rd969;
	cvt.u32.u64 	%r295, %rd967;
	mad.lo.s32 	%r296, %r293, %r194, %r294;
	mad.lo.s32 	%r297, %r296, %r195, %r295;
	mul.wide.s32 	%rd536, %r297, 4;
	add.s64 	%rd537, %rd3, %rd536;
	mov.b32 	%r298, -8388608;
	st.global.u32 	[%rd537], %r298;
	add.s64 	%rd538, %rd2, %rd536;
	mov.b32 	%r299, 0;
	st.global.u32 	[%rd538], %r299;
	add.s64 	%rd458, %rd439, %rd9;
	or.b64  	%rd539, %rd458, %rd6;
	and.b64  	%rd540, %rd539, -4294967296;
	setp.ne.s64 	%p21, %rd540, 0;
	@%p21 bra 	$L__BB0_314;
	cvt.u32.u64 	%r300, %rd6;
	cvt.u32.u64 	%r301, %rd458;
	div.u32 	%r302, %r301, %r300;
	mul.lo.s32 	%r303, %r302, %r300;
	sub.s32 	%r304, %r301, %r303;
	cvt.u64.u32 	%rd972, %r302;
	cvt.u64.u32 	%rd973, %r304;
	bra.uni 	$L__BB0_315;
$L__BB0_314:
	div.s64 	%rd972, %rd458, %rd6;
	mul.lo.s64 	%rd541, %rd972, %rd6;
	sub.s64 	%rd973, %rd458, %rd541;
$L__BB0_315:
	or.b64  	%rd542, %rd972, %rd5;
	and.b64  	%rd543, %rd542, -4294967296;
	setp.ne.s64 	%p22, %rd543, 0;
	@%p22 bra 	$L__BB0_317;
	cvt.u32.u64 	%r305, %rd5;
	cvt.u32.u64 	%r306, %rd972;
	div.u32 	%r307, %r306, %r305;
	mul.lo.s32 	%r308, %r307, %r305;
	sub.s32 	%r309, %r306, %r308;
	cvt.u64.u32 	%rd974, %r307;
	cvt.u64.u32 	%rd975, %r309;
	bra.uni 	$L__BB0_318;
$L__BB0_317:
	div.s64 	%rd974, %rd972, %rd5;
	mul.lo.s64 	%rd544, %rd974, %rd5;
	sub.s64 	%rd975, %rd972, %rd544;
$L__BB0_318:
	or.b64  	%rd545, %rd974, %rd4;
	and.b64  	%rd546, %rd545, -4294967296;
	setp.ne.s64 	%p23, %rd546, 0;
	@%p23 bra 	$L__BB0_320;
	cvt.u32.u64 	%r310, %rd4;
	cvt.u32.u64 	%r311, %rd974;
	div.u32 	%r312, %r311, %r310;
	mul.lo.s32 	%r313, %r312, %r310;
	sub.s32 	%r314, %r311, %r313;
	cvt.u64.u32 	%rd976, %r312;
	cvt.u64.u32 	%rd977, %r314;
	bra.uni 	$L__BB0_321;
$L__BB0_320:
	div.s64 	%rd976, %rd974, %rd4;
	mul.lo.s64 	%rd547, %rd976, %rd4;
	sub.s64 	%rd977, %rd974, %rd547;
$L__BB0_321:
	cvt.u32.u64 	%r315, %rd977;
	cvt.u32.u64 	%r316, %rd976;
	mad.lo.s32 	%r317, %r183, %r316, %r315;
	cvt.u32.u64 	%r318, %rd975;
	cvt.u32.u64 	%r319, %rd973;
	mad.lo.s32 	%r320, %r317, %r194, %r318;
	mad.lo.s32 	%r321, %r320, %r195, %r319;
	mul.wide.s32 	%rd548, %r321, 4;
	add.s64 	%rd549, %rd3, %rd548;
	mov.b32 	%r322, -8388608;
	st.global.u32 	[%rd549], %r322;
	add.s64 	%rd550, %rd2, %rd548;
	mov.b32 	%r323, 0;
	st.global.u32 	[%rd550], %r323;
	add.s64 	%rd8, %rd458, %rd9;
	setp.lt.s64 	%p24, %rd8, %rd7;
	@%p24 bra 	$L__BB0_285;
$L__BB0_322:
	ret;

}
	// .globl	_Z20maxpool2d_bwd_kernelPKfPKiPfiiiiiiiiiiiibii
.visible .entry _Z20maxpool2d_bwd_kernelPKfPKiPfiiiiiiiiiiiibii(
	.param .u64 .ptr .align 1 _Z20maxpool2d_bwd_kernelPKfPKiPfiiiiiiiiiiiibii_param_0,
	.param .u64 .ptr .align 1 _Z20maxpool2d_bwd_kernelPKfPKiPfiiiiiiiiiiiibii_param_1,
	.param .u64 .ptr .align 1 _Z20maxpool2d_bwd_kernelPKfPKiPfiiiiiiiiiiiibii_param_2,
	.param .u32 _Z20maxpool2d_bwd_kernelPKfPKiPfiiiiiiiiiiiibii_param_3,
	.param .u32 _Z20maxpool2d_bwd_kernelPKfPKiPfiiiiiiiiiiiibii_param_4,
	.param .u32 _Z20maxpool2d_bwd_kernelPKfPKiPfiiiiiiiiiiiibii_param_5,
	.param .u32 _Z20maxpool2d_bwd_kernelPKfPKiPfiiiiiiiiiiiibii_param_6,
	.param .u32 _Z20maxpool2d_bwd_kernelPKfPKiPfiiiiiiiiiiiibii_param_7,
	.param .u32 _Z20maxpool2d_bwd_kernelPKfPKiPfiiiiiiiiiiiibii_param_8,
	.param .u32 _Z20maxpool2d_bwd_kernelPKfPKiPfiiiiiiiiiiiibii_param_9,
	.param .u32 _Z20maxpool2d_bwd_kernelPKfPKiPfiiiiiiiiiiiibii_param_10,
	.param .u32 _Z20maxpool2d_bwd_kernelPKfPKiPfiiiiiiiiiiiibii_param_11,
	.param .u32 _Z20maxpool2d_bwd_kernelPKfPKiPfiiiiiiiiiiiibii_param_12,
	.param .u32 _Z20maxpool2d_bwd_kernelPKfPKiPfiiiiiiiiiiiibii_param_13,
	.param .u32 _Z20maxpool2d_bwd_kernelPKfPKiPfiiiiiiiiiiiibii_param_14,
	.param .u8 _Z20maxpool2d_bwd_kernelPKfPKiPfiiiiiiiiiiiibii_param_15,
	.param .u32 _Z20maxpool2d_bwd_kernelPKfPKiPfiiiiiiiiiiiibii_param_16,
	.param .u32 _Z20maxpool2d_bwd_kernelPKfPKiPfiiiiiiiiiiiibii_param_17
)
{
	.reg .pred 	%p<25>;
	.reg .b32 	%r<99>;
	.reg .b32 	%f<7>;
	.reg .b64 	%rd<158>;

	ld.param.u64 	%rd78, [_Z20maxpool2d_bwd_kernelPKfPKiPfiiiiiiiiiiiibii_param_1];
	ld.param.u64 	%rd79, [_Z20maxpool2d_bwd_kernelPKfPKiPfiiiiiiiiiiiibii_param_2];
	ld.param.u32 	%r22, [_Z20maxpool2d_bwd_kernelPKfPKiPfiiiiiiiiiiiibii_param_3];
	ld.param.u32 	%r17, [_Z20maxpool2d_bwd_kernelPKfPKiPfiiiiiiiiiiiibii_param_4];
	ld.param.u32 	%r18, [_Z20maxpool2d_bwd_kernelPKfPKiPfiiiiiiiiiiiibii_param_5];
	ld.param.u32 	%r19, [_Z20maxpool2d_bwd_kernelPKfPKiPfiiiiiiiiiiiibii_param_6];
	ld.param.u32 	%r20, [_Z20maxpool2d_bwd_kernelPKfPKiPfiiiiiiiiiiiibii_param_16];
	ld.param.u32 	%r21, [_Z20maxpool2d_bwd_kernelPKfPKiPfiiiiiiiiiiiibii_param_17];
	cvta.to.global.u64 	%rd1, %rd79;
	cvta.to.global.u64 	%rd2, %rd78;
	cvt.s64.s32 	%rd3, %r17;
	mul.wide.s32 	%rd80, %r17, %r22;
	cvt.s64.s32 	%rd4, %r20;
	mul.lo.s64 	%rd81, %rd80, %rd4;
	cvt.s64.s32 	%rd5, %r21;
	mul.lo.s64 	%rd6, %rd81, %rd5;
	mov.u32 	%r23, %ctaid.x;
	mov.u32 	%r1, %ntid.x;
	mov.u32 	%r24, %tid.x;
	mad.lo.s32 	%r25, %r23, %r1, %r24;
	cvt.u64.u32 	%rd144, %r25;
	setp.le.s64 	%p1, %rd6, %rd144;
	@%p1 bra 	$L__BB1_41;
	mov.u32 	%r26, %nctaid.x;
	mul.wide.u32 	%rd8, %r1, %r26;
	add.s64 	%rd9, %rd8, %rd144;
	max.u64 	%rd82, %rd6, %rd9;
	setp.lt.u64 	%p2, %rd9, %rd6;
	selp.u64 	%rd10, 1, 0, %p2;
	add.s64 	%rd83, %rd9, %rd10;
	sub.s64 	%rd11, %rd82, %rd83;
	or.b64  	%rd84, %rd11, %rd8;
	and.b64  	%rd85, %rd84, -4294967296;
	setp.ne.s64 	%p3, %rd85, 0;
	@%p3 bra 	$L__BB1_3;
	cvt.u32.u64 	%r27, %rd8;
	cvt.u32.u64 	%r28, %rd11;
	div.u32 	%r29, %r28, %r27;
	cvt.u64.u32 	%rd137, %r29;
	bra.uni 	$L__BB1_4;
$L__BB1_3:
	div.u64 	%rd137, %rd11, %rd8;
$L__BB1_4:
	add.s64 	%rd15, %rd137, %rd10;
	and.b64  	%rd86, %rd15, 1;
	setp.eq.b64 	%p4, %rd86, 1;
	@%p4 bra 	$L__BB1_16;
	and.b64  	%rd87, %rd5, -4294967296;
	setp.ne.s64 	%p5, %rd87, 0;
	@%p5 bra 	$L__BB1_7;
	cvt.u32.u64 	%r30, %rd5;
	cvt.u32.u64 	%r31, %rd144;
	div.u32 	%r32, %r31, %r30;
	mul.lo.s32 	%r33, %r32, %r30;
	sub.s32 	%r34, %r31, %r33;
	cvt.u64.u32 	%rd138, %r32;
	cvt.u64.u32 	%rd139, %r34;
	bra.uni 	$L__BB1_8;
$L__BB1_7:
	div.s64 	%rd138, %rd144, %rd5;
	mul.lo.s64 	%rd88, %rd138, %rd5;
	sub.s64 	%rd139, %rd144, %rd88;
$L__BB1_8:
	cvt.u32.u64 	%r2, %rd139;
	or.b64  	%rd89, %rd138, %rd4;
	and.b64  	%rd90, %rd89, -4294967296;
	setp.ne.s64 	%p6, %rd90, 0;
	@%p6 bra 	$L__BB1_10;
	cvt.u32.u64 	%r35, %rd4;
	cvt.u32.u64 	%r36, %rd138;
	div.u32 	%r37, %r36, %r35;
	mul.lo.s32 	%r38, %r37, %r35;
	sub.s32 	%r39, %r36, %r38;
	cvt.u64.u32 	%rd140, %r37;
	cvt.u64.u32 	%rd141, %r39;
	bra.uni 	$L__BB1_11;
$L__BB1_10:
	div.s64 	%rd140, %rd138, %rd4;
	mul.lo.s64 	%rd91, %rd140, %rd4;
	sub.s64 	%rd141, %rd138, %rd91;
$L__BB1_11:
	cvt.u32.u64 	%r3, %rd141;
	or.b64  	%rd92, %rd140, %rd3;
	and.b64  	%rd93, %rd92, -4294967296;
	setp.ne.s64 	%p7, %rd93, 0;
	@%p7 bra 	$L__BB1_13;
	cvt.u32.u64 	%r40, %rd3;
	cvt.u32.u64 	%r41, %rd140;
	div.u32 	%r42, %r41, %r40;
	mul.lo.s32 	%r43, %r42, %r40;
	sub.s32 	%r44, %r41, %r43;
	cvt.u64.u32 	%rd142, %r42;
	cvt.u64.u32 	%rd143, %r44;
	bra.uni 	$L__BB1_14;
$L__BB1_13:
	div.s64 	%rd142, %rd140, %rd3;
	mul.lo.s64 	%rd94, %rd142, %rd3;
	sub.s64 	%rd143, %rd140, %rd94;
$L__BB1_14:
	cvt.u32.u64 	%r45, %rd143;
	cvt.u32.u64 	%r46, %rd142;
	mad.lo.s32 	%r4, %r17, %r46, %r45;
	mad.lo.s32 	%r47, %r4, %r20, %r3;
	mad.lo.s32 	%r48, %r47, %r21, %r2;
	cvt.s64.s32 	%rd34, %r48;
	mul.wide.s32 	%rd95, %r48, 4;
	add.s64 	%rd96, %rd2, %rd95;
	ld.global.nc.u32 	%r49, [%rd96];
	div.s32 	%r5, %r49, %r19;
	mul.lo.s32 	%r50, %r5, %r19;
	sub.s32 	%r6, %r49, %r50;
	setp.ge.u32 	%p8, %r5, %r18;
	setp.ge.u32 	%p9, %r6, %r19;
	or.pred  	%p10, %p8, %p9;
	mov.u64 	%rd144, %rd9;
	@%p10 bra 	$L__BB1_16;
	ld.param.u64 	%rd134, [_Z20maxpool2d_bwd_kernelPKfPKiPfiiiiiiiiiiiibii_param_0];
	cvta.to.global.u64 	%rd97, %rd134;
	shl.b64 	%rd98, %rd34, 2;
	add.s64 	%rd99, %rd97, %rd98;
	ld.global.nc.f32 	%f1, [%rd99];
	mad.lo.s32 	%r51, %r4, %r18, %r5;
	mad.lo.s32 	%r52, %r51, %r19, %r6;
	mul.wide.s32 	%rd100, %r52, 4;
	add.s64 	%rd101, %rd1, %rd100;
	atom.global.add.f32 	%f2, [%rd101], %f1;
$L__BB1_16:
	setp.eq.s64 	%p11, %rd15, 0;
	@%p11 bra 	$L__BB1_41;
	cvt.u32.u64 	%r53, %rd5;
	cvt.u32.u64 	%r58, %rd4;
$L__BB1_18:
	or.b64  	%rd102, %rd144, %rd5;
	and.b64  	%rd103, %rd102, -4294967296;
	setp.ne.s64 	%p12, %rd103, 0;
	@%p12 bra 	$L__BB1_20;
	cvt.u32.u64 	%r54, %rd144;
	div.u32 	%r55, %r54, %r53;
	mul.lo.s32 	%r56, %r55, %r53;
	sub.s32 	%r57, %r54, %r56;
	cvt.u64.u32 	%rd146, %r55;
	cvt.u64.u32 	%rd147, %r57;
	bra.uni 	$L__BB1_21;
$L__BB1_20:
	div.s64 	%rd146, %rd144, %rd5;
	mul.lo.s64 	%rd104, %rd146, %rd5;
	sub.s64 	%rd147, %rd144, %rd104;
$L__BB1_21:
	cvt.u32.u64 	%r7, %rd147;
	or.b64  	%rd105, %rd146, %rd4;
	and.b64  	%rd106, %rd105, -4294967296;
	setp.ne.s64 	%p13, %rd106, 0;
	@%p13 bra 	$L__BB1_23;
	cvt.u32.u64 	%r59, %rd146;
	div.u32 	%r60, %r59, %r58;
	mul.lo.s32 	%r61, %r60, %r58;
	sub.s32 	%r62, %r59, %r61;
	cvt.u64.u32 	%rd148, %r60;
	cvt.u64.u32 	%rd149, %r62;
	bra.uni 	$L__BB1_24;
$L__BB1_23:
	div.s64 	%rd148, %rd146, %rd4;
	mul.lo.s64 	%rd107, %rd148, %rd4;
	sub.s64 	%rd149, %rd146, %rd107;
$L__BB1_24:
	cvt.u32.u64 	%r8, %rd149;
	or.b64  	%rd108, %rd148, %rd3;
	and.b64  	%rd109, %rd108, -4294967296;
	setp.ne.s64 	%p14, %rd109, 0;
	@%p14 bra 	$L__BB1_26;
	cvt.u32.u64 	%r63, %rd3;
	cvt.u32.u64 	%r64, %rd148;
	div.u32 	%r65, %r64, %r63;
	mul.lo.s32 	%r66, %r65, %r63;
	sub.s32 	%r67, %r64, %r66;
	cvt.u64.u32 	%rd150, %r65;
	cvt.u64.u32 	%rd151, %r67;
	bra.uni 	$L__BB1_27;
$L__BB1_26:
	div.s64 	%rd150, %rd148, %rd3;
	mul.lo.s64 	%rd110, %rd150, %rd3;
	sub.s64 	%rd151, %rd148, %rd110;
$L__BB1_27:
	cvt.u32.u64 	%r68, %rd151;
	cvt.u32.u64 	%r69, %rd150;
	mad.lo.s32 	%r9, %r17, %r69, %r68;
	mad.lo.s32 	%r70, %r9, %r20, %r8;
	mad.lo.s32 	%r71, %r70, %r21, %r7;
	cvt.s64.s32 	%rd55, %r71;
	mul.wide.s32 	%rd111, %r71, 4;
	add.s64 	%rd112, %rd2, %rd111;
	ld.global.nc.u32 	%r72, [%rd112];
	div.s32 	%r10, %r72, %r19;
	mul.lo.s32 	%r73, %r10, %r19;
	sub.s32 	%r11, %r72, %r73;
	setp.ge.u32 	%p15, %r10, %r18;
	setp.ge.u32 	%p16, %r11, %r19;
	or.pred  	%p17, %p15, %p16;
	@%p17 bra 	$L__BB1_29;
	ld.param.u64 	%rd135, [_Z20maxpool2d_bwd_kernelPKfPKiPfiiiiiiiiiiiibii_param_0];
	cvta.to.global.u64 	%rd113, %rd135;
	shl.b64 	%rd114, %rd55, 2;
	add.s64 	%rd115, %rd113, %rd114;
	ld.global.nc.f32 	%f3, [%rd115];
	mad.lo.s32 	%r74, %r9, %r18, %r10;
	mad.lo.s32 	%r75, %r74, %r19, %r11;
	mul.wide.s32 	%rd116, %r75, 4;
	add.s64 	%rd117, %rd1, %rd116;
	atom.global.add.f32 	%f4, [%rd117], %f3;
$L__BB1_29:
	add.s64 	%rd56, %rd144, %rd8;
	or.b64  	%rd118, %rd56, %rd5;
	and.b64  	%rd119, %rd118, -4294967296;
	setp.ne.s64 	%p18, %rd119, 0;
	@%p18 bra 	$L__BB1_31;
	cvt.u32.u64 	%r76, %rd5;
	cvt.u32.u64 	%r77, %rd56;
	div.u32 	%r78, %r77, %r76;
	mul.lo.s32 	%r79, %r78, %r76;
	sub.s32 	%r80, %r77, %r79;
	cvt.u64.u32 	%rd152, %r78;
	cvt.u64.u32 	%rd153, %r80;
	bra.uni 	$L__BB1_32;
$L__BB1_31:
	div.s64 	%rd152, %rd56, %rd5;
	mul.lo.s64 	%rd120, %rd152, %rd5;
	sub.s64 	%rd153, %rd56, %rd120;
$L__BB1_32:
	cvt.u32.u64 	%r12, %rd153;
	or.b64  	%rd121, %rd152, %rd4;
	and.b64  	%rd122, %rd121, -4294967296;
	setp.ne.s64 	%p19, %rd122, 0;
	@%p19 bra 	$L__BB1_34;
	cvt.u32.u64 	%r81, %rd4;
	cvt.u32.u64 	%r82, %rd152;
	div.u32 	%r83, %r82, %r81;
	mul.lo.s32 	%r84, %r83, %r81;
	sub.s32 	%r85, %r82, %r84;
	cvt.u64.u32 	%rd154, %r83;
	cvt.u64.u32 	%rd155, %r85;
	bra.uni 	$L__BB1_35;
$L__BB1_34:
	div.s64 	%rd154, %rd152, %rd4;
	mul.lo.s64 	%rd123, %rd154, %rd4;
	sub.s64 	%rd155, %rd152, %rd123;
$L__BB1_35:
	cvt.u32.u64 	%r13, %rd155;
	or.b64  	%rd124, %rd154, %rd3;
	and.b64  	%rd125, %rd124, -4294967296;
	setp.ne.s64 	%p20, %rd125, 0;
	@%p20 bra 	$L__BB1_37;
	cvt.u32.u64 	%r86, %rd3;
	cvt.u32.u64 	%r87, %rd154;
	div.u32 	%r88, %r87, %r86;
	mul.lo.s32 	%r89, %r88, %r86;
	sub.s32 	%r90, %r87, %r89;
	cvt.u64.u32 	%rd156, %r88;
	cvt.u64.u32 	%rd157, %r90;
	bra.uni 	$L__BB1_38;
$L__BB1_37:
	div.s64 	%rd156, %rd154, %rd3;
	mul.lo.s64 	%rd126, %rd156, %rd3;
	sub.s64 	%rd157, %rd154, %rd126;
$L__BB1_38:
	cvt.u32.u64 	%r91, %rd157;
	cvt.u32.u64 	%r92, %rd156;
	mad.lo.s32 	%r14, %r17, %r92, %r91;
	mad.lo.s32 	%r93, %r14, %r20, %r13;
	mad.lo.s32 	%r94, %r93, %r21, %r12;
	cvt.s64.s32 	%rd75, %r94;
	mul.wide.s32 	%rd127, %r94, 4;
	add.s64 	%rd128, %rd2, %rd127;
	ld.global.nc.u32 	%r95, [%rd128];
	div.s32 	%r15, %r95, %r19;
	mul.lo.s32 	%r96, %r15, %r19;
	sub.s32 	%r16, %r95, %r96;
	setp.ge.u32 	%p21, %r15, %r18;
	setp.ge.u32 	%p22, %r16, %r19;
	or.pred  	%p23, %p21, %p22;
	@%p23 bra 	$L__BB1_40;
	ld.param.u64 	%rd136, [_Z20maxpool2d_bwd_kernelPKfPKiPfiiiiiiiiiiiibii_param_0];
	cvta.to.global.u64 	%rd129, %rd136;
	shl.b64 	%rd130, %rd75, 2;
	add.s64 	%rd131, %rd129, %rd130;
	ld.global.nc.f32 	%f5, [%rd131];
	mad.lo.s32 	%r97, %r14, %r18, %r15;
	mad.lo.s32 	%r98, %r97, %r19, %r16;
	mul.wide.s32 	%rd132, %r98, 4;
	add.s64 	%rd133, %rd1, %rd132;
	atom.global.add.f32 	%f6, [%rd133], %f5;
$L__BB1_40:
	add.s64 	%rd144, %rd56, %rd8;
	setp.lt.s64 	%p24, %rd144, %rd6;
	@%p24 bra 	$L__BB1_18;
$L__BB1_41:
	ret;

}
	// .globl	_Z20avgpool2d_fwd_kernelPKfPfiiiiiiiiiiiibbii
.visible .entry _Z20avgpool2d_fwd_kernelPKfPfiiiiiiiiiiiibbii(
	.param .u64 .ptr .align 1 _Z20avgpool2d_fwd_kernelPKfPfiiiiiiiiiiiibbii_param_0,
	.param .u64 .ptr .align 1 _Z20avgpool2d_fwd_kernelPKfPfiiiiiiiiiiiibbii_param_1,
	.param .u32 _Z20avgpool2d_fwd_kernelPKfPfiiiiiiiiiiiibbii_param_2,
	.param .u32 _Z20avgpool2d_fwd_kernelPKfPfiiiiiiiiiiiibbii_param_3,
	.param .u32 _Z20avgpool2d_fwd_kernelPKfPfiiiiiiiiiiiibbii_param_4,
	.param .u32 _Z20avgpool2d_fwd_kernelPKfPfiiiiiiiiiiiibbii_param_5,
	.param .u32 _Z20avgpool2d_fwd_kernelPKfPfiiiiiiiiiiiibbii_param_6,
	.param .u32 _Z20avgpool2d_fwd_kernelPKfPfiiiiiiiiiiiibbii_param_7,
	.param .u32 _Z20avgpool2d_fwd_kernelPKfPfiiiiiiiiiiiibbii_param_8,
	.param .u32 _Z20avgpool2d_fwd_kernelPKfPfiiiiiiiiiiiibbii_param_9,
	.param .u32 _Z20avgpool2d_fwd_kernelPKfPfiiiiiiiiiiiibbii_param_10,
	.param .u32 _Z20avgpool2d_fwd_kernelPKfPfiiiiiiiiiiiibbii_param_11,
	.param .u32 _Z20avgpool2d_fwd_kernelPKfPfiiiiiiiiiiiibbii_param_12,
	.param .u32 _Z20avgpool2d_fwd_kernelPKfPfiiiiiiiiiiiibbii_param_13,
	.param .u8 _Z20avgpool2d_fwd_kernelPKfPfiiiiiiiiiiiibbii_param_14,
	.param .u8 _Z20avgpool2d_fwd_kernelPKfPfiiiiiiiiiiiibbii_param_15,
	.param .u32 _Z20avgpool2d_fwd_kernelPKfPfiiiiiiiiiiiibbii_param_16,
	.param .u32 _Z20avgpool2d_fwd_kernelPKfPfiiiiiiiiiiiibbii_param_17
)
{
	.reg .pred 	%p<105>;
	.reg .b16 	%rs<2>;
	.reg .b32 	%r<489>;
	.reg .b32 	%f<83>;
	.reg .b64 	%rd<489>;

	ld.param.u64 	%rd243, [_Z20avgpool2d_fwd_kernelPKfPfiiiiiiiiiiiibbii_param_0];
	ld.param.u64 	%rd244, [_Z20avgpool2d_fwd_kernelPKfPfiiiiiiiiiiiibbii_param_1];
	ld.param.u32 	%r164, [_Z20avgpool2d_fwd_kernelPKfPfiiiiiiiiiiiibbii_param_2];
	ld.param.u32 	%r151, [_Z20avgpool2d_fwd_kernelPKfPfiiiiiiiiiiiibbii_param_3];
	ld.param.u32 	%r152, [_Z20avgpool2d_fwd_kernelPKfPfiiiiiiiiiiiibbii_param_4];
	ld.param.u32 	%r153, [_Z20avgpool2d_fwd_kernelPKfPfiiiiiiiiiiiibbii_param_5];
	ld.param.u32 	%r154, [_Z20avgpool2d_fwd_kernelPKfPfiiiiiiiiiiiibbii_param_6];
	ld.param.u32 	%r155, [_Z20avgpool2d_fwd_kernelPKfPfiiiiiiiiiiiibbii_param_7];
	ld.param.u32 	%r158, [_Z20avgpool2d_fwd_kernelPKfPfiiiiiiiiiiiibbii_param_10];
	ld.param.u32 	%r159, [_Z20avgpool2d_fwd_kernelPKfPfiiiiiiiiiiiibbii_param_11];
	ld.param.u32 	%r160, [_Z20avgpool2d_fwd_kernelPKfPfiiiiiiiiiiiibbii_param_12];
	ld.param.u32 	%r161, [_Z20avgpool2d_fwd_kernelPKfPfiiiiiiiiiiiibbii_param_13];
	ld.param.s8 	%rs1, [_Z20avgpool2d_fwd_kernelPKfPfiiiiiiiiiiiibbii_param_15];
	ld.param.u32 	%r162, [_Z20avgpool2d_fwd_kernelPKfPfiiiiiiiiiiiibbii_param_16];
	ld.param.u32 	%r163, [_Z20avgpool2d_fwd_kernelPKfPfiiiiiiiiiiiibbii_param_17];
	cvta.to.global.u64 	%rd1, %rd243;
	cvta.to.global.u64 	%rd2, %rd244;
	cvt.s64.s32 	%rd3, %r151;
	mul.wide.s32 	%rd245, %r151, %r164;
	cvt.s64.s32 	%rd4, %r162;
	mul.lo.s64 	%rd246, %rd245, %rd4;
	cvt.s64.s32 	%rd5, %r163;
	mul.lo.s64 	%rd6, %rd246, %rd5;
	mov.u32 	%r165, %ctaid.x;
	mov.u32 	%r1, %ntid.x;
	mov.u32 	%r166, %tid.x;
	mad.lo.s32 	%r167, %r165, %r1, %r166;
	cvt.u64.u32 	%rd422, %r167;
	setp.le.s64 	%p1, %rd6, %rd422;
	@%p1 bra 	$L__BB2_175;
	setp.lt.s32 	%p2, %r154, 1;
	setp.ne.s16 	%p3, %rs1, 0;
	selp.u32 	%r2, 1, 0, %p3;
	mov.u32 	%r168, %nctaid.x;
	mul.wide.u32 	%rd8, %r1, %r168;
	@%p2 bra 	$L__BB2_123;
	setp.lt.s32 	%p25, %r155, 1;
	@%p25 bra 	$L__BB2_71;
	and.b32  	%r3, %r155, 7;
	and.b32  	%r4, %r155, 2147483640;
	neg.s32 	%r5, %r4;
	sub.s32 	%r6, %r161, %r159;
	shl.b32 	%r7, %r161, 3;
	shl.b32 	%r395, %r161, 1;
	sub.s32 	%r8, %r395, %r159;
	mul.lo.s32 	%r396, %r161, 3;
	sub.s32 	%r9, %r396, %r159;
	shl.b32 	%r397, %r161, 2;
	sub.s32 	%r10, %r397, %r159;
	mul.lo.s32 	%r398, %r161, 5;
	sub.s32 	%r11, %r398, %r159;
	mul.lo.s32 	%r399, %r161, 6;
	sub.s32 	%r12, %r399, %r159;
	mul.lo.s32 	%r400, %r161, 7;
	sub.s32 	%r13, %r400, %r159;
$L__BB2_4:
	or.b64  	%rd373, %rd422, %rd5;
	and.b64  	%rd374, %rd373, -4294967296;
	setp.ne.s64 	%p47, %rd374, 0;
	@%p47 bra 	$L__BB2_6;
	cvt.u32.u64 	%r401, %rd5;
	cvt.u32.u64 	%r402, %rd422;
	div.u32 	%r403, %r402, %r401;
	mul.lo.s32 	%r404, %r403, %r401;
	sub.s32 	%r405, %r402, %r404;
	cvt.u64.u32 	%rd415, %r403;
	cvt.u64.u32 	%rd416, %r405;
	bra.uni 	$L__BB2_7;
$L__BB2_6:
	div.s64 	%rd415, %rd422, %rd5;
	mul.lo.s64 	%rd375, %rd415, %rd5;
	sub.s64 	%rd416, %rd422, %rd375;
$L__BB2_7:
	cvt.u32.u64 	%r14, %rd416;
	or.b64  	%rd376, %rd415, %rd4;
	and.b64  	%rd377, %rd376, -4294967296;
	setp.ne.s64 	%p48, %rd377, 0;
	@%p48 bra 	$L__BB2_9;
	cvt.u32.u64 	%r406, %rd4;
	cvt.u32.u64 	%r407, %rd415;
	div.u32 	%r408, %r407, %r406;
	mul.lo.s32 	%r409, %r408, %r406;
	sub.s32 	%r410, %r407, %r409;
	cvt.u64.u32 	%rd417, %r408;
	cvt.u64.u32 	%rd418, %r410;
	bra.uni 	$L__BB2_10;
$L__BB2_9:
	div.s64 	%rd417, %rd415, %rd4;
	mul.lo.s64 	%rd378, %rd417, %rd4;
	sub.s64 	%rd418, %rd415, %rd378;
$L__BB2_10:
	cvt.u32.u64 	%r15, %rd418;
	or.b64  	%rd379, %rd417, %rd3;
	and.b64  	%rd380, %rd379, -4294967296;
	setp.ne.s64 	%p49, %rd380, 0;
	@%p49 bra 	$L__BB2_12;
	cvt.u32.u64 	%r411, %rd3;
	cvt.u32.u64 	%r412, %rd417;
	div.u32 	%r413, %r412, %r411;
	mul.lo.s32 	%r414, %r413, %r411;
	sub.s32 	%r415, %r412, %r414;
	cvt.u64.u32 	%rd419, %r413;
	cvt.u64.u32 	%rd420, %r415;
	bra.uni 	$L__BB2_13;
$L__BB2_12:
	div.s64 	%rd419, %rd417, %rd3;
	mul.lo.s64 	%rd381, %rd419, %rd3;
	sub.s64 	%rd420, %rd417, %rd381;
$L__BB2_13:
	ld.param.u32 	%r444, [_Z20avgpool2d_fwd_kernelPKfPfiiiiiiiiiiiibbii_param_9];
	ld.param.u32 	%r443, [_Z20avgpool2d_fwd_kernelPKfPfiiiiiiiiiiiibbii_param_8];
	cvt.u32.u64 	%r417, %rd420;
	cvt.u32.u64 	%r418, %rd419;
	mad.lo.s32 	%r16, %r151, %r418, %r417;
	mul.lo.s32 	%r17, %r16, %r152;
	mul.lo.s32 	%r419, %r443, %r15;
	sub.s32 	%r18, %r419, %r158;
	mul.lo.s32 	%r420, %r444, %r14;
	sub.s32 	%r28, %r420, %r159;
	add.s32 	%r20, %r6, %r420;
	sub.s32 	%r421, %r17, %r158;
	add.s32 	%r21, %r421, %r419;
	add.s32 	%r22, %r8, %r420;
	add.s32 	%r23, %r9, %r420;
	add.s32 	%r24, %r10, %r420;
	add.s32 	%r25, %r11, %r420;
	add.s32 	%r26, %r12, %r420;
	add.s32 	%r27, %r13, %r420;
	mov.f32 	%f61, 0f00000000;
	mov.b32 	%r445, 0;
	mov.u32 	%r464, %r445;
$L__BB2_14:
	setp.lt.u32 	%p50, %r155, 8;
	mul.lo.s32 	%r31, %r445, %r160;
	add.s32 	%r32, %r31, %r18;
	add.s32 	%r424, %r32, %r17;
	mul.lo.s32 	%r33, %r424, %r153;
	mov.b32 	%r481, 0;
	@%p50 bra 	$L__BB2_41;
	add.s32 	%r425, %r21, %r31;
	mul.lo.s32 	%r426, %r153, %r425;
	add.s32 	%r461, %r20, %r426;
	add.s32 	%r459, %r22, %r426;
	add.s32 	%r457, %r23, %r426;
	add.s32 	%r455, %r24, %r426;
	add.s32 	%r453, %r25, %r426;
	add.s32 	%r451, %r26, %r426;
	add.s32 	%r449, %r27, %r426;
	add.s32 	%r448, %r28, %r426;
	mov.u32 	%r447, %r28;
	mov.u32 	%r450, %r27;
	mov.u32 	%r452, %r26;
	mov.u32 	%r454, %r25;
	mov.u32 	%r456, %r24;
	mov.u32 	%r458, %r23;
	mov.u32 	%r460, %r22;
	mov.u32 	%r462, %r20;
	mov.u32 	%r463, %r5;
$L__BB2_16:
	.pragma "nounroll";
	setp.lt.u32 	%p51, %r32, %r152;
	setp.lt.u32 	%p52, %r447, %r153;
	and.pred  	%p53, %p51, %p52;
	@%p53 bra 	$L__BB2_18;
	add.s32 	%r465, %r464, %r2;
	bra.uni 	$L__BB2_19;
$L__BB2_18:
	mul.wide.s32 	%rd382, %r448, 4;
	add.s64 	%rd383, %rd1, %rd382;
	ld.global.nc.f32 	%f41, [%rd383];
	add.f32 	%f61, %f61, %f41;
	add.s32 	%r465, %r464, 1;
$L__BB2_19:
	setp.lt.u32 	%p55, %r462, %r153;
	and.pred  	%p56, %p51, %p55;
	@%p56 bra 	$L__BB2_21;
	add.s32 	%r466, %r465, %r2;
	bra.uni 	$L__BB2_22;
$L__BB2_21:
	mul.wide.s32 	%rd384, %r461, 4;
	add.s64 	%rd385, %rd1, %rd384;
	ld.global.nc.f32 	%f42, [%rd385];
	add.f32 	%f61, %f61, %f42;
	add.s32 	%r466, %r465, 1;
$L__BB2_22:
	setp.lt.u32 	%p58, %r460, %r153;
	and.pred  	%p59, %p51, %p58;
	@%p59 bra 	$L__BB2_24;
	add.s32 	%r467, %r466, %r2;
	bra.uni 	$L__BB2_25;
$L__BB2_24:
	mul.wide.s32 	%rd386, %r459, 4;
	add.s64 	%rd387, %rd1, %rd386;
	ld.global.nc.f32 	%f43, [%rd387];
	add.f32 	%f61, %f61, %f43;
	add.s32 	%r467, %r466, 1;
$L__BB2_25:
	setp.lt.u32 	%p61, %r458, %r153;
	and.pred  	%p62, %p51, %p61;
	@%p62 bra 	$L__BB2_27;
	add.s32 	%r468, %r467, %r2;
	bra.uni 	$L__BB2_28;
$L__BB2_27:
	mul.wide.s32 	%rd388, %r457, 4;
	add.s64 	%rd389, %rd1, %rd388;
	ld.global.nc.f32 	%f44, [%rd389];
	add.f32 	%f61, %f61, %f44;
	add.s32 	%r468, %r467, 1;
$L__BB2_28:
	setp.lt.u32 	%p64, %r456, %r153;
	and.pred  	%p65, %p51, %p64;
	@%p65 bra 	$L__BB2_30;
	add.s32 	%r469, %r468, %r2;
	bra.uni 	$L__BB2_31;
$L__BB2_30:
	mul.wide.s32 	%rd390, %r455, 4;
	add.s64 	%rd391, %rd1, %rd390;
	ld.global.nc.f32 	%f45, [%rd391];
	add.f32 	%f61, %f61, %f45;
	add.s32 	%r469, %r468, 1;
$L__BB2_31:
	setp.lt.u32 	%p67, %r454, %r153;
	and.pred  	%p68, %p51, %p67;
	@%p68 bra 	$L__BB2_33;
	add.s32 	%r470, %r469, %r2;
	bra.uni 	$L__BB2_34;
$L__BB2_33:
	mul.wide.s32 	%rd392, %r453, 4;
	add.s64 	%rd393, %rd1, %rd392;
	ld.global.nc.f32 	%f46, [%rd393];
	add.f32 	%f61, %f61, %f46;
	add.s32 	%r470, %r469, 1;
$L__BB2_34:
	setp.lt.u32 	%p70, %r452, %r153;
	and.pred  	%p71, %p51, %p70;
	@%p71 bra 	$L__BB2_36;
	add.s32 	%r471, %r470, %r2;
	bra.uni 	$L__BB2_37;
$L__BB2_36:
	mul.wide.s32 	%rd394, %r451, 4;
	add.s64 	%rd395, %rd1, %rd394;
	ld.global.nc.f32 	%f47, [%rd395];
	add.f32 	%f61, %f61, %f47;
	add.s32 	%r471, %r470, 1;
$L__BB2_37:
	setp.lt.u32 	%p73, %r450, %r153;
	and.pred  	%p74, %p51, %p73;
	@%p74 bra 	$L__BB2_39;
	add.s32 	%r464, %r471, %r2;
	bra.uni 	$L__BB2_40;
$L__BB2_39:
	mul.wide.s32 	%rd396, %r449, 4;
	add.s64 	%rd397, %rd1, %rd396;
	ld.global.nc.f32 	%f48, [%rd397];
	add.f32 	%f61, %f61, %f48;
	add.s32 	%r464, %r471, 1;
$L__BB2_40:
	add.s32 	%r463, %r463, 8;
	add.s32 	%r462, %r462, %r7;
	add.s32 	%r461, %r461, %r7;
	add.s32 	%r460, %r460, %r7;
	add.s32 	%r459, %r459, %r7;
	add.s32 	%r458, %r458, %r7;
	add.s32 	%r457, %r457, %r7;
	add.s32 	%r456, %r456, %r7;
	add.s32 	%r455, %r455, %r7;
	add.s32 	%r454, %r454, %r7;
	add.s32 	%r453, %r453, %r7;
	add.s32 	%r452, %r452, %r7;
	add.s32 	%r451, %r451, %r7;
	add.s32 	%r450, %r450, %r7;
	add.s32 	%r449, %r449, %r7;
	add.s32 	%r448, %r448, %r7;
	add.s32 	%r447, %r447, %r7;
	setp.ne.s32 	%p75, %r463, 0;
	mov.u32 	%r481, %r4;
	@%p75 bra 	$L__BB2_16;
$L__BB2_41:
	setp.eq.s32 	%p76, %r3, 0;
	@%p76 bra 	$L__BB2_69;
	add.s32 	%r428, %r3, -1;
	setp.lt.u32 	%p77, %r428, 3;
	@%p77 bra 	$L__BB2_56;
	setp.lt.u32 	%p78, %r32, %r152;
	mad.lo.s32 	%r104, %r481, %r161, %r28;
	setp.lt.u32 	%p79, %r104, %r153;
	and.pred  	%p80, %p78, %p79;
	@%p80 bra 	$L__BB2_45;
	add.s32 	%r476, %r464, %r2;
	bra.uni 	$L__BB2_46;
$L__BB2_45:
	add.s32 	%r430, %r104, %r33;
	mul.wide.s32 	%rd398, %r430, 4;
	add.s64 	%rd399, %rd1, %rd398;
	ld.global.nc.f32 	%f50, [%rd399];
	add.f32 	%f61, %f61, %f50;
	add.s32 	%r476, %r464, 1;
$L__BB2_46:
	add.s32 	%r108, %r104, %r161;
	setp.lt.u32 	%p82, %r108, %r153;
	and.pred  	%p83, %p78, %p82;
	@%p83 bra 	$L__BB2_48;
	add.s32 	%r477, %r476, %r2;
	bra.uni 	$L__BB2_49;
$L__BB2_48:
	add.s32 	%r431, %r108, %r33;
	mul.wide.s32 	%rd400, %r431, 4;
	add.s64 	%rd401, %rd1, %rd400;
	ld.global.nc.f32 	%f51, [%rd401];
	add.f32 	%f61, %f61, %f51;
	add.s32 	%r477, %r476, 1;
$L__BB2_49:
	add.s32 	%r112, %r108, %r161;
	setp.lt.u32 	%p85, %r112, %r153;
	and.pred  	%p86, %p78, %p85;
	@%p86 bra 	$L__BB2_51;
	add.s32 	%r478, %r477, %r2;
	bra.uni 	$L__BB2_52;
$L__BB2_51:
	add.s32 	%r432, %r112, %r33;
	mul.wide.s32 	%rd402, %r432, 4;
	add.s64 	%rd403, %rd1, %rd402;
	ld.global.nc.f32 	%f52, [%rd403];
	add.f32 	%f61, %f61, %f52;
	add.s32 	%r478, %r477, 1;
$L__BB2_52:
	add.s32 	%r116, %r112, %r161;
	setp.lt.u32 	%p88, %r116, %r153;
	and.pred  	%p89, %p78, %p88;
	@%p89 bra 	$L__BB2_54;
	add.s32 	%r464, %r478, %r2;
	bra.uni 	$L__BB2_55;
$L__BB2_54:
	add.s32 	%r433, %r116, %r33;
	mul.wide.s32 	%rd404, %r433, 4;
	add.s64 	%rd405, %rd1, %rd404;
	ld.global.nc.f32 	%f53, [%rd405];
	add.f32 	%f61, %f61, %f53;
	add.s32 	%r464, %r478, 1;
$L__BB2_55:
	add.s32 	%r481, %r481, 4;
$L__BB2_56:
	and.b32  	%r435, %r155, 3;
	setp.eq.s32 	%p90, %r435, 0;
	@%p90 bra 	$L__BB2_69;
	setp.eq.s32 	%p91, %r435, 1;
	@%p91 bra 	$L__BB2_65;
	setp.lt.u32 	%p92, %r32, %r152;
	mad.lo.s32 	%r124, %r481, %r161, %r28;
	setp.lt.u32 	%p93, %r124, %r153;
	and.pred  	%p94, %p92, %p93;
	@%p94 bra 	$L__BB2_60;
	add.s32 	%r483, %r464, %r2;
	bra.uni 	$L__BB2_61;
$L__BB2_60:
	add.s32 	%r436, %r124, %r33;
	mul.wide.s32 	%rd406, %r436, 4;
	add.s64 	%rd407, %rd1, %rd406;
	ld.global.nc.f32 	%f55, [%rd407];
	add.f32 	%f61, %f61, %f55;
	add.s32 	%r483, %r464, 1;
$L__BB2_61:
	add.s32 	%r128, %r124, %r161;
	setp.lt.u32 	%p96, %r128, %r153;
	and.pred  	%p97, %p92, %p96;
	@%p97 bra 	$L__BB2_63;
	add.s32 	%r464, %r483, %r2;
	bra.uni 	$L__BB2_64;
$L__BB2_63:
	add.s32 	%r437, %r128, %r33;
	mul.wide.s32 	%rd408, %r437, 4;
	add.s64 	%rd409, %rd1, %rd408;
	ld.global.nc.f32 	%f56, [%rd409];
	add.f32 	%f61, %f61, %f56;
	add.s32 	%r464, %r483, 1;
$L__BB2_64:
	add.s32 	%r481, %r481, 2;
$L__BB2_65:
	and.b32  	%r438, %r155, 1;
	setp.eq.b32 	%p98, %r438, 1;
	not.pred 	%p99, %p98;
	@%p99 bra 	$L__BB2_69;
	setp.lt.u32 	%p100, %r32, %r152;
	mad.lo.s32 	%r136, %r481, %r161, %r28;
	setp.lt.u32 	%p101, %r136, %r153;
	and.pred  	%p102, %p100, %p101;
	@%p102 bra 	$L__BB2_68;
	add.s32 	%r464, %r464, %r2;
	bra.uni 	$L__BB2_69;
$L__BB2_68:
	add.s32 	%r439, %r136, %r33;
	mul.wide.s32 	%rd410, %r439, 4;
	add.s64 	%rd411, %rd1, %rd410;
	ld.global.nc.f32 	%f57, [%rd411];
	add.f32 	%f61, %f61, %f57;
	add.s32 	%r464, %r464, 1;
$L__BB2_69:
	add.s32 	%r445, %r445, 1;
	setp.ne.s32 	%p103, %r445, %r154;
	@%p103 bra 	$L__BB2_14;
	max.u32 	%r440, %r464, 1;
	mad.lo.s32 	%r441, %r16, %r162, %r15;
	mad.lo.s32 	%r442, %r441, %r163, %r14;
	cvt.rn.f32.s32 	%f58, %r440;
	div.rn.f32 	%f59, %f61, %f58;
	mul.wide.s32 	%rd412, %r442, 4;
	add.s64 	%rd413, %rd2, %rd412;
	st.global.f32 	[%rd413], %f59;
	add.s64 	%rd422, %rd422, %rd8;
	setp.lt.s64 	%p104, %rd422, %rd6;
	@%p104 bra 	$L__BB2_4;
	bra.uni 	$L__BB2_175;
$L__BB2_71:
	add.s64 	%rd310, %rd8, %rd422;
	max.u64 	%rd311, %rd6, %rd310;
	setp.lt.u64 	%p26, %rd310, %rd6;
	selp.u64 	%rd29, 1, 0, %p26;
	add.s64 	%rd312, %rd310, %rd29;
	sub.s64 	%rd30, %rd311, %rd312;
	or.b64  	%rd313, %rd30, %rd8;
	and.b64  	%rd314, %rd313, -4294967296;
	setp.ne.s64 	%p27, %rd314, 0;
	@%p27 bra 	$L__BB2_73;
	cvt.u32.u64 	%r287, %rd8;
	cvt.u32.u64 	%r288, %rd30;
	div.u32 	%r289, %r288, %r287;
	cvt.u64.u32 	%rd421, %r289;
	bra.uni 	$L__BB2_74;
$L__BB2_73:
	div.u64 	%rd421, %rd30, %rd8;
$L__BB2_74:
	add.s64 	%rd34, %rd421, %rd29;
	add.s64 	%rd316, %rd34, 1;
	and.b64  	%rd35, %rd316, 3;
	and.b64  	%rd317, %rd34, 3;
	setp.eq.s64 	%p28, %rd317, 3;
	mov.b64 	%rd423, 0;
	@%p28 bra 	$L__BB2_85;
$L__BB2_75:
	.pragma "nounroll";
	or.b64  	%rd318, %rd422, %rd5;
	and.b64  	%rd319, %rd318, -4294967296;
	setp.ne.s64 	%p29, %rd319, 0;
	@%p29 bra 	$L__BB2_77;
	cvt.u32.u64 	%r290, %rd5;
	cvt.u32.u64 	%r291, %rd422;
	div.u32 	%r292, %r291, %r290;
	mul.lo.s32 	%r293, %r292, %r290;
	sub.s32 	%r294, %r291, %r293;
	cvt.u64.u32 	%rd424, %r292;
	cvt.u64.u32 	%rd425, %r294;
	bra.uni 	$L__BB2_78;
$L__BB2_77:
	div.s64 	%rd424, %rd422, %rd5;
	mul.lo.s64 	%rd320, %rd424, %rd5;
	sub.s64 	%rd425, %rd422, %rd320;
$L__BB2_78:
	cvt.u32.u64 	%r141, %rd425;
	or.b64  	%rd321, %rd424, %rd4;
	and.b64  	%rd322, %rd321, -4294967296;
	setp.ne.s64 	%p30, %rd322, 0;
	@%p30 bra 	$L__BB2_80;
	cvt.u32.u64 	%r295, %rd4;
	cvt.u32.u64 	%r296, %rd424;
	div.u32 	%r297, %r296, %r295;
	mul.lo.s32 	%r298, %r297, %r295;
	sub.s32 	%r299, %r296, %r298;
	cvt.u64.u32 	%rd426, %r297;
	cvt.u64.u32 	%rd427, %r299;
	bra.uni 	$L__BB2_81;
$L__BB2_80:
	div.s64 	%rd426, %rd424, %rd4;
	mul.lo.s64 	%rd323, %rd426, %rd4;
	sub.s64 	%rd427, %rd424, %rd323;
$L__BB2_81:
	cvt.u32.u64 	%r142, %rd427;
	or.b64  	%rd324, %rd426, %rd3;
	and.b64  	%rd325, %rd324, -4294967296;
	setp.ne.s64 	%p31, %rd325, 0;
	@%p31 bra 	$L__BB2_83;
	cvt.u32.u64 	%r300, %rd3;
	cvt.u32.u64 	%r301, %rd426;
	div.u32 	%r302, %r301, %r300;
	mul.lo.s32 	%r303, %r302, %r300;
	sub.s32 	%r304, %r301, %r303;
	cvt.u64.u32 	%rd428, %r302;
	cvt.u64.u32 	%rd429, %r304;
	bra.uni 	$L__BB2_84;
$L__BB2_83:
	div.s64 	%rd428, %rd426, %rd3;
	mul.lo.s64 	%rd326, %rd428, %rd3;
	sub.s64 	%rd429, %rd426, %rd326;
$L__BB2_84:
	cvt.u32.u64 	%r305, %rd429;
	cvt.u32.u64 	%r306, %rd428;
	mad.lo.s32 	%r307, %r151, %r306, %r305;
	mad.lo.s32 	%r308, %r307, %r162, %r142;
	mad.lo.s32 	%r309, %r308, %r163, %r141;
	mul.wide.s32 	%rd327, %r309, 4;
	add.s64 	%rd328, %rd2, %rd327;
	mov.b32 	%r310, 0;
	st.global.u32 	[%rd328], %r310;
	add.s64 	%rd422, %rd422, %rd8;
	add.s64 	%rd423, %rd423, 1;
	setp.ne.s64 	%p32, %rd423, %rd35;
	@%p32 bra 	$L__BB2_75;
$L__BB2_85:
	setp.lt.u64 	%p33, %rd34, 3;
	@%p33 bra 	$L__BB2_175;
$L__BB2_86:
	or.b64  	%rd329, %rd422, %rd5;
	and.b64  	%rd330, %rd329, -4294967296;
	setp.ne.s64 	%p34, %rd330, 0;
	@%p34 bra 	$L__BB2_88;
	cvt.u32.u64 	%r311, %rd5;
	cvt.u32.u64 	%r312, %rd422;
	div.u32 	%r313, %r312, %r311;
	mul.lo.s32 	%r314, %r313, %r311;
	sub.s32 	%r315, %r312, %r314;
	cvt.u64.u32 	%rd431, %r313;
	cvt.u64.u32 	%rd432, %r315;
	bra.uni 	$L__BB2_89;
$L__BB2_88:
	div.s64 	%rd431, %rd422, %rd5;
	mul.lo.s64 	%rd331, %rd431, %rd5;
	sub.s64 	%rd432, %rd422, %rd331;
$L__BB2_89:
	cvt.u32.u64 	%r143, %rd432;
	or.b64  	%rd332, %rd431, %rd4;
	and.b64  	%rd333, %rd332, -4294967296;
	setp.ne.s64 	%p35, %rd333, 0;
	@%p35 bra 	$L__BB2_91;
	cvt.u32.u64 	%r316, %rd4;
	cvt.u32.u64 	%r317, %rd431;
	div.u32 	%r318, %r317, %r316;
	mul.lo.s32 	%r319, %r318, %r316;
	sub.s32 	%r320, %r317, %r319;
	cvt.u64.u32 	%rd433, %r318;
	cvt.u64.u32 	%rd434, %r320;
	bra.uni 	$L__BB2_92;
$L__BB2_91:
	div.s64 	%rd433, %rd431, %rd4;
	mul.lo.s64 	%rd334, %rd433, %rd4;
	sub.s64 	%rd434, %rd431, %rd334;
$L__BB2_92:
	cvt.u32.u64 	%r144, %rd434;
	or.b64  	%rd335, %rd433, %rd3;
	and.b64  	%rd336, %rd335, -4294967296;
	setp.ne.s64 	%p36, %rd336, 0;
	@%p36 bra 	$L__BB2_94;
	cvt.u32.u64 	%r321, %rd3;
	cvt.u32.u64 	%r322, %rd433;
	div.u32 	%r323, %r322, %r321;
	mul.lo.s32 	%r324, %r323, %r321;
	sub.s32 	%r325, %r322, %r324;
	cvt.u64.u32 	%rd435, %r323;
	cvt.u64.u32 	%rd436, %r325;
	bra.uni 	$L__BB2_95;
$L__BB2_94:
	div.s64 	%rd435, %rd433, %rd3;
	mul.lo.s64 	%rd337, %rd435, %rd3;
	sub.s64 	%rd436, %rd433, %rd337;
$L__BB2_95:
	cvt.u32.u64 	%r326, %rd436;
	cvt.u32.u64 	%r327, %rd435;
	mad.lo.s32 	%r328, %r151, %r327, %r326;
	mad.lo.s32 	%r329, %r328, %r162, %r144;
	mad.lo.s32 	%r330, %r329, %r163, %r143;
	mul.wide.s32 	%rd338, %r330, 4;
	add.s64 	%rd339, %rd2, %rd338;
	mov.b32 	%r331, 0;
	st.global.u32 	[%rd339], %r331;
	add.s64 	%rd78, %rd422, %rd8;
	or.b64  	%rd340, %rd78, %rd5;
	and.b64  	%rd341, %rd340, -4294967296;
	setp.ne.s64 	%p37, %rd341, 0;
	@%p37 bra 	$L__BB2_97;
	cvt.u32.u64 	%r332, %rd5;
	cvt.u32.u64 	%r333, %rd78;
	div.u32 	%r334, %r333, %r332;
	mul.lo.s32 	%r335, %r334, %r332;
	sub.s32 	%r336, %r333, %r335;
	cvt.u64.u32 	%rd437, %r334;
	cvt.u64.u32 	%rd438, %r336;
	bra.uni 	$L__BB2_98;
$L__BB2_97:
	div.s64 	%rd437, %rd78, %rd5;
	mul.lo.s64 	%rd342, %rd437, %rd5;
	sub.s64 	%rd438, %rd78, %rd342;
$L__BB2_98:
	cvt.u32.u64 	%r145, %rd438;
	or.b64  	%rd343, %rd437, %rd4;
	and.b64  	%rd344, %rd343, -4294967296;
	setp.ne.s64 	%p38, %rd344, 0;
	@%p38 bra 	$L__BB2_100;
	cvt.u32.u64 	%r337, %rd4;
	cvt.u32.u64 	%r338, %rd437;
	div.u32 	%r339, %r338, %r337;
	mul.lo.s32 	%r340, %r339, %r337;
	sub.s32 	%r341, %r338, %r340;
	cvt.u64.u32 	%rd439, %r339;
	cvt.u64.u32 	%rd440, %r341;
	bra.uni 	$L__BB2_101;
$L__BB2_100:
	div.s64 	%rd439, %rd437, %rd4;
	mul.lo.s64 	%rd345, %rd439, %rd4;
	sub.s64 	%rd440, %rd437, %rd345;
$L__BB2_101:
	cvt.u32.u64 	%r146, %rd440;
	or.b64  	%rd346, %rd439, %rd3;
	and.b64  	%rd347, %rd346, -4294967296;
	setp.ne.s64 	%p39, %rd347, 0;
	@%p39 bra 	$L__BB2_103;
	cvt.u32.u64 	%r342, %rd3;
	cvt.u32.u64 	%r343, %rd439;
	div.u32 	%r344, %r343, %r342;
	mul.lo.s32 	%r345, %r344, %r342;
	sub.s32 	%r346, %r343, %r345;
	cvt.u64.u32 	%rd441, %r344;
	cvt.u64.u32 	%rd442, %r346;
	bra.uni 	$L__BB2_104;
$L__BB2_103:
	div.s64 	%rd441, %rd439, %rd3;
	mul.lo.s64 	%rd348, %rd441, %rd3;
	sub.s64 	%rd442, %rd439, %rd348;
$L__BB2_104:
	cvt.u32.u64 	%r347, %rd442;
	cvt.u32.u64 	%r348, %rd441;
	mad.lo.s32 	%r349, %r151, %r348, %r347;
	mad.lo.s32 	%r350, %r349, %r162, %r146;
	mad.lo.s32 	%r351, %r350, %r163, %r145;
	mul.wide.s32 	%rd349, %r351, 4;
	add.s64 	%rd350, %rd2, %rd349;
	mov.b32 	%r352, 0;
	st.global.u32 	[%rd350], %r352;
	add.s64 	%rd97, %rd78, %rd8;
	or.b64  	%rd351, %rd97, %rd5;
	and.b64  	%rd352, %rd351, -4294967296;
	setp.ne.s64 	%p40, %rd352, 0;
	@%p40 bra 	$L__BB2_106;
	cvt.u32.u64 	%r353, %rd5;
	cvt.u32.u64 	%r354, %rd97;
	div.u32 	%r355, %r354, %r353;
	mul.lo.s32 	%r356, %r355, %r353;
	sub.s32 	%r357, %r354, %r356;
	cvt.u64.u32 	%rd443, %r355;
	cvt.u64.u32 	%rd444, %r357;
	bra.uni 	$L__BB2_107;
$L__BB2_106:
	div.s64 	%rd443, %rd97, %rd5;
	mul.lo.s64 	%rd353, %rd443, %rd5;
	sub.s64 	%rd444, %rd97, %rd353;
$L__BB2_107:
	cvt.u32.u64 	%r147, %rd444;
	or.b64  	%rd354, %rd443, %rd4;
	and.b64  	%rd355, %rd354, -4294967296;
	setp.ne.s64 	%p41, %rd355, 0;
	@%p41 bra 	$L__BB2_109;
	cvt.u32.u64 	%r358, %rd4;
	cvt.u32.u64 	%r359, %rd443;
	div.u32 	%r360, %r359, %r358;
	mul.lo.s32 	%r361, %r360, %r358;
	sub.s32 	%r362, %r359, %r361;
	cvt.u64.u32 	%rd445, %r360;
	cvt.u64.u32 	%rd446, %r362;
	bra.uni 	$L__BB2_110;
$L__BB2_109:
	div.s64 	%rd445, %rd443, %rd4;
	mul.lo.s64 	%rd356, %rd445, %rd4;
	sub.s64 	%rd446, %rd443, %rd356;
$L__BB2_110:
	cvt.u32.u64 	%r148, %rd446;
	or.b64  	%rd357, %rd445, %rd3;
	and.b64  	%rd358, %rd357, -4294967296;
	setp.ne.s64 	%p42, %rd358, 0;
	@%p42 bra 	$L__BB2_112;
	cvt.u32.u64 	%r363, %rd3;
	cvt.u32.u64 	%r364, %rd445;
	div.u32 	%r365, %r364, %r363;
	mul.lo.s32 	%r366, %r365, %r363;
	sub.s32 	%r367, %r364, %r366;
	cvt.u64.u32 	%rd447, %r365;
	cvt.u64.u32 	%rd448, %r367;
	bra.uni 	$L__BB2_113;
$L__BB2_112:
	div.s64 	%rd447, %rd445, %rd3;
	mul.lo.s64 	%rd359, %rd447, %rd3;
	sub.s64 	%rd448, %rd445, %rd359;
$L__BB2_113:
	cvt.u32.u64 	%r368, %rd448;
	cvt.u32.u64 	%r369, %rd447;
	mad.lo.s32 	%r370, %r151, %r369, %r368;
	mad.lo.s32 	%r371, %r370, %r162, %r148;
	mad.lo.s32 	%r372, %r371, %r163, %r147;
	mul.wide.s32 	%rd360, %r372, 4;
	add.s64 	%rd361, %rd2, %rd360;
	mov.b32 	%r373, 0;
	st.global.u32 	[%rd361], %r373;
	add.s64 	%rd116, %rd97, %rd8;
	or.b64  	%rd362, %rd116, %rd5;
	and.b64  	%rd363, %rd362, -4294967296;
	setp.ne.s64 	%p43, %rd363, 0;
	@%p43 bra 	$L__BB2_115;
	cvt.u32.u64 	%r374, %rd5;
	cvt.u32.u64 	%r375, %rd116;
	div.u32 	%r376, %r375, %r374;
	mul.lo.s32 	%r377, %r376, %r374;
	sub.s32 	%r378, %r375, %r377;
	cvt.u64.u32 	%rd449, %r376;
	cvt.u64.u32 	%rd450, %r378;
	bra.uni 	$L__BB2_116;
$L__BB2_115:
	div.s64 	%rd449, %rd116, %rd5;
	mul.lo.s64 	%rd364, %rd449, %rd5;
	sub.s64 	%rd450, %rd116, %rd364;
$L__BB2_116:
	cvt.u32.u64 	%r149, %rd450;
	or.b64  	%rd365, %rd449, %rd4;
	and.b64  	%rd366, %rd365, -4294967296;
	setp.ne.s64 	%p44, %rd366, 0;
	@%p44 bra 	$L__BB2_118;
	cvt.u32.u64 	%r379, %rd4;
	cvt.u32.u64 	%r380, %rd449;
	div.u32 	%r381, %r380, %r379;
	mul.lo.s32 	%r382, %r381, %r379;
	sub.s32 	%r383, %r380, %r382;
	cvt.u64.u32 	%rd451, %r381;
	cvt.u64.u32 	%rd452, %r383;
	bra.uni 	$L__BB2_119;
$L__BB2_118:
	div.s64 	%rd451, %rd449, %rd4;
	mul.lo.s64 	%rd367, %rd451, %rd4;
	sub.s64 	%rd452, %rd449, %rd367;
$L__BB2_119:
	cvt.u32.u64 	%r150, %rd452;
	or.b64  	%rd368, %rd451, %rd3;
	and.b64  	%rd369, %rd368, -4294967296;
	setp.ne.s64 	%p45, %rd369, 0;
	@%p45 bra 	$L__BB2_121;
	cvt.u32.u64 	%r384, %rd3;
	cvt.u32.u64 	%r385, %rd451;
	div.u32 	%r386, %r385, %r384;
	mul.lo.s32 	%r387, %r386, %r384;
	sub.s32 	%r388, %r385, %r387;
	cvt.u64.u32 	%rd453, %r386;
	cvt.u64.u32 	%rd454, %r388;
	bra.uni 	$L__BB2_122;
$L__BB2_121:
	div.s64 	%rd453, %rd451, %rd3;
	mul.lo.s64 	%rd370, %rd453, %rd3;
	sub.s64 	%rd454, %rd451, %rd370;
$L__BB2_122:
	cvt.u32.u64 	%r389, %rd454;
	cvt.u32.u64 	%r390, %rd453;
	mad.lo.s32 	%r391, %r151, %r390, %r389;
	mad.lo.s32 	%r392, %r391, %r162, %r150;
	mad.lo.s32 	%r393, %r392, %r163, %r149;
	mul.wide.s32 	%rd371, %r393, 4;
	add.s64 	%rd372, %rd2, %rd371;
	mov.b32 	%r394, 0;
	st.global.u32 	[%rd372], %r394;
	add.s64 	%rd422, %rd116, %rd8;
	setp.lt.s64 	%p46, %rd422, %rd6;
	@%p46 bra 	$L__BB2_86;
	bra.uni 	$L__BB2_175;
$L__BB2_123:
	add.s64 	%rd247, %rd8, %rd422;
	max.u64 	%rd248, %rd6, %rd247;
	setp.lt.u64 	%p4, %rd247, %rd6;
	selp.u64 	%rd136, 1, 0, %p4;
	add.s64 	%rd249, %rd247, %rd136;
	sub.s64 	%rd137, %rd248, %rd249;
	or.b64  	%rd250, %rd137, %rd8;
	and.b64  	%rd251, %rd250, -4294967296;
	setp.ne.s64 	%p5, %rd251, 0;
	@%p5 bra 	$L__BB2_125;
	cvt.u32.u64 	%r169, %rd8;
	cvt.u32.u64 	%r170, %rd137;
	div.u32 	%r171, %r170, %r169;
	cvt.u64.u32 	%rd455, %r171;
	bra.uni 	$L__BB2_126;
$L__BB2_125:
	div.u64 	%rd455, %rd137, %rd8;
$L__BB2_126:
	add.s64 	%rd141, %rd455, %rd136;
	add.s64 	%rd253, %rd141, 1;
	and.b64  	%rd142, %rd253, 3;
	and.b64  	%rd254, %rd141, 3;
	setp.eq.s64 	%p6, %rd254, 3;
	mov.b64 	%rd457, 0;
	@%p6 bra 	$L__BB2_137;
$L__BB2_127:
	.pragma "nounroll";
	or.b64  	%rd255, %rd422, %rd5;
	and.b64  	%rd256, %rd255, -4294967296;
	setp.ne.s64 	%p7, %rd256, 0;
	@%p7 bra 	$L__BB2_129;
	cvt.u32.u64 	%r172, %rd5;
	cvt.u32.u64 	%r173, %rd422;
	div.u32 	%r174, %r173, %r172;
	mul.lo.s32 	%r175, %r174, %r172;
	sub.s32 	%r176, %r173, %r175;
	cvt.u64.u32 	%rd458, %r174;
	cvt.u64.u32 	%rd459, %r176;
	bra.uni 	$L__BB2_130;
$L__BB2_129:
	div.s64 	%rd458, %rd422, %rd5;
	mul.lo.s64 	%rd257, %rd458, %rd5;
	sub.s64 	%rd459, %rd422, %rd257;
$L__BB2_130:
	or.b64  	%rd258, %rd458, %rd4;
	and.b64  	%rd259, %rd258, -4294967296;
	setp.ne.s64 	%p8, %rd259, 0;
	@%p8 bra 	$L__BB2_132;
	cvt.u32.u64 	%r177, %rd4;
	cvt.u32.u64 	%r178, %rd458;
	div.u32 	%r179, %r178, %r177;
	mul.lo.s32 	%r180, %r179, %r177;
	sub.s32 	%r181, %r178, %r180;
	cvt.u64.u32 	%rd460, %r179;
	cvt.u64.u32 	%rd461, %r181;
	bra.uni 	$L__BB2_133;
$L__BB2_132:
	div.s64 	%rd460, %rd458, %rd4;
	mul.lo.s64 	%rd260, %rd460, %rd4;
	sub.s64 	%rd461, %rd458, %rd260;
$L__BB2_133:
	or.b64  	%rd261, %rd460, %rd3;
	and.b64  	%rd262, %rd261, -4294967296;
	setp.ne.s64 	%p9, %rd262, 0;
	@%p9 bra 	$L__BB2_135;
	cvt.u32.u64 	%r182, %rd3;
	cvt.u32.u64 	%r183, %rd460;
	div.u32 	%r184, %r183, %r182;
	mul.lo.s32 	%r185, %r184, %r182;
	sub.s32 	%r186, %r183, %r185;
	cvt.u64.u32 	%rd462, %r184;
	cvt.u64.u32 	%rd463, %r186;
	bra.uni 	$L__BB2_136;
$L__BB2_135:
	div.s64 	%rd462, %rd460, %rd3;
	mul.lo.s64 	%rd263, %rd462, %rd3;
	sub.s64 	%rd463, %rd460, %rd263;
$L__BB2_136:
	cvt.u32.u64 	%r187, %rd463;
	cvt.u32.u64 	%r188, %rd462;
	mad.lo.s32 	%r189, %r151, %r188, %r187;
	cvt.u32.u64 	%r190, %rd461;
	cvt.u32.u64 	%r191, %rd459;
	mad.lo.s32 	%r192, %r189, %r162, %r190;
	mad.lo.s32 	%r193, %r192, %r163, %r191;
	mul.wide.s32 	%rd264, %r193, 4;
	add.s64 	%rd265, %rd2, %rd264;
	mov.b32 	%r194, 0;
	st.global.u32 	[%rd265], %r194;
	add.s64 	%rd422, %rd422, %rd8;
	add.s64 	%rd457, %rd457, 1;
	setp.ne.s64 	%p10, %rd457, %rd142;
	@%p10 bra 	$L__BB2_127;
$L__BB2_137:
	setp.lt.u64 	%p11, %rd141, 3;
	@%p11 bra 	$L__BB2_175;
$L__BB2_138:
	or.b64  	%rd266, %rd422, %rd5;
	and.b64  	%rd267, %rd266, -4294967296;
	setp.ne.s64 	%p12, %rd267, 0;
	@%p12 bra 	$L__BB2_140;
	cvt.u32.u64 	%r195, %rd5;
	cvt.u32.u64 	%r196, %rd422;
	div.u32 	%r197, %r196, %r195;
	mul.lo.s32 	%r198, %r197, %r195;
	sub.s32 	%r199, %r196, %r198;
	cvt.u64.u32 	%rd465, %r197;
	cvt.u64.u32 	%rd466, %r199;
	bra.uni 	$L__BB2_141;
$L__BB2_140:
	div.s64 	%rd465, %rd422, %rd5;
	mul.lo.s64 	%rd268, %rd465, %rd5;
	sub.s64 	%rd466, %rd422, %rd268;
$L__BB2_141:
	or.b64  	%rd269, %rd465, %rd4;
	and.b64  	%rd270, %rd269, -4294967296;
	setp.ne.s64 	%p13, %rd270, 0;
	@%p13 bra 	$L__BB2_143;
	cvt.u32.u64 	%r200, %rd4;
	cvt.u32.u64 	%r201, %rd465;
	div.u32 	%r202, %r201, %r200;
	mul.lo.s32 	%r203, %r202, %r200;
	sub.s32 	%r204, %r201, %r203;
	cvt.u64.u32 	%rd467, %r202;
	cvt.u64.u32 	%rd468, %r204;
	bra.uni 	$L__BB2_144;
$L__BB2_143:
	div.s64 	%rd467, %rd465, %rd4;
	mul.lo.s64 	%rd271, %rd467, %rd4;
	sub.s64 	%rd468, %rd465, %rd271;
$L__BB2_144:
	or.b64  	%rd272, %rd467, %rd3;
	and.b64  	%rd273, %rd272, -4294967296;
	setp.ne.s64 	%p14, %rd273, 0;
	@%p14 bra 	$L__BB2_146;
	cvt.u32.u64 	%r205, %rd3;
	cvt.u32.u64 	%r206, %rd467;
	div.u32 	%r207, %r206, %r205;
	mul.lo.s32 	%r208, %r207, %r205;
	sub.s32 	%r209, %r206, %r208;
	cvt.u64.u32 	%rd469, %r207;
	cvt.u64.u32 	%rd470, %r209;
	bra.uni 	$L__BB2_147;
$L__BB2_146:
	div.s64 	%rd469, %rd467, %rd3;
	mul.lo.s64 	%rd274, %rd469, %rd3;
	sub.s64 	%rd470, %rd467, %rd274;
$L__BB2_147:
	cvt.u32.u64 	%r210, %rd470;
	cvt.u32.u64 	%r211, %rd469;
	mad.lo.s32 	%r212, %r151, %r211, %r210;
	cvt.u32.u64 	%r213, %rd468;
	cvt.u32.u64 	%r214, %rd466;
	mad.lo.s32 	%r215, %r212, %r162, %r213;
	mad.lo.s32 	%r216, %r215, %r163, %r214;
	mul.wide.s32 	%rd275, %r216, 4;
	add.s64 	%rd276, %rd2, %rd275;
	mov.b32 	%r217, 0;
	st.global.u32 	[%rd276], %r217;
	add.s64 	%rd185, %rd422, %rd8;
	or.b64  	%rd277, %rd185, %rd5;
	and.b64  	%rd278, %rd277, -4294967296;
	setp.ne.s64 	%p15, %rd278, 0;
	@%p15 bra 	$L__BB2_149;
	cvt.u32.u64 	%r218, %rd5;
	cvt.u32.u64 	%r219, %rd185;
	div.u32 	%r220, %r219, %r218;
	mul.lo.s32 	%r221, %r220, %r218;
	sub.s32 	%r222, %r219, %r221;
	cvt.u64.u32 	%rd471, %r220;
	cvt.u64.u32 	%rd472, %r222;
	bra.uni 	$L__BB2_150;
$L__BB2_149:
	div.s64 	%rd471, %rd185, %rd5;
	mul.lo.s64 	%rd279, %rd471, %rd5;
	sub.s64 	%rd472, %rd185, %rd279;
$L__BB2_150:
	or.b64  	%rd280, %rd471, %rd4;
	and.b64  	%rd281, %rd280, -4294967296;
	setp.ne.s64 	%p16, %rd281, 0;
	@%p16 bra 	$L__BB2_152;
	cvt.u32.u64 	%r223, %rd4;
	cvt.u32.u64 	%r224, %rd471;
	div.u32 	%r225, %r224, %r223;
	mul.lo.s32 	%r226, %r225, %r223;
	sub.s32 	%r227, %r224, %r226;
	cvt.u64.u32 	%rd473, %r225;
	cvt.u64.u32 	%rd474, %r227;
	bra.uni 	$L__BB2_153;
$L__BB2_152:
	div.s64 	%rd473, %rd471, %rd4;
	mul.lo.s64 	%rd282, %rd473, %rd4;
	sub.s64 	%rd474, %rd471, %rd282;
$L__BB2_153:
	or.b64  	%rd283, %rd473, %rd3;
	and.b64  	%rd284, %rd283, -4294967296;
	setp.ne.s64 	%p17, %rd284, 0;
	@%p17 bra 	$L__BB2_155;
	cvt.u32.u64 	%r228, %rd3;
	cvt.u32.u64 	%r229, %rd473;
	div.u32 	%r230, %r229, %r228;
	mul.lo.s32 	%r231, %r230, %r228;
	sub.s32 	%r232, %r229, %r231;
	cvt.u64.u32 	%rd475, %r230;
	cvt.u64.u32 	%rd476, %r232;
	bra.uni 	$L__BB2_156;
$L__BB2_155:
	div.s64 	%rd475, %rd473, %rd3;
	mul.lo.s64 	%rd285, %rd475, %rd3;
	sub.s64 	%rd476, %rd473, %rd285;
$L__BB2_156:
	cvt.u32.u64 	%r233, %rd476;
	cvt.u32.u64 	%r234, %rd475;
	mad.lo.s32 	%r235, %r151, %r234, %r233;
	cvt.u32.u64 	%r236, %rd474;
	cvt.u32.u64 	%r237, %rd472;
	mad.lo.s32 	%r238, %r235, %r162, %r236;
	mad.lo.s32 	%r239, %r238, %r163, %r237;
	mul.wide.s32 	%rd286, %r239, 4;
	add.s64 	%rd287, %rd2, %rd286;
	mov.b32 	%r240, 0;
	st.global.u32 	[%rd287], %r240;
	add.s64 	%rd204, %rd185, %rd8;
	or.b64  	%rd288, %rd204, %rd5;
	and.b64  	%rd289, %rd288, -4294967296;
	setp.ne.s64 	%p18, %rd289, 0;
	@%p18 bra 	$L__BB2_158;
	cvt.u32.u64 	%r241, %rd5;
	cvt.u32.u64 	%r242, %rd204;
	div.u32 	%r243, %r242, %r241;
	mul.lo.s32 	%r244, %r243, %r241;
	sub.s32 	%r245, %r242, %r244;
	cvt.u64.u32 	%rd477, %r243;
	cvt.u64.u32 	%rd478, %r245;
	bra.uni 	$L__BB2_159;
$L__BB2_158:
	div.s64 	%rd477, %rd204, %rd5;
	mul.lo.s64 	%rd290, %rd477, %rd5;
	sub.s64 	%rd478, %rd204, %rd290;
$L__BB2_159:
	or.b64  	%rd291, %rd477, %rd4;
	and.b64  	%rd292, %rd291, -4294967296;
	setp.ne.s64 	%p19, %rd292, 0;
	@%p19 bra 	$L__BB2_161;
	cvt.u32.u64 	%r246, %rd4;
	cvt.u32.u64 	%r247, %rd477;
	div.u32 	%r248, %r247, %r246;
	mul.lo.s32 	%r249, %r248, %r246;
	sub.s32 	%r250, %r247, %r249;
	cvt.u64.u32 	%rd479, %r248;
	cvt.u64.u32 	%rd480, %r250;
	bra.uni 	$L__BB2_162;
$L__BB2_161:
	div.s64 	%rd479, %rd477, %rd4;
	mul.lo.s64 	%rd293, %rd479, %rd4;
	sub.s64 	%rd480, %rd477, %rd293;
$L__BB2_162:
	or.b64  	%rd294, %rd479, %rd3;
	and.b64  	%rd295, %rd294, -4294967296;
	setp.ne.s64 	%p20, %rd295, 0;
	@%p20 bra 	$L__BB2_164;
	cvt.u32.u64 	%r251, %rd3;
	cvt.u32.u64 	%r252, %rd479;
	div.u32 	%r253, %r252, %r251;
	mul.lo.s32 	%r254, %r253, %r251;
	sub.s32 	%r255, %r252, %r254;
	cvt.u64.u32 	%rd481, %r253;
	cvt.u64.u32 	%rd482, %r255;
	bra.uni 	$L__BB2_165;
$L__BB2_164:
	div.s64 	%rd481, %rd479, %rd3;
	mul.lo.s64 	%rd296, %rd481, %rd3;
	sub.s64 	%rd482, %rd479, %rd296;
$L__BB2_165:
	cvt.u32.u64 	%r256, %rd482;
	cvt.u32.u64 	%r257, %rd481;
	mad.lo.s32 	%r258, %r151, %r257, %r256;
	cvt.u32.u64 	%r259, %rd480;
	cvt.u32.u64 	%r260, %rd478;
	mad.lo.s32 	%r261, %r258, %r162, %r259;
	mad.lo.s32 	%r262, %r261, %r163, %r260;
	mul.wide.s32 	%rd297, %r262, 4;
	add.s64 	%rd298, %rd2, %rd297;
	mov.b32 	%r263, 0;
	st.global.u32 	[%rd298], %r263;
	add.s64 	%rd223, %rd204, %rd8;
	or.b64  	%rd299, %rd223, %rd5;
	and.b64  	%rd300, %rd299, -4294967296;
	setp.ne.s64 	%p21, %rd300, 0;
	@%p21 bra 	$L__BB2_167;
	cvt.u32.u64 	%r264, %rd5;
	cvt.u32.u64 	%r265, %rd223;
	div.u32 	%r266, %r265, %r264;
	mul.lo.s32 	%r267, %r266, %r264;
	sub.s32 	%r268, %r265, %r267;
	cvt.u64.u32 	%rd483, %r266;
	cvt.u64.u32 	%rd484, %r268;
	bra.uni 	$L__BB2_168;
$L__BB2_167:
	div.s64 	%rd483, %rd223, %rd5;
	mul.lo.s64 	%rd301, %rd483, %rd5;
	sub.s64 	%rd484, %rd223, %rd301;
$L__BB2_168:
	or.b64  	%rd302, %rd483, %rd4;
	and.b64  	%rd303, %rd302, -4294967296;
	setp.ne.s64 	%p22, %rd303, 0;
	@%p22 bra 	$L__BB2_170;
	cvt.u32.u64 	%r269, %rd4;
	cvt.u32.u64 	%r270, %rd483;
	div.u32 	%r271, %r270, %r269;
	mul.lo.s32 	%r272, %r271, %r269;
	sub.s32 	%r273, %r270, %r272;
	cvt.u64.u32 	%rd485, %r271;
	cvt.u64.u32 	%rd486, %r273;
	bra.uni 	$L__BB2_171;
$L__BB2_170:
	div.s64 	%rd485, %rd483, %rd4;
	mul.lo.s64 	%rd304, %rd485, %rd4;
	sub.s64 	%rd486, %rd483, %rd304;
$L__BB2_171:
	or.b64  	%rd305, %rd485, %rd3;
	and.b64  	%rd306, %rd305, -4294967296;
	setp.ne.s64 	%p23, %rd306, 0;
	@%p23 bra 	$L__BB2_173;
	cvt.u32.u64 	%r274, %rd3;
	cvt.u32.u64 	%r275, %rd485;
	div.u32 	%r276, %r275, %r274;
	mul.lo.s32 	%r277, %r276, %r274;
	sub.s32 	%r278, %r275, %r277;
	cvt.u64.u32 	%rd487, %r276;
	cvt.u64.u32 	%rd488, %r278;
	bra.uni 	$L__BB2_174;
$L__BB2_173:
	div.s64 	%rd487, %rd485, %rd3;
	mul.lo.s64 	%rd307, %rd487, %rd3;
	sub.s64 	%rd488, %rd485, %rd307;
$L__BB2_174:
	cvt.u32.u64 	%r279, %rd488;
	cvt.u32.u64 	%r280, %rd487;
	mad.lo.s32 	%r281, %r151, %r280, %r279;
	cvt.u32.u64 	%r282, %rd486;
	cvt.u32.u64 	%r283, %rd484;
	mad.lo.s32 	%r284, %r281, %r162, %r282;
	mad.lo.s32 	%r285, %r284, %r163, %r283;
	mul.wide.s32 	%rd308, %r285, 4;
	add.s64 	%rd309, %rd2, %rd308;
	mov.b32 	%r286, 0;
	st.global.u32 	[%rd309], %r286;
	add.s64 	%rd422, %rd223, %rd8;
	setp.lt.s64 	%p24, %rd422, %rd6;
	@%p24 bra 	$L__BB2_138;
$L__BB2_175:
	ret;

}
	// .globl	_Z20avgpool2d_bwd_kernelPKfPfiiiiiiiiiiiibbii
.visible .entry _Z20avgpool2d_bwd_kernelPKfPfiiiiiiiiiiiibbii(
	.param .u64 .ptr .align 1 _Z20avgpool2d_bwd_kernelPKfPfiiiiiiiiiiiibbii_param_0,
	.param .u64 .ptr .align 1 _Z20avgpool2d_bwd_kernelPKfPfiiiiiiiiiiiibbii_param_1,
	.param .u32 _Z20avgpool2d_bwd_kernelPKfPfiiiiiiiiiiiibbii_param_2,
	.param .u32 _Z20avgpool2d_bwd_kernelPKfPfiiiiiiiiiiiibbii_param_3,
	.param .u32 _Z20avgpool2d_bwd_kernelPKfPfiiiiiiiiiiiibbii_param_4,
	.param .u32 _Z20avgpool2d_bwd_kernelPKfPfiiiiiiiiiiiibbii_param_5,
	.param .u32 _Z20avgpool2d_bwd_kernelPKfPfiiiiiiiiiiiibbii_param_6,
	.param .u32 _Z20avgpool2d_bwd_kernelPKfPfiiiiiiiiiiiibbii_param_7,
	.param .u32 _Z20avgpool2d_bwd_kernelPKfPfiiiiiiiiiiiibbii_param_8,
	.param .u32 _Z20avgpool2d_bwd_kernelPKfPfiiiiiiiiiiiibbii_param_9,
	.param .u32 _Z20avgpool2d_bwd_kernelPKfPfiiiiiiiiiiiibbii_param_10,
	.param .u32 _Z20avgpool2d_bwd_kernelPKfPfiiiiiiiiiiiibbii_param_11,
	.param .u32 _Z20avgpool2d_bwd_kernelPKfPfiiiiiiiiiiiibbii_param_12,
	.param .u32 _Z20avgpool2d_bwd_kernelPKfPfiiiiiiiiiiiibbii_param_13,
	.param .u8 _Z20avgpool2d_bwd_kernelPKfPfiiiiiiiiiiiibbii_param_14,
	.param .u8 _Z20avgpool2d_bwd_kernelPKfPfiiiiiiiiiiiibbii_param_15,
	.param .u32 _Z20avgpool2d_bwd_kernelPKfPfiiiiiiiiiiiibbii_param_16,
	.param .u32 _Z20avgpool2d_bwd_kernelPKfPfiiiiiiiiiiiibbii_param_17
)
{
	.reg .pred 	%p<56>;
	.reg .b16 	%rs<2>;
	.reg .b32 	%r<146>;
	.reg .b32 	%f<11>;
	.reg .b64 	%rd<68>;

	ld.param.u64 	%rd30, [_Z20avgpool2d_bwd_kernelPKfPfiiiiiiiiiiiibbii_param_1];
	ld.param.u32 	%r70, [_Z20avgpool2d_bwd_kernelPKfPfiiiiiiiiiiiibbii_param_2];
	ld.param.u32 	%r57, [_Z20avgpool2d_bwd_kernelPKfPfiiiiiiiiiiiibbii_param_3];
	ld.param.u32 	%r58, [_Z20avgpool2d_bwd_kernelPKfPfiiiiiiiiiiiibbii_param_4];
	ld.param.u32 	%r59, [_Z20avgpool2d_bwd_kernelPKfPfiiiiiiiiiiiibbii_param_5];
	ld.param.u32 	%r60, [_Z20avgpool2d_bwd_kernelPKfPfiiiiiiiiiiiibbii_param_6];
	ld.param.u32 	%r61, [_Z20avgpool2d_bwd_kernelPKfPfiiiiiiiiiiiibbii_param_7];
	ld.param.u32 	%r65, [_Z20avgpool2d_bwd_kernelPKfPfiiiiiiiiiiiibbii_param_11];
	ld.param.u32 	%r66, [_Z20avgpool2d_bwd_kernelPKfPfiiiiiiiiiiiibbii_param_12];
	ld.param.u32 	%r67, [_Z20avgpool2d_bwd_kernelPKfPfiiiiiiiiiiiibbii_param_13];
	ld.param.s8 	%rs1, [_Z20avgpool2d_bwd_kernelPKfPfiiiiiiiiiiiibbii_param_15];
	ld.param.u32 	%r68, [_Z20avgpool2d_bwd_kernelPKfPfiiiiiiiiiiiibbii_param_16];
	ld.param.u32 	%r69, [_Z20avgpool2d_bwd_kernelPKfPfiiiiiiiiiiiibbii_param_17];
	cvta.to.global.u64 	%rd1, %rd30;
	cvt.s64.s32 	%rd2, %r57;
	mul.wide.s32 	%rd31, %r57, %r70;
	cvt.s64.s32 	%rd3, %r68;
	mul.lo.s64 	%rd32, %rd31, %rd3;
	cvt.s64.s32 	%rd4, %r69;
	mul.lo.s64 	%rd5, %rd32, %rd4;
	mov.u32 	%r71, %ctaid.x;
	mov.u32 	%r1, %ntid.x;
	mov.u32 	%r72, %tid.x;
	mad.lo.s32 	%r73, %r71, %r1, %r72;
	cvt.u64.u32 	%rd61, %r73;
	setp.le.s64 	%p1, %rd5, %rd61;
	@%p1 bra 	$L__BB3_45;
	cvt.u64.u32 	%rd7, %r1;
	min.s32 	%r74, %r60, %r61;
	setp.lt.s32 	%p2, %r74, 1;
	@%p2 bra 	$L__BB3_45;
	and.b32  	%r2, %r61, 3;
	and.b32  	%r3, %r61, 2147483644;
	neg.s32 	%r4, %r3;
	sub.s32 	%r5, %r67, %r65;
	shl.b32 	%r6, %r67, 2;
	shl.b32 	%r75, %r67, 1;
	sub.s32 	%r7, %r75, %r65;
	mul.lo.s32 	%r76, %r67, 3;
	sub.s32 	%r8, %r76, %r65;
	mov.u32 	%r77, %nctaid.x;
	cvt.u64.u32 	%rd33, %r77;
	mul.lo.s64 	%rd8, %rd7, %rd33;
$L__BB3_3:
	or.b64  	%rd34, %rd61, %rd4;
	and.b64  	%rd35, %rd34, -4294967296;
	setp.ne.s64 	%p3, %rd35, 0;
	@%p3 bra 	$L__BB3_5;
	cvt.u32.u64 	%r78, %rd4;
	cvt.u32.u64 	%r79, %rd61;
	div.u32 	%r80, %r79, %r78;
	mul.lo.s32 	%r81, %r80, %r78;
	sub.s32 	%r82, %r79, %r81;
	cvt.u64.u32 	%rd62, %r80;
	cvt.u64.u32 	%rd63, %r82;
	bra.uni 	$L__BB3_6;
$L__BB3_5:
	div.s64 	%rd62, %rd61, %rd4;
	mul.lo.s64 	%rd36, %rd62, %rd4;
	sub.s64 	%rd63, %rd61, %rd36;
$L__BB3_6:
	cvt.u32.u64 	%r9, %rd63;
	or.b64  	%rd37, %rd62, %rd3;
	and.b64  	%rd38, %rd37, -4294967296;
	setp.ne.s64 	%p4, %rd38, 0;
	@%p4 bra 	$L__BB3_8;
	cvt.u32.u64 	%r83, %rd3;
	cvt.u32.u64 	%r84, %rd62;
	div.u32 	%r85, %r84, %r83;
	mul.lo.s32 	%r86, %r85, %r83;
	sub.s32 	%r87, %r84, %r86;
	cvt.u64.u32 	%rd64, %r85;
	cvt.u64.u32 	%rd65, %r87;
	bra.uni 	$L__BB3_9;
$L__BB3_8:
	div.s64 	%rd64, %rd62, %rd3;
	mul.lo.s64 	%rd39, %rd64, %rd3;
	sub.s64 	%rd65, %rd62, %rd39;
$L__BB3_9:
	cvt.u32.u64 	%r10, %rd65;
	or.b64  	%rd40, %rd64, %rd2;
	and.b64  	%rd41, %rd40, -4294967296;
	setp.ne.s64 	%p5, %rd41, 0;
	@%p5 bra 	$L__BB3_11;
	cvt.u32.u64 	%r88, %rd2;
	cvt.u32.u64 	%r89, %rd64;
	div.u32 	%r90, %r89, %r88;
	mul.lo.s32 	%r91, %r90, %r88;
	sub.s32 	%r92, %r89, %r91;
	cvt.u64.u32 	%rd66, %r90;
	cvt.u64.u32 	%rd67, %r92;
	bra.uni 	$L__BB3_12;
$L__BB3_11:
	div.s64 	%rd66, %rd64, %rd2;
	mul.lo.s64 	%rd42, %rd66, %rd2;
	sub.s64 	%rd67, %rd64, %rd42;
$L__BB3_12:
	ld.param.u32 	%r130, [_Z20avgpool2d_bwd_kernelPKfPfiiiiiiiiiiiibbii_param_10];
	ld.param.u32 	%r128, [_Z20avgpool2d_bwd_kernelPKfPfiiiiiiiiiiiibbii_param_9];
	ld.param.u32 	%r127, [_Z20avgpool2d_bwd_kernelPKfPfiiiiiiiiiiiibbii_param_8];
	cvt.u32.u64 	%r94, %rd67;
	cvt.u32.u64 	%r95, %rd66;
	mad.lo.s32 	%r11, %r57, %r95, %r94;
	mul.lo.s32 	%r96, %r127, %r10;
	sub.s32 	%r12, %r96, %r130;
	mul.lo.s32 	%r97, %r128, %r9;
	sub.s32 	%r13, %r97, %r65;
	add.s32 	%r14, %r8, %r97;
	mov.b32 	%r134, 0;
	mov.u32 	%r145, %r134;
$L__BB3_13:
	setp.lt.u32 	%p6, %r61, 4;
	mad.lo.s32 	%r31, %r134, %r66, %r12;
	mov.b32 	%r143, 0;
	@%p6 bra 	$L__BB3_16;
	ld.param.u32 	%r129, [_Z20avgpool2d_bwd_kernelPKfPfiiiiiiiiiiiibbii_param_9];
	mul.lo.s32 	%r100, %r129, %r9;
	add.s32 	%r139, %r5, %r100;
	add.s32 	%r138, %r7, %r100;
	mov.u32 	%r136, %r13;
	mov.u32 	%r137, %r14;
	mov.u32 	%r140, %r4;
$L__BB3_15:
	setp.lt.u32 	%p7, %r31, %r58;
	setp.ne.s16 	%p8, %rs1, 0;
	setp.lt.u32 	%p9, %r136, %r59;
	and.pred  	%p10, %p7, %p9;
	or.pred  	%p11, %p8, %p10;
	selp.u32 	%r101, 1, 0, %p11;
	add.s32 	%r102, %r145, %r101;
	setp.lt.u32 	%p12, %r139, %r59;
	and.pred  	%p13, %p7, %p12;
	or.pred  	%p14, %p8, %p13;
	selp.u32 	%r103, 1, 0, %p14;
	add.s32 	%r104, %r102, %r103;
	setp.lt.u32 	%p15, %r138, %r59;
	and.pred  	%p16, %p7, %p15;
	or.pred  	%p17, %p8, %p16;
	selp.u32 	%r105, 1, 0, %p17;
	add.s32 	%r106, %r104, %r105;
	setp.lt.u32 	%p18, %r137, %r59;
	and.pred  	%p19, %p7, %p18;
	or.pred  	%p20, %p8, %p19;
	selp.u32 	%r107, 1, 0, %p20;
	add.s32 	%r145, %r106, %r107;
	add.s32 	%r140, %r140, 4;
	add.s32 	%r139, %r139, %r6;
	add.s32 	%r138, %r138, %r6;
	add.s32 	%r137, %r137, %r6;
	add.s32 	%r136, %r136, %r6;
	setp.ne.s32 	%p21, %r140, 0;
	mov.u32 	%r143, %r3;
	@%p21 bra 	$L__BB3_15;
$L__BB3_16:
	setp.eq.s32 	%p22, %r2, 0;
	@%p22 bra 	$L__BB3_20;
	setp.lt.u32 	%p23, %r31, %r58;
	setp.eq.s32 	%p24, %r2, 1;
	setp.ne.s16 	%p25, %rs1, 0;
	mad.lo.s32 	%r49, %r143, %r67, %r13;
	setp.lt.u32 	%p26, %r49, %r59;
	and.pred  	%p27, %p23, %p26;
	or.pred  	%p28, %p25, %p27;
	selp.u32 	%r109, 1, 0, %p28;
	add.s32 	%r145, %r145, %r109;
	@%p24 bra 	$L__BB3_20;
	setp.eq.s32 	%p30, %r2, 2;
	add.s32 	%r51, %r49, %r67;
	setp.lt.u32 	%p32, %r51, %r59;
	and.pred  	%p33, %p23, %p32;
	or.pred  	%p34, %p25, %p33;
	selp.u32 	%r110, 1, 0, %p34;
	add.s32 	%r145, %r145, %r110;
	@%p30 bra 	$L__BB3_20;
	setp.lt.u32 	%p35, %r31, %r58;
	setp.ne.s16 	%p36, %rs1, 0;
	add.s32 	%r111, %r51, %r67;
	setp.lt.u32 	%p37, %r111, %r59;
	and.pred  	%p38, %p35, %p37;
	or.pred  	%p39, %p36, %p38;
	selp.u32 	%r112, 1, 0, %p39;
	add.s32 	%r145, %r145, %r112;
$L__BB3_20:
	add.s32 	%r134, %r134, 1;
	setp.ne.s32 	%p40, %r134, %r60;
	@%p40 bra 	$L__BB3_13;
	ld.param.u64 	%rd60, [_Z20avgpool2d_bwd_kernelPKfPfiiiiiiiiiiiibbii_param_0];
	max.u32 	%r114, %r145, 1;
	mad.lo.s32 	%r115, %r11, %r68, %r10;
	mad.lo.s32 	%r116, %r115, %r69, %r9;
	cvta.to.global.u64 	%rd43, %rd60;
	mul.wide.s32 	%rd44, %r116, 4;
	add.s64 	%rd45, %rd43, %rd44;
	ld.global.nc.f32 	%f2, [%rd45];
	cvt.rn.f32.s32 	%f3, %r114;
	div.rn.f32 	%f1, %f2, %f3;
	mul.lo.s32 	%r56, %r11, %r58;
	mov.b32 	%r131, 0;
$L__BB3_22:
	mad.lo.s32 	%r16, %r131, %r66, %r12;
	setp.ge.u32 	%p41, %r16, %r58;
	@%p41 bra 	$L__BB3_43;
	setp.lt.u32 	%p42, %r61, 4;
	add.s32 	%r118, %r16, %r56;
	mul.lo.s32 	%r17, %r118, %r59;
	mov.b32 	%r133, 0;
	@%p42 bra 	$L__BB3_34;
	mov.b32 	%r132, 0;
$L__BB3_25:
	mad.lo.s32 	%r19, %r132, %r67, %r13;
	setp.ge.u32 	%p43, %r19, %r59;
	@%p43 bra 	$L__BB3_27;
	add.s32 	%r120, %r19, %r17;
	mul.wide.s32 	%rd46, %r120, 4;
	add.s64 	%rd47, %rd1, %rd46;
	atom.global.add.f32 	%f4, [%rd47], %f1;
$L__BB3_27:
	add.s32 	%r20, %r19, %r67;
	setp.ge.u32 	%p44, %r20, %r59;
	@%p44 bra 	$L__BB3_29;
	add.s32 	%r121, %r20, %r17;
	mul.wide.s32 	%rd48, %r121, 4;
	add.s64 	%rd49, %rd1, %rd48;
	atom.global.add.f32 	%f5, [%rd49], %f1;
$L__BB3_29:
	add.s32 	%r21, %r20, %r67;
	setp.ge.u32 	%p45, %r21, %r59;
	@%p45 bra 	$L__BB3_31;
	add.s32 	%r122, %r21, %r17;
	mul.wide.s32 	%rd50, %r122, 4;
	add.s64 	%rd51, %rd1, %rd50;
	atom.global.add.f32 	%f6, [%rd51], %f1;
$L__BB3_31:
	add.s32 	%r22, %r21, %r67;
	setp.ge.u32 	%p46, %r22, %r59;
	@%p46 bra 	$L__BB3_33;
	add.s32 	%r123, %r22, %r17;
	mul.wide.s32 	%rd52, %r123, 4;
	add.s64 	%rd53, %rd1, %rd52;
	atom.global.add.f32 	%f7, [%rd53], %f1;
$L__BB3_33:
	add.s32 	%r132, %r132, 4;
	setp.ne.s32 	%p47, %r132, %r3;
	mov.u32 	%r133, %r3;
	@%p47 bra 	$L__BB3_25;
$L__BB3_34:
	setp.eq.s32 	%p48, %r2, 0;
	@%p48 bra 	$L__BB3_43;
	mad.lo.s32 	%r25, %r133, %r67, %r13;
	setp.ge.u32 	%p49, %r25, %r59;
	@%p49 bra 	$L__BB3_37;
	add.s32 	%r124, %r25, %r17;
	mul.wide.s32 	%rd54, %r124, 4;
	add.s64 	%rd55, %rd1, %rd54;
	atom.global.add.f32 	%f8, [%rd55], %f1;
$L__BB3_37:
	setp.eq.s32 	%p50, %r2, 1;
	@%p50 bra 	$L__BB3_43;
	add.s32 	%r26, %r25, %r67;
	setp.ge.u32 	%p51, %r26, %r59;
	@%p51 bra 	$L__BB3_40;
	add.s32 	%r125, %r26, %r17;
	mul.wide.s32 	%rd56, %r125, 4;
	add.s64 	%rd57, %rd1, %rd56;
	atom.global.add.f32 	%f9, [%rd57], %f1;
$L__BB3_40:
	setp.eq.s32 	%p52, %r2, 2;
	@%p52 bra 	$L__BB3_43;
	add.s32 	%r27, %r26, %r67;
	setp.ge.u32 	%p53, %r27, %r59;
	@%p53 bra 	$L__BB3_43;
	add.s32 	%r126, %r27, %r17;
	mul.wide.s32 	%rd58, %r126, 4;
	add.s64 	%rd59, %rd1, %rd58;
	atom.global.add.f32 	%f10, [%rd59], %f1;
$L__BB3_43:
	add.s32 	%r131, %r131, 1;
	setp.ne.s32 	%p54, %r131, %r60;
	@%p54 bra 	$L__BB3_22;
	add.s64 	%rd61, %rd61, %rd8;
	setp.lt.s64 	%p55, %rd61, %rd5;
	@%p55 bra 	$L__BB3_3;
$L__BB3_45:
	ret;

}


// ===== COMPILED SASS (sm_100) =====

	.target	sm_100

	.elftype	@"ET_EXEC"


//--------------------- .note.nv.tkinfo           --------------------------
	.section	.note.nv.tkinfo,"",@"SHT_NOTE"
	.sectionflags	@"SHF_NOTE_NV_TKINFO"
	.tkinfo
        /*0018*/ 	.word	0x00000002
        /*0030*/ 	.string	""
        /*0030*/ 	.string	"ptxas"
        /*0030*/ 	.string	"Cuda compilation tools, release 13.0, V13.0.88"
        /*0030*/ 	.string	"Build cuda_13.0.r13.0/compiler.36424714_0"
        /*0030*/ 	.string	"-arch sm_100 -m 64 "



//--------------------- .note.nv.cuinfo           --------------------------
	.section	.note.nv.cuinfo,"",@"SHT_NOTE"
	.sectionflags	@"SHF_NOTE_NV_CUINFO"
        /*0018*/ 	.short	0x0002
        /*001a*/ 	.short	0x0064
        /*001c*/ 	.short	0x0082
	.zero		2


//--------------------- .nv.info                  --------------------------
	.section	.nv.info,"",@"SHT_CUDA_INFO"
	.align	4


	//----- nvinfo : EIATTR_REGCOUNT
	.align		4
        /*0000*/ 	.byte	0x04, 0x2f
        /*0002*/ 	.short	(.L_1 - .L_0)
	.align		4
.L_0:
        /*0004*/ 	.word	index@(_Z20maxpool2d_fwd_kernelPKfPfPiiiiiiiiiiiiibii)
        /*0008*/ 	.word	0x00000028


	//----- nvinfo : EIATTR_FRAME_SIZE
	.align		4
.L_1:
        /*000c*/ 	.byte	0x04, 0x11
        /*000e*/ 	.short	(.L_3 - .L_2)
	.align		4
.L_2:
        /*0010*/ 	.word	index@($__internal_8_$__cuda_sm20_div_u64)
        /*0014*/ 	.word	0x00000000


	//----- nvinfo : EIATTR_FRAME_SIZE
	.align		4
.L_3:
        /*0018*/ 	.byte	0x04, 0x11
        /*001a*/ 	.short	(.L_5 - .L_4)
	.align		4
.L_4:
        /*001c*/ 	.word	index@($__internal_7_$__cuda_sm20_div_s64)
        /*0020*/ 	.word	0x00000000


	//----- nvinfo : EIATTR_FRAME_SIZE
	.align		4
.L_5:
        /*0024*/ 	.byte	0x04, 0x11
        /*0026*/ 	.short	(.L_7 - .L_6)
	.align		4
.L_6:
        /*0028*/ 	.word	index@(_Z20maxpool2d_fwd_kernelPKfPfPiiiiiiiiiiiiibii)
        /*002c*/ 	.word	0x00000000


	//----- nvinfo : EIATTR_REGCOUNT
	.align		4
.L_7:
        /*0030*/ 	.byte	0x04, 0x2f
        /*0032*/ 	.short	(.L_9 - .L_8)
	.align		4
.L_8:
        /*0034*/ 	.word	index@(_Z20maxpool2d_bwd_kernelPKfPKiPfiiiiiiiiiiiibii)
        /*0038*/ 	.word	0x00000022


	//----- nvinfo : EIATTR_FRAME_SIZE
	.align		4
.L_9:
        /*003c*/ 	.byte	0x04, 0x11
        /*003e*/ 	.short	(.L_11 - .L_10)
	.align		4
.L_10:
        /*0040*/ 	.word	index@($__internal_6_$__cuda_sm20_div_u64)
        /*0044*/ 	.word	0x00000000


	//----- nvinfo : EIATTR_FRAME_SIZE
	.align		4
.L_11:
        /*0048*/ 	.byte	0x04, 0x11
        /*004a*/ 	.short	(.L_13 - .L_12)
	.align		4
.L_12:
        /*004c*/ 	.word	index@($__internal_5_$__cuda_sm20_div_s64)
        /*0050*/ 	.word	0x00000000


	//----- nvinfo : EIATTR_FRAME_SIZE
	.align		4
.L_13:
        /*0054*/ 	.byte	0x04, 0x11
        /*0056*/ 	.short	(.L_15 - .L_14)
	.align		4
.L_14:
        /*0058*/ 	.word	index@(_Z20maxpool2d_bwd_kernelPKfPKiPfiiiiiiiiiiiibii)
        /*005c*/ 	.word	0x00000000


	//----- nvinfo : EIATTR_REGCOUNT
	.align		4
.L_15:
        /*0060*/ 	.byte	0x04, 0x2f
        /*0062*/ 	.short	(.L_17 - .L_16)
	.align		4
.L_16:
        /*0064*/ 	.word	index@(_Z20avgpool2d_fwd_kernelPKfPfiiiiiiiiiiiibbii)
        /*0068*/ 	.word	0x00000030


	//----- nvinfo : EIATTR_FRAME_SIZE
	.align		4
.L_17:
        /*006c*/ 	.byte	0x04, 0x11
        /*006e*/ 	.short	(.L_19 - .L_18)
	.align		4
.L_18:
        /*0070*/ 	.word	index@($__internal_4_$__cuda_sm3x_div_rn_noftz_f32_slowpath)
        /*0074*/ 	.word	0x00000000


	//----- nvinfo : EIATTR_FRAME_SIZE
	.align		4
.L_19:
        /*0078*/ 	.byte	0x04, 0x11
        /*007a*/ 	.short	(.L_21 - .L_20)
	.align		4
.L_20:
        /*007c*/ 	.word	index@($__internal_3_$__cuda_sm20_div_u64)
        /*0080*/ 	.word	0x00000000


	//----- nvinfo : EIATTR_FRAME_SIZE
	.align		4
.L_21:
        /*0084*/ 	.byte	0x04, 0x11
        /*0086*/ 	.short	(.L_23 - .L_22)
	.align		4
.L_22:
        /*0088*/ 	.word	index@($__internal_2_$__cuda_sm20_div_s64)
        /*008c*/ 	.word	0x00000000


	//----- nvinfo : EIATTR_FRAME_SIZE
	.align		4
.L_23:
        /*0090*/ 	.byte	0x04, 0x11
        /*0092*/ 	.short	(.L_25 - .L_24)
	.align		4
.L_24:
        /*0094*/ 	.word	index@(_Z20avgpool2d_fwd_kernelPKfPfiiiiiiiiiiiibbii)
        /*0098*/ 	.word	0x00000000


	//----- nvinfo : EIATTR_REGCOUNT
	.align		4
.L_25:
        /*009c*/ 	.byte	0x04, 0x2f
        /*009e*/ 	.short	(.L_27 - .L_26)
	.align		4
.L_26:
        /*00a0*/ 	.word	index@(_Z20avgpool2d_bwd_kernelPKfPfiiiiiiiiiiiibbii)
        /*00a4*/ 	.word	0x00000020


	//----- nvinfo : EIATTR_FRAME_SIZE
	.align		4
.L_27:
        /*00a8*/ 	.byte	0x04, 0x11
        /*00aa*/ 	.short	(.L_29 - .L_28)
	.align		4
.L_28:
        /*00ac*/ 	.word	index@($__internal_1_$__cuda_sm3x_div_rn_noftz_f32_slowpath)
        /*00b0*/ 	.word	0x00000000


	//----- nvinfo : EIATTR_FRAME_SIZE
	.align		4
.L_29:
        /*00b4*/ 	.byte	0x04, 0x11
        /*00b6*/ 	.short	(.L_31 - .L_30)
	.align		4
.L_30:
        /*00b8*/ 	.word	index@($__internal_0_$__cuda_sm20_div_s64)
        /*00bc*/ 	.word	0x00000000


	//----- nvinfo : EIATTR_FRAME_SIZE
	.align		4
.L_31:
        /*00c0*/ 	.byte	0x04, 0x11
        /*00c2*/ 	.short	(.L_33 - .L_32)
	.align		4
.L_32:
        /*00c4*/ 	.word	index@(_Z20avgpool2d_bwd_kernelPKfPfiiiiiiiiiiiibbii)
        /*00c8*/ 	.word	0x00000000


	//----- nvinfo : EIATTR_MIN_STACK_SIZE
	.align		4
.L_33:
        /*00cc*/ 	.byte	0x04, 0x12
        /*00ce*/ 	.short	(.L_35 - .L_34)
	.align		4
.L_34:
        /*00d0*/ 	.word	index@(_Z20avgpool2d_bwd_kernelPKfPfiiiiiiiiiiiibbii)
        /*00d4*/ 	.word	0x00000000


	//----- nvinfo : EIATTR_MIN_STACK_SIZE
	.align		4
.L_35:
        /*00d8*/ 	.byte	0x04, 0x12
        /*00da*/ 	.short	(.L_37 - .L_36)
	.align		4
.L_36:
        /*00dc*/ 	.word	index@(_Z20avgpool2d_fwd_kernelPKfPfiiiiiiiiiiiibbii)
        /*00e0*/ 	.word	0x00000000


	//----- nvinfo : EIATTR_MIN_STACK_SIZE
	.align		4
.L_37:
        /*00e4*/ 	.byte	0x04, 0x12
        /*00e6*/ 	.short	(.L_39 - .L_38)
	.align		4
.L_38:
        /*00e8*/ 	.word	index@(_Z20maxpool2d_bwd_kernelPKfPKiPfiiiiiiiiiiiibii)
        /*00ec*/ 	.word	0x00000000


	//----- nvinfo : EIATTR_MIN_STACK_SIZE
	.align		4
.L_39:
        /*00f0*/ 	.byte	0x04, 0x12
        /*00f2*/ 	.short	(.L_41 - .L_40)
	.align		4
.L_40:
        /*00f4*/ 	.word	index@(_Z20maxpool2d_fwd_kernelPKfPfPiiiiiiiiiiiiibii)
        /*00f8*/ 	.word	0x00000000
.L_41:


//--------------------- .nv.compat                --------------------------
	.section	.nv.compat,"",@"SHT_CUDA_COMPAT_INFO"
	.align	4
        /*0000*/ 	.byte	0x02, 0x09, 0x00, 0x00, 0x02, 0x02, 0x01, 0x00, 0x02, 0x05, 0x05, 0x00, 0x03, 0x07, 0x01, 0x01
        /*0010*/ 	.byte	0x02, 0x03, 0x00, 0x00, 0x02, 0x06, 0x01, 0x00, 0x04, 0x0b, 0x08, 0x00, 0x01, 0x00, 0x00, 0x00
        /*0020*/ 	.byte	0x00, 0x00, 0x00, 0x00


//--------------------- .nv.info._Z20avgpool2d_bwd_kernelPKfPfiiiiiiiiiiiibbii --------------------------
	.section	.nv.info._Z20avgpool2d_bwd_kernelPKfPfiiiiiiiiiiiibbii,"",@"SHT_CUDA_INFO"
	.sectionflags	@""
	.align	4


	//----- nvinfo : EIATTR_CUDA_API_VERSION
	.align		4
        /*0000*/ 	.byte	0x04, 0x37
        /*0002*/ 	.short	(.L_43 - .L_42)
.L_42:
        /*0004*/ 	.word	0x00000082


	//----- nvinfo : EIATTR_KPARAM_INFO
	.align		4
.L_43:
        /*0008*/ 	.byte	0x04, 0x17
        /*000a*/ 	.short	(.L_45 - .L_44)
.L_44:
        /*000c*/ 	.word	0x00000000
        /*0010*/ 	.short	0x0011
        /*0012*/ 	.short	0x0048
        /*0014*/ 	.byte	0x00, 0xf0, 0x11, 0x00


	//----- nvinfo : EIATTR_KPARAM_INFO
	.align		4
.L_45:
        /*0018*/ 	.byte	0x04, 0x17
        /*001a*/ 	.short	(.L_47 - .L_46)
.L_46:
        /*001c*/ 	.word	0x00000000
        /*0020*/ 	.short	0x0010
        /*0022*/ 	.short	0x0044
        /*0024*/ 	.byte	0x00, 0xf0, 0x11, 0x00


	//----- nvinfo : EIATTR_KPARAM_INFO
	.align		4
.L_47:
        /*0028*/ 	.byte	0x04, 0x17
        /*002a*/ 	.short	(.L_49 - .L_48)
.L_48:
        /*002c*/ 	.word	0x00000000
        /*0030*/ 	.short	0x000f
        /*0032*/ 	.short	0x0041
        /*0034*/ 	.byte	0x00, 0xf0, 0x05, 0x00


	//----- nvinfo : EIATTR_KPARAM_INFO
	.align		4
.L_49:
        /*0038*/ 	.byte	0x04, 0x17
        /*003a*/ 	.short	(.L_51 - .L_50)
.L_50:
        /*003c*/ 	.word	0x00000000
        /*0040*/ 	.short	0x000e
        /*0042*/ 	.short	0x0040
        /*0044*/ 	.byte	0x00, 0xf0, 0x05, 0x00


	//----- nvinfo : EIATTR_KPARAM_INFO
	.align		4
.L_51:
        /*0048*/ 	.byte	0x04, 0x17
        /*004a*/ 	.short	(.L_53 - .L_52)
.L_52:
        /*004c*/ 	.word	0x00000000
        /*0050*/ 	.short	0x000d
        /*0052*/ 	.short	0x003c
        /*0054*/ 	.byte	0x00, 0xf0, 0x11, 0x00


	//----- nvinfo : EIATTR_KPARAM_INFO
	.align		4
.L_53:
        /*0058*/ 	.byte	0x04, 0x17
        /*005a*/ 	.short	(.L_55 - .L_54)
.L_54:
        /*005c*/ 	.word	0x00000000
        /*0060*/ 	.short	0x000c
        /*0062*/ 	.short	0x0038
        /*0064*/ 	.byte	0x00, 0xf0, 0x11, 0x00


	//----- nvinfo : EIATTR_KPARAM_INFO
	.align		4
.L_55:
        /*0068*/ 	.byte	0x04, 0x17
        /*006a*/ 	.short	(.L_57 - .L_56)
.L_56:
        /*006c*/ 	.word	0x00000000
        /*0070*/ 	.short	0x000b
        /*0072*/ 	.short	0x0034
        /*0074*/ 	.byte	0x00, 0xf0, 0x11, 0x00


	//----- nvinfo : EIATTR_KPARAM_INFO
	.align		4
.L_57:
        /*0078*/ 	.byte	0x04, 0x17
        /*007a*/ 	.short	(.L_59 - .L_58)
.L_58:
        /*007c*/ 	.word	0x00000000
        /*0080*/ 	.short	0x000a
        /*0082*/ 	.short	0x0030
        /*0084*/ 	.byte	0x00, 0xf0, 0x11, 0x00


	//----- nvinfo : EIATTR_KPARAM_INFO
	.align		4
.L_59:
        /*0088*/ 	.byte	0x04, 0x17
        /*008a*/ 	.short	(.L_61 - .L_60)
.L_60:
        /*008c*/ 	.word	0x00000000
        /*0090*/ 	.short	0x0009
        /*0092*/ 	.short	0x002c
        /*0094*/ 	.byte	0x00, 0xf0, 0x11, 0x00


	//----- nvinfo : EIATTR_KPARAM_INFO
	.align		4
.L_61:
        /*0098*/ 	.byte	0x04, 0x17
        /*009a*/ 	.short	(.L_63 - .L_62)
.L_62:
        /*009c*/ 	.word	0x00000000
        /*00a0*/ 	.short	0x0008
        /*00a2*/ 	.short	0x0028
        /*00a4*/ 	.byte	0x00, 0xf0, 0x11, 0x00


	//----- nvinfo : EIATTR_KPARAM_INFO
	.align		4
.L_63:
        /*00a8*/ 	.byte	0x04, 0x17
        /*00aa*/ 	.short	(.L_65 - .L_64)
.L_64:
        /*00ac*/ 	.word	0x00000000
        /*00b0*/ 	.short	0x0007
        /*00b2*/ 	.short	0x0024
        /*00b4*/ 	.byte	0x00, 0xf0, 0x11, 0x00


	//----- nvinfo : EIATTR_KPARAM_INFO
	.align		4
.L_65:
        /*00b8*/ 	.byte	0x04, 0x17
        /*00ba*/ 	.short	(.L_67 - .L_66)
.L_66:
        /*00bc*/ 	.word	0x00000000
        /*00c0*/ 	.short	0x0006
        /*00c2*/ 	.short	0x0020
        /*00c4*/ 	.byte	0x00, 0xf0, 0x11, 0x00


	//----- nvinfo : EIATTR_KPARAM_INFO
	.align		4
.L_67:
        /*00c8*/ 	.byte	0x04, 0x17
        /*00ca*/ 	.short	(.L_69 - .L_68)
.L_68:
        /*00cc*/ 	.word	0x00000000
        /*00d0*/ 	.short	0x0005
        /*00d2*/ 	.short	0x001c
        /*00d4*/ 	.byte	0x00, 0xf0, 0x11, 0x00


	//----- nvinfo : EIATTR_KPARAM_INFO
	.align		4
.L_69:
        /*00d8*/ 	.byte	0x04, 0x17
        /*00da*/ 	.short	(.L_71 - .L_70)
.L_70:
        /*00dc*/ 	.word	0x00000000
        /*00e0*/ 	.short	0x0004
        /*00e2*/ 	.short	0x0018
        /*00e4*/ 	.byte	0x00, 0xf0, 0x11, 0x00


	//----- nvinfo : EIATTR_KPARAM_INFO
	.align		4
.L_71:
        /*00e8*/ 	.byte	0x04, 0x17
        /*00ea*/ 	.short	(.L_73 - .L_72)
.L_72:
        /*00ec*/ 	.word	0x00000000
        /*00f0*/ 	.short	0x0003
        /*00f2*/ 	.short	0x0014
        /*00f4*/ 	.byte	0x00, 0xf0, 0x11, 0x00


	//----- nvinfo : EIATTR_KPARAM_INFO
	.align		4
.L_73:
        /*00f8*/ 	.byte	0x04, 0x17
        /*00fa*/ 	.short	(.L_75 - .L_74)
.L_74:
        /*00fc*/ 	.word	0x00000000
        /*0100*/ 	.short	0x0002
        /*0102*/ 	.short	0x0010
        /*0104*/ 	.byte	0x00, 0xf0, 0x11, 0x00


	//----- nvinfo : EIATTR_KPARAM_INFO
	.align		4
.L_75:
        /*0108*/ 	.byte	0x04, 0x17
        /*010a*/ 	.short	(.L_77 - .L_76)
.L_76:
        /*010c*/ 	.word	0x00000000
        /*0110*/ 	.short	0x0001
        /*0112*/ 	.short	0x0008
        /*0114*/ 	.byte	0x00, 0xf5, 0x21, 0x00


	//----- nvinfo : EIATTR_KPARAM_INFO
	.align		4
.L_77:
        /*0118*/ 	.byte	0x04, 0x17
        /*011a*/ 	.short	(.L_79 - .L_78)
.L_78:
        /*011c*/ 	.word	0x00000000
        /*0120*/ 	.short	0x0000
        /*0122*/ 	.short	0x0000
        /*0124*/ 	.byte	0x00, 0xf5, 0x21, 0x00


	//----- nvinfo : EIATTR_SPARSE_MMA_MASK
	.align		4
.L_79:
        /*0128*/ 	.byte	0x03, 0x50
        /*012a*/ 	.short	0x0000


	//----- nvinfo : EIATTR_MAXREG_COUNT
	.align		4
        /*012c*/ 	.byte	0x03, 0x1b
        /*012e*/ 	.short	0x00ff


	//----- nvinfo : EIATTR_MERCURY_ISA_VERSION
	.align		4
        /*0130*/ 	.byte	0x03, 0x5f
        /*0132*/ 	.short	0x0101


	//----- nvinfo : EIATTR_VRC_CTA_INIT_COUNT
	.align		4
        /*0134*/ 	.byte	0x02, 0x4a
	.zero		1
	.zero		1


	//----- nvinfo : EIATTR_EXIT_INSTR_OFFSETS
	.align		4
        /*0138*/ 	.byte	0x04, 0x1c
        /*013a*/ 	.short	(.L_81 - .L_80)


	//   ....[0]....
.L_80:
        /*013c*/ 	.word	0x00000160


	//   ....[1]....
        /*0140*/ 	.word	0x000001a0


	//   ....[2]....
        /*0144*/ 	.word	0x000016c0


	//----- nvinfo : EIATTR_CRS_STACK_SIZE
	.align		4
.L_81:
        /*0148*/ 	.byte	0x04, 0x1e
        /*014a*/ 	.short	(.L_83 - .L_82)
.L_82:
        /*014c*/ 	.word	0x00000000


	//----- nvinfo : EIATTR_CBANK_PARAM_SIZE
	.align		4
.L_83:
        /*0150*/ 	.byte	0x03, 0x19
        /*0152*/ 	.short	0x004c


	//----- nvinfo : EIATTR_PARAM_CBANK
	.align		4
        /*0154*/ 	.byte	0x04, 0x0a
        /*0156*/ 	.short	(.L_85 - .L_84)
	.align		4
.L_84:
        /*0158*/ 	.word	index@(.nv.constant0._Z20avgpool2d_bwd_kernelPKfPfiiiiiiiiiiiibbii)
        /*015c*/ 	.short	0x0380
        /*015e*/ 	.short	0x004c


	//----- nvinfo : EIATTR_SW_WAR
	.align		4
.L_85:
        /*0160*/ 	.byte	0x04, 0x36
        /*0162*/ 	.short	(.L_87 - .L_86)
.L_86:
        /*0164*/ 	.word	0x00000008
.L_87:


//--------------------- .nv.info._Z20avgpool2d_fwd_kernelPKfPfiiiiiiiiiiiibbii --------------------------
	.section	.nv.info._Z20avgpool2d_fwd_kernelPKfPfiiiiiiiiiiiibbii,"",@"SHT_CUDA_INFO"
	.sectionflags	@""
	.align	4


	//----- nvinfo : EIATTR_CUDA_API_VERSION
	.align		4
        /*0000*/ 	.byte	0x04, 0x37
        /*0002*/ 	.short	(.L_89 - .L_88)
.L_88:
        /*0004*/ 	.word	0x00000082


	//----- nvinfo : EIATTR_KPARAM_INFO
	.align		4
.L_89:
        /*0008*/ 	.byte	0x04, 0x17
        /*000a*/ 	.short	(.L_91 - .L_90)
.L_90:
        /*000c*/ 	.word	0x00000000
        /*0010*/ 	.short	0x0011
        /*0012*/ 	.short	0x0048
        /*0014*/ 	.byte	0x00, 0xf0, 0x11, 0x00


	//----- nvinfo : EIATTR_KPARAM_INFO
	.align		4
.L_91:
        /*0018*/ 	.byte	0x04, 0x17
        /*001a*/ 	.short	(.L_93 - .L_92)
.L_92:
        /*001c*/ 	.word	0x00000000
        /*0020*/ 	.short	0x0010
        /*0022*/ 	.short	0x0044
        /*0024*/ 	.byte	0x00, 0xf0, 0x11, 0x00


	//----- nvinfo : EIATTR_KPARAM_INFO
	.align		4
.L_93:
        /*0028*/ 	.byte	0x04, 0x17
        /*002a*/ 	.short	(.L_95 - .L_94)
.L_94:
        /*002c*/ 	.word	0x00000000
        /*0030*/ 	.short	0x000f
        /*0032*/ 	.short	0x0041
        /*0034*/ 	.byte	0x00, 0xf0, 0x05, 0x00


	//----- nvinfo : EIATTR_KPARAM_INFO
	.align		4
.L_95:
        /*0038*/ 	.byte	0x04, 0x17
        /*003a*/ 	.short	(.L_97 - .L_96)
.L_96:
        /*003c*/ 	.word	0x00000000
        /*0040*/ 	.short	0x000e
        /*0042*/ 	.short	0x0040
        /*0044*/ 	.byte	0x00, 0xf0, 0x05, 0x00


	//----- nvinfo : EIATTR_KPARAM_INFO
	.align		4
.L_97:
        /*0048*/ 	.byte	0x04, 0x17
        /*004a*/ 	.short	(.L_99 - .L_98)
.L_98:
        /*004c*/ 	.word	0x00000000
        /*0050*/ 	.short	0x000d
        /*0052*/ 	.short	0x003c
        /*0054*/ 	.byte	0x00, 0xf0, 0x11, 0x00


	//----- nvinfo : EIATTR_KPARAM_INFO
	.align		4
.L_99:
        /*0058*/ 	.byte	0x04, 0x17
        /*005a*/ 	.short	(.L_101 - .L_100)
.L_100:
        /*005c*/ 	.word	0x00000000
        /*0060*/ 	.short	0x000c
        /*0062*/ 	.short	0x0038
        /*0064*/ 	.byte	0x00, 0xf0, 0x11, 0x00


	//----- nvinfo : EIATTR_KPARAM_INFO
	.align		4
.L_101:
        /*0068*/ 	.byte	0x04, 0x17
        /*006a*/ 	.short	(.L_103 - .L_102)
.L_102:
        /*006c*/ 	.word	0x00000000
        /*0070*/ 	.short	0x000b
        /*0072*/ 	.short	0x0034
        /*0074*/ 	.byte	0x00, 0xf0, 0x11, 0x00


	//----- nvinfo : EIATTR_KPARAM_INFO
	.align		4
.L_103:
        /*0078*/ 	.byte	0x04, 0x17
        /*007a*/ 	.short	(.L_105 - .L_104)
.L_104:
        /*007c*/ 	.word	0x00000000
        /*0080*/ 	.short	0x000a
        /*0082*/ 	.short	0x0030
        /*0084*/ 	.byte	0x00, 0xf0, 0x11, 0x00


	//----- nvinfo : EIATTR_KPARAM_INFO
	.align		4
.L_105:
        /*0088*/ 	.byte	0x04, 0x17
        /*008a*/ 	.short	(.L_107 - .L_106)
.L_106:
        /*008c*/ 	.word	0x00000000
        /*0090*/ 	.short	0x0009
        /*0092*/ 	.short	0x002c
        /*0094*/ 	.byte	0x00, 0xf0, 0x11, 0x00


	//----- nvinfo : EIATTR_KPARAM_INFO
	.align		4
.L_107:
        /*0098*/ 	.byte	0x04, 0x17
        /*009a*/ 	.short	(.L_109 - .L_108)
.L_108:
        /*009c*/ 	.word	0x00000000
        /*00a0*/ 	.short	0x0008
        /*00a2*/ 	.short	0x0028
        /*00a4*/ 	.byte	0x00, 0xf0, 0x11, 0x00


	//----- nvinfo : EIATTR_KPARAM_INFO
	.align		4
.L_109:
        /*00a8*/ 	.byte	0x04, 0x17
        /*00aa*/ 	.short	(.L_111 - .L_110)
.L_110:
        /*00ac*/ 	.word	0x00000000
        /*00b0*/ 	.short	0x0007
        /*00b2*/ 	.short	0x0024
        /*00b4*/ 	.byte	0x00, 0xf0, 0x11, 0x00


	//----- nvinfo : EIATTR_KPARAM_INFO
	.align		4
.L_111:
        /*00b8*/ 	.byte	0x04, 0x17
        /*00ba*/ 	.short	(.L_113 - .L_112)
.L_112:
        /*00bc*/ 	.word	0x00000000
        /*00c0*/ 	.short	0x0006
        /*00c2*/ 	.short	0x0020
        /*00c4*/ 	.byte	0x00, 0xf0, 0x11, 0x00


	//----- nvinfo : EIATTR_KPARAM_INFO
	.align		4
.L_113:
        /*00c8*/ 	.byte	0x04, 0x17
        /*00ca*/ 	.short	(.L_115 - .L_114)
.L_114:
        /*00cc*/ 	.word	0x00000000
        /*00d0*/ 	.short	0x0005
        /*00d2*/ 	.short	0x001c
        /*00d4*/ 	.byte	0x00, 0xf0, 0x11, 0x00


	//----- nvinfo : EIATTR_KPARAM_INFO
	.align		4
.L_115:
        /*00d8*/ 	.byte	0x04, 0x17
        /*00da*/ 	.short	(.L_117 - .L_116)
.L_116:
        /*00dc*/ 	.word	0x00000000
        /*00e0*/ 	.short	0x0004
        /*00e2*/ 	.short	0x0018
        /*00e4*/ 	.byte	0x00, 0xf0, 0x11, 0x00


	//----- nvinfo : EIATTR_KPARAM_INFO
	.align		4
.L_117:
        /*00e8*/ 	.byte	0x04, 0x17
        /*00ea*/ 	.short	(.L_119 - .L_118)
.L_118:
        /*00ec*/ 	.word	0x00000000
        /*00f0*/ 	.short	0x0003
        /*00f2*/ 	.short	0x0014
        /*00f4*/ 	.byte	0x00, 0xf0, 0x11, 0x00


	//----- nvinfo : EIATTR_KPARAM_INFO
	.align		4
.L_119:
        /*00f8*/ 	.byte	0x04, 0x17
        /*00fa*/ 	.short	(.L_121 - .L_120)
.L_120:
        /*00fc*/ 	.word	0x00000000
        /*0100*/ 	.short	0x0002
        /*0102*/ 	.short	0x0010
        /*0104*/ 	.byte	0x00, 0xf0, 0x11, 0x00


	//----- nvinfo : EIATTR_KPARAM_INFO
	.align		4
.L_121:
        /*0108*/ 	.byte	0x04, 0x17
        /*010a*/ 	.short	(.L_123 - .L_122)
.L_122:
        /*010c*/ 	.word	0x00000000
        /*0110*/ 	.short	0x0001
        /*0112*/ 	.short	0x0008
        /*0114*/ 	.byte	0x00, 0xf5, 0x21, 0x00


	//----- nvinfo : EIATTR_KPARAM_INFO
	.align		4
.L_123:
        /*0118*/ 	.byte	0x04, 0x17
        /*011a*/ 	.short	(.L_125 - .L_124)
.L_124:
        /*011c*/ 	.word	0x00000000
        /*0120*/ 	.short	0x0000
        /*0122*/ 	.short	0x0000
        /*0124*/ 	.byte	0x00, 0xf5, 0x21, 0x00


	//----- nvinfo : EIATTR_SPARSE_MMA_MASK
	.align		4
.L_125:
        /*0128*/ 	.byte	0x03, 0x50
        /*012a*/ 	.short	0x0000


	//----- nvinfo : EIATTR_MAXREG_COUNT
	.align		4
        /*012c*/ 	.byte	0x03, 0x1b
        /*012e*/ 	.short	0x00ff


	//----- nvinfo : EIATTR_MERCURY_ISA_VERSION
	.align		4
        /*0130*/ 	.byte	0x03, 0x5f
        /*0132*/ 	.short	0x0101


	//----- nvinfo : EIATTR_VRC_CTA_INIT_COUNT
	.align		4
        /*0134*/ 	.byte	0x02, 0x4a
	.zero		1
	.zero		1


	//----- nvinfo : EIATTR_EXIT_INSTR_OFFSETS
	.align		4
        /*0138*/ 	.byte	0x04, 0x1c
        /*013a*/ 	.short	(.L_127 - .L_126)


	//   ....[0]....
.L_126:
        /*013c*/ 	.word	0x00000170


	//   ....[1]....
        /*0140*/ 	.word	0x00001a20


	//   ....[2]....
        /*0144*/ 	.word	0x00002660


	//   ....[3]....
        /*0148*/ 	.word	0x00004520


	//   ....[4]....
        /*014c*/ 	.word	0x00005160


	//   ....[5]....
        /*0150*/ 	.word	0x00007000


	//----- nvinfo : EIATTR_CRS_STACK_SIZE
	.align		4
.L_127:
        /*0154*/ 	.byte	0x04, 0x1e
        /*0156*/ 	.short	(.L_129 - .L_128)
.L_128:
        /*0158*/ 	.word	0x00000000


	//----- nvinfo : EIATTR_CBANK_PARAM_SIZE
	.align		4
.L_129:
        /*015c*/ 	.byte	0x03, 0x19
        /*015e*/ 	.short	0x004c


	//----- nvinfo : EIATTR_PARAM_CBANK
	.align		4
        /*0160*/ 	.byte	0x04, 0x0a
        /*0162*/ 	.short	(.L_131 - .L_130)
	.align		4
.L_130:
        /*0164*/ 	.word	index@(.nv.constant0._Z20avgpool2d_fwd_kernelPKfPfiiiiiiiiiiiibbii)
        /*0168*/ 	.short	0x0380
        /*016a*/ 	.short	0x004c


	//----- nvinfo : EIATTR_SW_WAR
	.align		4
.L_131:
        /*016c*/ 	.byte	0x04, 0x36
        /*016e*/ 	.short	(.L_133 - .L_132)
.L_132:
        /*0170*/ 	.word	0x00000008
.L_133:


//--------------------- .nv.info._Z20maxpool2d_bwd_kernelPKfPKiPfiiiiiiiiiiiibii --------------------------
	.section	.nv.info._Z20maxpool2d_bwd_kernelPKfPKiPfiiiiiiiiiiiibii,"",@"SHT_CUDA_INFO"
	.sectionflags	@""
	.align	4


	//----- nvinfo : EIATTR_CUDA_API_VERSION
	.align		4
        /*0000*/ 	.byte	0x04, 0x37
        /*0002*/ 	.short	(.L_135 - .L_134)
.L_134:
        /*0004*/ 	.word	0x00000082


	//----- nvinfo : EIATTR_KPARAM_INFO
	.align		4
.L_135:
        /*0008*/ 	.byte	0x04, 0x17
        /*000a*/ 	.short	(.L_137 - .L_136)
.L_136:
        /*000c*/ 	.word	0x00000000
        /*0010*/ 	.short	0x0011
        /*0012*/ 	.short	0x0050
        /*0014*/ 	.byte	0x00, 0xf0, 0x11, 0x00


	//----- nvinfo : EIATTR_KPARAM_INFO
	.align		4
.L_137:
        /*0018*/ 	.byte	0x04, 0x17
        /*001a*/ 	.short	(.L_139 - .L_138)
.L_138:
        /*001c*/ 	.word	0x00000000
        /*0020*/ 	.short	0x0010
        /*0022*/ 	.short	0x004c
        /*0024*/ 	.byte	0x00, 0xf0, 0x11, 0x00


	//----- nvinfo : EIATTR_KPARAM_INFO
	.align		4
.L_139:
        /*0028*/ 	.byte	0x04, 0x17
        /*002a*/ 	.short	(.L_141 - .L_140)
.L_140:
        /*002c*/ 	.word	0x00000000
        /*0030*/ 	.short	0x000f
        /*0032*/ 	.short	0x0048
        /*0034*/ 	.byte	0x00, 0xf0, 0x05, 0x00


	//----- nvinfo : EIATTR_KPARAM_INFO
	.align		4
.L_141:
        /*0038*/ 	.byte	0x04, 0x17
        /*003a*/ 	.short	(.L_143 - .L_142)
.L_142:
        /*003c*/ 	.word	0x00000000
        /*0040*/ 	.short	0x000e
        /*0042*/ 	.short	0x0044
        /*0044*/ 	.byte	0x00, 0xf0, 0x11, 0x00


	//----- nvinfo : EIATTR_KPARAM_INFO
	.align		4
.L_143:
        /*0048*/ 	.byte	0x04, 0x17
        /*004a*/ 	.short	(.L_145 - .L_144)
.L_144:
        /*004c*/ 	.word	0x00000000
        /*0050*/ 	.short	0x000d
        /*0052*/ 	.short	0x0040
        /*0054*/ 	.byte	0x00, 0xf0, 0x11, 0x00


	//----- nvinfo : EIATTR_KPARAM_INFO
	.align		4
.L_145:
        /*0058*/ 	.byte	0x04, 0x17
        /*005a*/ 	.short	(.L_147 - .L_146)
.L_146:
        /*005c*/ 	.word	0x00000000
        /*0060*/ 	.short	0x000c
        /*0062*/ 	.short	0x003c
        /*0064*/ 	.byte	0x00, 0xf0, 0x11, 0x00


	//----- nvinfo : EIATTR_KPARAM_INFO
	.align		4
.L_147:
        /*0068*/ 	.byte	0x04, 0x17
        /*006a*/ 	.short	(.L_149 - .L_148)
.L_148:
        /*006c*/ 	.word	0x00000000
        /*0070*/ 	.short	0x000b
        /*0072*/ 	.short	0x0038
        /*0074*/ 	.byte	0x00, 0xf0, 0x11, 0x00


	//----- nvinfo : EIATTR_KPARAM_INFO
	.align		4
.L_149:
        /*0078*/ 	.byte	0x04, 0x17
        /*007a*/ 	.short	(.L_151 - .L_150)
.L_150:
        /*007c*/ 	.word	0x00000000
        /*0080*/ 	.short	0x000a
        /*0082*/ 	.short	0x0034
        /*0084*/ 	.byte	0x00, 0xf0, 0x11, 0x00


	//----- nvinfo : EIATTR_KPARAM_INFO
	.align		4
.L_151:
        /*0088*/ 	.byte	0x04, 0x17
        /*008a*/ 	.short	(.L_153 - .L_152)
.L_152:
        /*008c*/ 	.word	0x00000000
        /*0090*/ 	.short	0x0009
        /*0092*/ 	.short	0x0030
        /*0094*/ 	.byte	0x00, 0xf0, 0x11, 0x00


	//----- nvinfo : EIATTR_KPARAM_INFO
	.align		4
.L_153:
        /*0098*/ 	.byte	0x04, 0x17
        /*009a*/ 	.short	(.L_155 - .L_154)
.L_154:
        /*009c*/ 	.word	0x00000000
        /*00a0*/ 	.short	0x0008
        /*00a2*/ 	.short	0x002c
        /*00a4*/ 	.byte	0x00, 0xf0, 0x11, 0x00


	//----- nvinfo : EIATTR_KPARAM_INFO
	.align		4
.L_155:
        /*00a8*/ 	.byte	0x04, 0x17
        /*00aa*/ 	.short	(.L_157 - .L_156)
.L_156:
        /*00ac*/ 	.word	0x00000000
        /*00b0*/ 	.short	0x0007
        /*00b2*/ 	.short	0x0028
        /*00b4*/ 	.byte	0x00, 0xf0, 0x11, 0x00


	//----- nvinfo : EIATTR_KPARAM_INFO
	.align		4
.L_157:
        /*00b8*/ 	.byte	0x04, 0x17
        /*00ba*/ 	.short	(.L_159 - .L_158)
.L_158:
        /*00bc*/ 	.word	0x00000000
        /*00c0*/ 	.short	0x0006
        /*00c2*/ 	.short	0x0024
        /*00c4*/ 	.byte	0x00, 0xf0, 0x11, 0x00


	//----- nvinfo : EIATTR_KPARAM_INFO
	.align		4
.L_159:
        /*00c8*/ 	.byte	0x04, 0x17
        /*00ca*/ 	.short	(.L_161 - .L_160)
.L_160:
        /*00cc*/ 	.word	0x00000000
        /*00d0*/ 	.short	0x0005
        /*00d2*/ 	.short	0x0020
        /*00d4*/ 	.byte	0x00, 0xf0, 0x11, 0x00


	//----- nvinfo : EIATTR_KPARAM_INFO
	.align		4
.L_161:
        /*00d8*/ 	.byte	0x04, 0x17
        /*00da*/ 	.short	(.L_163 - .L_162)
.L_162:
        /*00dc*/ 	.word	0x00000000
        /*00e0*/ 	.short	0x0004
        /*00e2*/ 	.short	0x001c
        /*00e4*/ 	.byte	0x00, 0xf0, 0x11, 0x00


	//----- nvinfo : EIATTR_KPARAM_INFO
	.align		4
.L_163:
        /*00e8*/ 	.byte	0x04, 0x17
        /*00ea*/ 	.short	(.L_165 - .L_164)
.L_164:
        /*00ec*/ 	.word	0x00000000
        /*00f0*/ 	.short	0x0003
        /*00f2*/ 	.short	0x0018
        /*00f4*/ 	.byte	0x00, 0xf0, 0x11, 0x00


	//----- nvinfo : EIATTR_KPARAM_INFO
	.align		4
.L_165:
        /*00f8*/ 	.byte	0x04, 0x17
        /*00fa*/ 	.short	(.L_167 - .L_166)
.L_166:
        /*00fc*/ 	.word	0x00000000
        /*0100*/ 	.short	0x0002
        /*0102*/ 	.short	0x0010
        /*0104*/ 	.byte	0x00, 0xf5, 0x21, 0x00


	//----- nvinfo : EIATTR_KPARAM_INFO
	.align		4
.L_167:
        /*0108*/ 	.byte	0x04, 0x17
        /*010a*/ 	.short	(.L_169 - .L_168)
.L_168:
        /*010c*/ 	.word	0x00000000
        /*0110*/ 	.short	0x0001
        /*0112*/ 	.short	0x0008
        /*0114*/ 	.byte	0x00, 0xf5, 0x21, 0x00


	//----- nvinfo : EIATTR_KPARAM_INFO
	.align		4
.L_169:
        /*0118*/ 	.byte	0x04, 0x17
        /*011a*/ 	.short	(.L_171 - .L_170)
.L_170:
        /*011c*/ 	.word	0x00000000
        /*0120*/ 	.short	0x0000
        /*0122*/ 	.short	0x0000
        /*0124*/ 	.byte	0x00, 0xf5, 0x21, 0x00


	//----- nvinfo : EIATTR_SPARSE_MMA_MASK
	.align		4
.L_171:
        /*0128*/ 	.byte	0x03, 0x50
        /*012a*/ 	.short	0x0000


	//----- nvinfo : EIATTR_MAXREG_COUNT
	.align		4
        /*012c*/ 	.byte	0x03, 0x1b
        /*012e*/ 	.short	0x00ff


	//----- nvinfo : EIATTR_MERCURY_ISA_VERSION
	.align		4
        /*0130*/ 	.byte	0x03, 0x5f
        /*0132*/ 	.short	0x0101


	//----- nvinfo : EIATTR_VRC_CTA_INIT_COUNT
	.align		4
        /*0134*/ 	.byte	0x02, 0x4a
	.zero		1
	.zero		1


	//----- nvinfo : EIATTR_EXIT_INSTR_OFFSETS
	.align		4
        /*0138*/ 	.byte	0x04, 0x1c
        /*013a*/ 	.short	(.L_173 - .L_172)


	//   ....[0]....
.L_172:
        /*013c*/ 	.word	0x00000170


	//   ....[1]....
        /*0140*/ 	.word	0x00001010


	//   ....[2]....
        /*0144*/ 	.word	0x00002480


	//----- nvinfo : EIATTR_CRS_STACK_SIZE
	.align		4
.L_173:
        /*0148*/ 	.byte	0x04, 0x1e
        /*014a*/ 	.short	(.L_175 - .L_174)
.L_174:
        /*014c*/ 	.word	0x00000000


	//----- nvinfo : EIATTR_CBANK_PARAM_SIZE
	.align		4
.L_175:
        /*0150*/ 	.byte	0x03, 0x19
        /*0152*/ 	.short	0x0054


	//----- nvinfo : EIATTR_PARAM_CBANK
	.align		4
        /*0154*/ 	.byte	0x04, 0x0a
        /*0156*/ 	.short	(.L_177 - .L_176)
	.align		4
.L_176:
        /*0158*/ 	.word	index@(.nv.constant0._Z20maxpool2d_bwd_kernelPKfPKiPfiiiiiiiiiiiibii)
        /*015c*/ 	.short	0x0380
        /*015e*/ 	.short	0x0054


	//----- nvinfo : EIATTR_SW_WAR
	.align		4
.L_177:
        /*0160*/ 	.byte	0x04, 0x36
        /*0162*/ 	.short	(.L_179 - .L_178)
.L_178:
        /*0164*/ 	.word	0x00000008
.L_179:


//--------------------- .nv.info._Z20maxpool2d_fwd_kernelPKfPfPiiiiiiiiiiiiibii --------------------------
	.section	.nv.info._Z20maxpool2d_fwd_kernelPKfPfPiiiiiiiiiiiiibii,"",@"SHT_CUDA_INFO"
	.sectionflags	@""
	.align	4


	//----- nvinfo : EIATTR_CUDA_API_VERSION
	.align		4
        /*0000*/ 	.byte	0x04, 0x37
        /*0002*/ 	.short	(.L_181 - .L_180)
.L_180:
        /*0004*/ 	.word	0x00000082


	//----- nvinfo : EIATTR_KPARAM_INFO
	.align		4
.L_181:
        /*0008*/ 	.byte	0x04, 0x17
        /*000a*/ 	.short	(.L_183 - .L_182)
.L_182:
        /*000c*/ 	.word	0x00000000
        /*0010*/ 	.short	0x0011
        /*0012*/ 	.short	0x0050
        /*0014*/ 	.byte	0x00, 0xf0, 0x11, 0x00


	//----- nvinfo : EIATTR_KPARAM_INFO
	.align		4
.L_183:
        /*0018*/ 	.byte	0x04, 0x17
        /*001a*/ 	.short	(.L_185 - .L_184)
.L_184:
        /*001c*/ 	.word	0x00000000
        /*0020*/ 	.short	0x0010
        /*0022*/ 	.short	0x004c
        /*0024*/ 	.byte	0x00, 0xf0, 0x11, 0x00


	//----- nvinfo : EIATTR_KPARAM_INFO
	.align		4
.L_185:
        /*0028*/ 	.byte	0x04, 0x17
        /*002a*/ 	.short	(.L_187 - .L_186)
.L_186:
        /*002c*/ 	.word	0x00000000
        /*0030*/ 	.short	0x000f
        /*0032*/ 	.short	0x0048
        /*0034*/ 	.byte	0x00, 0xf0, 0x05, 0x00


	//----- nvinfo : EIATTR_KPARAM_INFO
	.align		4
.L_187:
        /*0038*/ 	.byte	0x04, 0x17
        /*003a*/ 	.short	(.L_189 - .L_188)
.L_188:
        /*003c*/ 	.word	0x00000000
        /*0040*/ 	.short	0x000e
        /*0042*/ 	.short	0x0044
        /*0044*/ 	.byte	0x00, 0xf0, 0x11, 0x00


	//----- nvinfo : EIATTR_KPARAM_INFO
	.align		4
.L_189:
        /*0048*/ 	.byte	0x04, 0x17
        /*004a*/ 	.short	(.L_191 - .L_190)
.L_190:
        /*004c*/ 	.word	0x00000000
        /*0050*/ 	.short	0x000d
        /*0052*/ 	.short	0x0040
        /*0054*/ 	.byte	0x00, 0xf0, 0x11, 0x00


	//----- nvinfo : EIATTR_KPARAM_INFO
	.align		4
.L_191:
        /*0058*/ 	.byte	0x04, 0x17
        /*005a*/ 	.short	(.L_193 - .L_192)
.L_192:
        /*005c*/ 	.word	0x00000000
        /*0060*/ 	.short	0x000c
        /*0062*/ 	.short	0x003c
        /*0064*/ 	.byte	0x00, 0xf0, 0x11, 0x00


	//----- nvinfo : EIATTR_KPARAM_INFO
	.align		4
.L_193:
        /*0068*/ 	.byte	0x04, 0x17
        /*006a*/ 	.short	(.L_195 - .L_194)
.L_194:
        /*006c*/ 	.word	0x00000000
        /*0070*/ 	.short	0x000b
        /*0072*/ 	.short	0x0038
        /*0074*/ 	.byte	0x00, 0xf0, 0x11, 0x00


	//----- nvinfo : EIATTR_KPARAM_INFO
	.align		4
.L_195:
        /*0078*/ 	.byte	0x04, 0x17
        /*007a*/ 	.short	(.L_197 - .L_196)
.L_196:
        /*007c*/ 	.word	0x00000000
        /*0080*/ 	.short	0x000a
        /*0082*/ 	.short	0x0034
        /*0084*/ 	.byte	0x00, 0xf0, 0x11, 0x00


	//----- nvinfo : EIATTR_KPARAM_INFO
	.align		4
.L_197:
        /*0088*/ 	.byte	0x04, 0x17
        /*008a*/ 	.short	(.L_199 - .L_198)
.L_198:
        /*008c*/ 	.word	0x00000000
        /*0090*/ 	.short	0x0009
        /*0092*/ 	.short	0x0030
        /*0094*/ 	.byte	0x00, 0xf0, 0x11, 0x00


	//----- nvinfo : EIATTR_KPARAM_INFO
	.align		4
.L_199:
        /*0098*/ 	.byte	0x04, 0x17
        /*009a*/ 	.short	(.L_201 - .L_200)
.L_200:
        /*009c*/ 	.word	0x00000000
        /*00a0*/ 	.short	0x0008
        /*00a2*/ 	.short	0x002c
        /*00a4*/ 	.byte	0x00, 0xf0, 0x11, 0x00


	//----- nvinfo : EIATTR_KPARAM_INFO
	.align		4
.L_201:
        /*00a8*/ 	.byte	0x04, 0x17
        /*00aa*/ 	.short	(.L_203 - .L_202)
.L_202:
        /*00ac*/ 	.word	0x00000000
        /*00b0*/ 	.short	0x0007
        /*00b2*/ 	.short	0x0028
        /*00b4*/ 	.byte	0x00, 0xf0, 0x11, 0x00


	//----- nvinfo : EIATTR_KPARAM_INFO
	.align		4
.L_203:
        /*00b8*/ 	.byte	0x04, 0x17
        /*00ba*/ 	.short	(.L_205 - .L_204)
.L_204:
        /*00bc*/ 	.word	0x00000000
        /*00c0*/ 	.short	0x0006
        /*00c2*/ 	.short	0x0024
        /*00c4*/ 	.byte	0x00, 0xf0, 0x11, 0x00


	//----- nvinfo : EIATTR_KPARAM_INFO
	.align		4
.L_205:
        /*00c8*/ 	.byte	0x04, 0x17
        /*00ca*/ 	.short	(.L_207 - .L_206)
.L_206:
        /*00cc*/ 	.word	0x00000000
        /*00d0*/ 	.short	0x0005
        /*00d2*/ 	.short	0x0020
        /*00d4*/ 	.byte	0x00, 0xf0, 0x11, 0x00


	//----- nvinfo : EIATTR_KPARAM_INFO
	.align		4
.L_207:
        /*00d8*/ 	.byte	0x04, 0x17
        /*00da*/ 	.short	(.L_209 - .L_208)
.L_208:
        /*00dc*/ 	.word	0x00000000
        /*00e0*/ 	.short	0x0004
        /*00e2*/ 	.short	0x001c
        /*00e4*/ 	.byte	0x00, 0xf0, 0x11, 0x00


	//----- nvinfo : EIATTR_KPARAM_INFO
	.align		4
.L_209:
        /*00e8*/ 	.byte	0x04, 0x17
        /*00ea*/ 	.short	(.L_211 - .L_210)
.L_210:
        /*00ec*/ 	.word	0x00000000
        /*00f0*/ 	.short	0x0003
        /*00f2*/ 	.short	0x0018
        /*00f4*/ 	.byte	0x00, 0xf0, 0x11, 0x00


	//----- nvinfo : EIATTR_KPARAM_INFO
	.align		4
.L_211:
        /*00f8*/ 	.byte	0x04, 0x17
        /*00fa*/ 	.short	(.L_213 - .L_212)
.L_212:
        /*00fc*/ 	.word	0x00000000
        /*0100*/ 	.short	0x0002
        /*0102*/ 	.short	0x0010
        /*0104*/ 	.byte	0x00, 0xf5, 0x21, 0x00


	//----- nvinfo : EIATTR_KPARAM_INFO
	.align		4
.L_213:
        /*0108*/ 	.byte	0x04, 0x17
        /*010a*/ 	.short	(.L_215 - .L_214)
.L_214:
        /*010c*/ 	.word	0x00000000
        /*0110*/ 	.short	0x0001
        /*0112*/ 	.short	0x0008
        /*0114*/ 	.byte	0x00, 0xf5, 0x21, 0x00


	//----- nvinfo : EIATTR_KPARAM_INFO
	.align		4
.L_215:
        /*0118*/ 	.byte	0x04, 0x17
        /*011a*/ 	.short	(.L_217 - .L_216)
.L_216:
        /*011c*/ 	.word	0x00000000
        /*0120*/ 	.short	0x0000
        /*0122*/ 	.short	0x0000
        /*0124*/ 	.byte	0x00, 0xf5, 0x21, 0x00


	//----- nvinfo : EIATTR_SPARSE_MMA_MASK
	.align		4
.L_217:
        /*0128*/ 	.byte	0x03, 0x50
        /*012a*/ 	.short	0x0000


	//----- nvinfo : EIATTR_MAXREG_COUNT
	.align		4
        /*012c*/ 	.byte	0x03, 0x1b
        /*012e*/ 	.short	0x00ff


	//----- nvinfo : EIATTR_MERCURY_ISA_VERSION
	.align		4
        /*0130*/ 	.byte	0x03, 0x5f
        /*0132*/ 	.short	0x0101


	//----- nvinfo : EIATTR_VRC_CTA_INIT_COUNT
	.align		4
        /*0134*/ 	.byte	0x02, 0x4a
	.zero		1
	.zero		1


	//----- nvinfo : EIATTR_EXIT_INSTR_OFFSETS
	.align		4
        /*0138*/ 	.byte	0x04, 0x1c
        /*013a*/ 	.short	(.L_219 - .L_218)


	//   ....[0]....
.L_218:
        /*013c*/ 	.word	0x00000170


	//   ....[1]....
        /*0140*/ 	.word	0x00001d50


	//   ....[2]....
        /*0144*/ 	.word	0x00003af0


	//   ....[3]....
        /*0148*/ 	.word	0x000047a0


	//   ....[4]....
        /*014c*/ 	.word	0x000066a0


	//   ....[5]....
        /*0150*/ 	.word	0x00007350


	//   ....[6]....
        /*0154*/ 	.word	0x000092d0


	//   ....[7]....
        /*0158*/ 	.word	0x00009f80


	//   ....[8]....
        /*015c*/ 	.word	0x0000be80


	//   ....[9]....
        /*0160*/ 	.word	0x0000cb30


	//   ....[10]....
        /*0164*/ 	.word	0x0000eab0


	//----- nvinfo : EIATTR_CRS_STACK_SIZE
	.align		4
.L_219:
        /*0168*/ 	.byte	0x04, 0x1e
        /*016a*/ 	.short	(.L_221 - .L_220)
.L_220:
        /*016c*/ 	.word	0x00000000


	//----- nvinfo : EIATTR_CBANK_PARAM_SIZE
	.align		4
.L_221:
        /*0170*/ 	.byte	0x03, 0x19
        /*0172*/ 	.short	0x0054


	//----- nvinfo : EIATTR_PARAM_CBANK
	.align		4
        /*0174*/ 	.byte	0x04, 0x0a
        /*0176*/ 	.short	(.L_223 - .L_222)
	.align		4
.L_222:
        /*0178*/ 	.word	index@(.nv.constant0._Z20maxpool2d_fwd_kernelPKfPfPiiiiiiiiiiiiibii)
        /*017c*/ 	.short	0x0380
        /*017e*/ 	.short	0x0054


	//----- nvinfo : EIATTR_SW_WAR
	.align		4
.L_223:
        /*0180*/ 	.byte	0x04, 0x36
        /*0182*/ 	.short	(.L_225 - .L_224)
.L_224:
        /*0184*/ 	.word	0x00000008
.L_225:


//--------------------- .nv.callgraph             --------------------------
	.section	.nv.callgraph,"",@"SHT_CUDA_CALLGRAPH"
	.align	4
	.sectionentsize	8
	.align		4
        /*0000*/ 	.word	0x00000000
	.align		4
        /*0004*/ 	.word	0xffffffff
	.align		4
        /*0008*/ 	.word	0x00000000
	.align		4
        /*000c*/ 	.word	0xfffffffe
	.align		4
        /*0010*/ 	.word	0x00000000
	.align		4
        /*0014*/ 	.word	0xfffffffd
	.align		4
        /*0018*/ 	.word	0x00000000
	.align		4
        /*001c*/ 	.word	0xfffffffc


//--------------------- .text._Z20avgpool2d_bwd_kernelPKfPfiiiiiiiiiiiibbii --------------------------
	.section	.text._Z20avgpool2d_bwd_kernelPKfPfiiiiiiiiiiiibbii,"ax",@progbits
	.align	128
        .global         _Z20avgpool2d_bwd_kernelPKfPfiiiiiiiiiiiibbii
        .type           _Z20avgpool2d_bwd_kernelPKfPfiiiiiiiiiiiibbii,@function
        .size           _Z20avgpool2d_bwd_kernelPKfPfiiiiiiiiiiiibbii,(.L_x_472 - _Z20avgpool2d_bwd_kernelPKfPfiiiiiiiiiiiibbii)
        .other          _Z20avgpool2d_bwd_kernelPKfPfiiiiiiiiiiiibbii,@"STO_CUDA_ENTRY STV_DEFAULT"
_Z20avgpool2d_bwd_kernelPKfPfiiiiiiiiiiiibbii:
.text._Z20avgpool2d_bwd_kernelPKfPfiiiiiiiiiiiibbii:
[----:B------:R-:W-:Y:S01]  /*0000*/  LDC R1, c[0x0][0x37c] ;  /* 0x0000df00ff017b82 */ /* 0x000fe20000000800 */
[----:B------:R-:W0:Y:S01]  /*0010*/  LDCU.64 UR4, c[0x0][0x390] ;  /* 0x00007200ff0477ac */ /* 0x000e220008000a00 */
[----:B------:R-:W1:Y:S06]  /*0020*/  S2R R3, SR_TID.X ;  /* 0x0000000000037919 */ /* 0x000e6c0000002100 */
[----:B------:R-:W1:Y:S01]  /*0030*/  S2UR UR10, SR_CTAID.X ;  /* 0x00000000000a79c3 */ /* 0x000e620000002500 */
[----:B------:R-:W2:Y:S01]  /*0040*/  LDCU UR8, c[0x0][0x3c4] ;  /* 0x00007880ff0877ac */ /* 0x000ea20008000800 */
[----:B------:R-:W3:Y:S06]  /*0050*/  LDCU UR7, c[0x0][0x3c8] ;  /* 0x00007900ff0777ac */ /* 0x000eec0008000800 */
[----:B------:R-:W1:Y:S01]  /*0060*/  LDC R10, c[0x0][0x360] ;  /* 0x0000d800ff0a7b82 */ /* 0x000e620000000800 */
[----:B0-----:R-:W-:-:S02]  /*0070*/  UIMAD.WIDE UR4, UR5, UR4, URZ ;  /* 0x00000004050472a5 */ /* 0x001fc4000f8e02ff */
[----:B--2---:R-:W-:Y:S02]  /*0080*/  USHF.R.S32.HI UR6, URZ, 0x1f, UR8 ;  /* 0x0000001fff067899 */ /* 0x004fe40008011408 */
[----:B------:R-:W-:Y:S02]  /*0090*/  UIMAD UR5, UR5, UR8, URZ ;  /* 0x00000008050572a4 */ /* 0x000fe4000f8e02ff */
[----:B------:R-:W-:Y:S02]  /*00a0*/  UIMAD.WIDE.U32 UR8, UR4, UR8, URZ ;  /* 0x00000008040872a5 */ /* 0x000fe4000f8e00ff */
[----:B------:R-:W-:Y:S02]  /*00b0*/  UIMAD UR5, UR4, UR6, UR5 ;  /* 0x00000006040572a4 */ /* 0x000fe4000f8e0205 */
[----:B---3--:R-:W-:Y:S02]  /*00c0*/  USHF.R.S32.HI UR4, URZ, 0x1f, UR7 ;  /* 0x0000001fff047899 */ /* 0x008fe40008011407 */
[----:B------:R-:W-:Y:S01]  /*00d0*/  UIADD3 UR5, UPT, UPT, UR9, UR5, URZ ;  /* 0x0000000509057290 */ /* 0x000fe2000fffe0ff */
[----:B-1----:R-:W-:-:S03]  /*00e0*/  IMAD R8, R10, UR10, R3 ;  /* 0x0000000a0a087c24 */ /* 0x002fc6000f8e0203 */
[----:B------:R-:W-:Y:S02]  /*00f0*/  UIMAD UR5, UR5, UR7, URZ ;  /* 0x00000007050572a4 */ /* 0x000fe4000f8e02ff */
[----:B------:R-:W-:Y:S02]  /*0100*/  UIMAD.WIDE.U32 UR6, UR8, UR7, URZ ;  /* 0x00000007080672a5 */ /* 0x000fe4000f8e00ff */
[----:B------:R-:W-:-:S04]  /*0110*/  UIMAD UR8, UR4, UR8, UR5 ;  /* 0x00000008040872a4 */ /* 0x000fc8000f8e0205 */
[----:B------:R-:W-:Y:S01]  /*0120*/  UIADD3 UR8, UPT, UPT, UR7, UR8, URZ ;  /* 0x0000000807087290 */ /* 0x000fe2000fffe0ff */
[----:B------:R-:W-:-:S05]  /*0130*/  ISETP.LT.U32.AND P0, PT, R8, UR6, PT ;  /* 0x0000000608007c0c */ /* 0x000fca000bf01070 */
[----:B------:R-:W-:-:S05]  /*0140*/  IMAD.U32 R0, RZ, RZ, UR8 ;  /* 0x00000008ff007e24 */ /* 0x000fca000f8e00ff */
[----:B------:R-:W-:-:S13]  /*0150*/  ISETP.GT.AND.EX P0, PT, R0, RZ, PT, P0 ;  /* 0x000000ff0000720c */ /* 0x000fda0003f04300 */
[----:B------:R-:W-:Y:S05]  /*0160*/  @!P0 EXIT ;  /* 0x000000000000894d */ /* 0x000fea0003800000 */
[----:B------:R-:W0:Y:S02]  /*0170*/  LDC.64 R2, c[0x0][0x3a0] ;  /* 0x0000e800ff027b82 */ /* 0x000e240000000a00 */
[----:B0-----:R-:W-:-:S04]  /*0180*/  VIMNMX R0, PT, PT, R2, R3, PT ;  /* 0x0000000302007248 */ /* 0x001fc80003fe0100 */
[----:B------:R-:W-:-:S13]  /*0190*/  ISETP.GE.AND P0, PT, R0, 0x1, PT ;  /* 0x000000010000780c */ /* 0x000fda0003f06270 */
[----:B------:R-:W-:Y:S05]  /*01a0*/  @!P0 EXIT ;  /* 0x000000000000894d */ /* 0x000fea0003800000 */
[----:B------:R-:W0:Y:S01]  /*01b0*/  LDCU UR4, c[0x0][0x370] ;  /* 0x00006e00ff0477ac */ /* 0x000e220008000800 */
[C---:B------:R-:W-:Y:S01]  /*01c0*/  LOP3.LUT R9, R3.reuse, 0x7ffffffc, RZ, 0xc0, !PT ;  /* 0x7ffffffc03097812 */ /* 0x040fe200078ec0ff */
[----:B------:R-:W-:Y:S01]  /*01d0*/  IMAD.MOV.U32 R7, RZ, RZ, RZ ;  /* 0x000000ffff077224 */ /* 0x000fe200078e00ff */
[----:B------:R-:W-:Y:S01]  /*01e0*/  LOP3.LUT R20, R3, 0x3, RZ, 0xc0, !PT ;  /* 0x0000000303147812 */ /* 0x000fe200078ec0ff */
[----:B------:R-:W1:Y:S02]  /*01f0*/  LDCU.64 UR10, c[0x0][0x358] ;  /* 0x00006b00ff0a77ac */ /* 0x000e640008000a00 */
[----:B------:R-:W-:Y:S02]  /*0200*/  IMAD.MOV R5, RZ, RZ, -R9 ;  /* 0x000000ffff057224 */ /* 0x000fe400078e0a09 */
[----:B0-----:R-:W-:-:S07]  /*0210*/  IMAD.WIDE.U32 R10, R10, UR4, RZ ;  /* 0x000000040a0a7c25 */ /* 0x001fce000f8e00ff */
.L_x_32:
[----:B0-----:R-:W0:Y:S01]  /*0220*/  LDC R0, c[0x0][0x3c8] ;  /* 0x0000f200ff007b82 */ /* 0x001e220000000800 */
[----:B------:R-:W-:Y:S01]  /*0230*/  BSSY.RECONVERGENT B0, `(.L_x_0) ;  /* 0x0000027000007945 */ /* 0x000fe20003800200 */
[----:B0-----:R-:W-:-:S04]  /*0240*/  SHF.R.S32.HI R4, RZ, 0x1f, R0 ;  /* 0x0000001fff047819 */ /* 0x001fc80000011400 */
[----:B------:R-:W-:-:S04]  /*0250*/  LOP3.LUT R0, R7, R4, RZ, 0xfc, !PT ;  /* 0x0000000407007212 */ /* 0x000fc800078efcff */
[----:B------:R-:W-:-:S13]  /*0260*/  ISETP.NE.U32.AND P0, PT, R0, RZ, PT ;  /* 0x000000ff0000720c */ /* 0x000fda0003f05070 */
[----:B-1234-:R-:W-:Y:S05]  /*0270*/  @P0 BRA `(.L_x_1) ;  /* 0x00000000005c0947 */ /* 0x01efea0003800000 */
[----:B------:R-:W0:Y:S01]  /*0280*/  LDCU UR4, c[0x0][0x3c8] ;  /* 0x00007900ff0477ac */ /* 0x000e220008000800 */
[----:B------:R-:W-:Y:S01]  /*0290*/  HFMA2 R17, -RZ, RZ, 0, 0 ;  /* 0x00000000ff117431 */ /* 0x000fe200000001ff */
[----:B0-----:R-:W0:Y:S01]  /*02a0*/  I2F.U32.RP R0, UR4 ;  /* 0x0000000400007d06 */ /* 0x001e220008209000 */
[----:B------:R-:W-:-:S07]  /*02b0*/  ISETP.NE.U32.AND P2, PT, RZ, UR4, PT ;  /* 0x00000004ff007c0c */ /* 0x000fce000bf45070 */
[----:B0-----:R-:W0:Y:S02]  /*02c0*/  MUFU.RCP R0, R0 ;  /* 0x0000000000007308 */ /* 0x001e240000001000 */
[----:B0-----:R-:W-:-:S06]  /*02d0*/  IADD3 R2, PT, PT, R0, 0xffffffe, RZ ;  /* 0x0ffffffe00027810 */ /* 0x001fcc0007ffe0ff */
[----:B------:R0:W2:Y:S02]  /*02e0*/  F2I.FTZ.U32.TRUNC.NTZ R3, R2 ;  /* 0x0000000200037305 */ /* 0x0000a4000021f000 */
[----:B0-----:R-:W-:Y:S02]  /*02f0*/  IMAD.MOV.U32 R2, RZ, RZ, RZ ;  /* 0x000000ffff027224 */ /* 0x001fe400078e00ff */
[----:B--2---:R-:W-:-:S04]  /*0300*/  IMAD.MOV R13, RZ, RZ, -R3 ;  /* 0x000000ffff0d7224 */ /* 0x004fc800078e0a03 */
[----:B------:R-:W-:-:S04]  /*0310*/  IMAD R13, R13, UR4, RZ ;  /* 0x000000040d0d7c24 */ /* 0x000fc8000f8e02ff */
[----:B------:R-:W-:-:S06]  /*0320*/  IMAD.HI.U32 R3, R3, R13, R2 ;  /* 0x0000000d03037227 */ /* 0x000fcc00078e0002 */
[----:B------:R-:W-:-:S04]  /*0330*/  IMAD.HI.U32 R16, R3, R8, RZ ;  /* 0x0000000803107227 */ /* 0x000fc800078e00ff */
[----:B------:R-:W-:-:S04]  /*0340*/  IMAD.MOV R3, RZ, RZ, -R16 ;  /* 0x000000ffff037224 */ /* 0x000fc800078e0a10 */
[----:B------:R-:W-:-:S05]  /*0350*/  IMAD R3, R3, UR4, R8 ;  /* 0x0000000403037c24 */ /* 0x000fca000f8e0208 */
[----:B------:R-:W-:-:S13]  /*0360*/  ISETP.GE.U32.AND P0, PT, R3, UR4, PT ;  /* 0x0000000403007c0c */ /* 0x000fda000bf06070 */
[----:B------:R-:W-:Y:S01]  /*0370*/  @P0 IADD3 R3, PT, PT, R3, -UR4, RZ ;  /* 0x8000000403030c10 */ /* 0x000fe2000fffe0ff */
[----:B------:R-:W-:-:S03]  /*0380*/  @P0 VIADD R16, R16, 0x1 ;  /* 0x0000000110100836 */ /* 0x000fc60000000000 */
[----:B------:R-:W-:-:S13]  /*0390*/  ISETP.GE.U32.AND P1, PT, R3, UR4, PT ;  /* 0x0000000403007c0c */ /* 0x000fda000bf26070 */
[----:B------:R-:W-:Y:S01]  /*03a0*/  @P1 VIADD R16, R16, 0x1 ;  /* 0x0000000110101836 */ /* 0x000fe20000000000 */
[----:B------:R-:W-:-:S05]  /*03b0*/  @!P2 LOP3.LUT R16, RZ, UR4, RZ, 0x33, !PT ;  /* 0x00000004ff10ac12 */ /* 0x000fca000f8e33ff */
[----:B------:R-:W-:-:S04]  /*03c0*/  IMAD.MOV R3, RZ, RZ, -R16 ;  /* 0x000000ffff037224 */ /* 0x000fc800078e0a10 */
[----:B------:R-:W-:Y:S01]  /*03d0*/  IMAD R6, R3, UR4, R8 ;  /* 0x0000000403067c24 */ /* 0x000fe2000f8e0208 */
[----:B------:R-:W-:Y:S06]  /*03e0*/  BRA `(.L_x_2) ;  /* 0x00000000002c7947 */ /* 0x000fec0003800000 */
.L_x_1:
[----:B------:R-:W0:Y:S01]  /*03f0*/  LDCU UR4, c[0x0][0x3c8] ;  /* 0x00007900ff0477ac */ /* 0x000e220008000800 */
[----:B------:R-:W-:Y:S01]  /*0400*/  IMAD.MOV.U32 R2, RZ, RZ, R8 ;  /* 0x000000ffff027224 */ /* 0x000fe200078e0008 */
[----:B------:R-:W-:Y:S01]  /*0410*/  MOV R22, 0x450 ;  /* 0x0000045000167802 */ /* 0x000fe20000000f00 */
[----:B------:R-:W-:Y:S02]  /*0420*/  IMAD.MOV.U32 R3, RZ, RZ, R7 ;  /* 0x000000ffff037224 */ /* 0x000fe400078e0007 */
[----:B0-----:R-:W-:-:S07]  /*0430*/  IMAD.U32 R0, RZ, RZ, UR4 ;  /* 0x00000004ff007e24 */ /* 0x001fce000f8e00ff */
[----:B-1----:R-:W-:Y:S05]  /*0440*/  CALL.REL.NOINC `($__internal_0_$__cuda_sm20_div_s64) ;  /* 0x0000001000a07944 */ /* 0x002fea0003c00000 */
[----:B------:R-:W0:Y:S01]  /*0450*/  LDCU UR4, c[0x0][0x3c8] ;  /* 0x00007900ff0477ac */ /* 0x000e220008000800 */
[----:B------:R-:W-:Y:S01]  /*0460*/  IADD3 R3, PT, PT, -R14, RZ, RZ ;  /* 0x000000ff0e037210 */ /* 0x000fe20007ffe1ff */
[----:B------:R-:W-:Y:S02]  /*0470*/  IMAD.MOV.U32 R16, RZ, RZ, R14 ;  /* 0x000000ffff107224 */ /* 0x000fe400078e000e */
[----:B------:R-:W-:Y:S02]  /*0480*/  IMAD.MOV.U32 R17, RZ, RZ, R15 ;  /* 0x000000ffff117224 */ /* 0x000fe400078e000f */
[----:B0-----:R-:W-:-:S07]  /*0490*/  IMAD R6, R3, UR4, R8 ;  /* 0x0000000403067c24 */ /* 0x001fce000f8e0208 */
.L_x_2:
[----:B-1----:R-:W-:Y:S05]  /*04a0*/  BSYNC.RECONVERGENT B0 ;  /* 0x0000000000007941 */ /* 0x002fea0003800200 */
.L_x_0:
[----:B------:R-:W0:Y:S01]  /*04b0*/  LDC R0, c[0x0][0x3c4] ;  /* 0x0000f100ff007b82 */ /* 0x000e220000000800 */
[----:B------:R-:W-:Y:S01]  /*04c0*/  BSSY.RECONVERGENT B0, `(.L_x_3) ;  /* 0x0000028000007945 */ /* 0x000fe20003800200 */
[----:B0-----:R-:W-:-:S04]  /*04d0*/  SHF.R.S32.HI R4, RZ, 0x1f, R0 ;  /* 0x0000001fff047819 */ /* 0x001fc80000011400 */
[----:B------:R-:W-:-:S04]  /*04e0*/  LOP3.LUT R0, R17, R4, RZ, 0xfc, !PT ;  /* 0x0000000411007212 */ /* 0x000fc800078efcff */
[----:B------:R-:W-:-:S13]  /*04f0*/  ISETP.NE.U32.AND P0, PT, R0, RZ, PT ;  /* 0x000000ff0000720c */ /* 0x000fda0003f05070 */
[----:B------:R-:W-:Y:S05]  /*0500*/  @P0 BRA `(.L_x_4) ;  /* 0x0000000000600947 */ /* 0x000fea0003800000 */
[----:B------:R-:W0:Y:S01]  /*0510*/  LDCU UR4, c[0x0][0x3c4] ;  /* 0x00007880ff0477ac */ /* 0x000e220008000800 */
[----:B------:R-:W-:Y:S01]  /*0520*/  HFMA2 R17, -RZ, RZ, 0, 0 ;  /* 0x00000000ff117431 */ /* 0x000fe200000001ff */
[----:B0-----:R-:W0:Y:S01]  /*0530*/  I2F.U32.RP R0, UR4 ;  /* 0x0000000400007d06 */ /* 0x001e220008209000 */
[----:B------:R-:W-:-:S07]  /*0540*/  ISETP.NE.U32.AND P2, PT, RZ, UR4, PT ;  /* 0x00000004ff007c0c */ /* 0x000fce000bf45070 */
[----:B0-----:R-:W0:Y:S02]  /*0550*/  MUFU.RCP R0, R0 ;  /* 0x0000000000007308 */ /* 0x001e240000001000 */
[----:B0-----:R-:W-:-:S06]  /*0560*/  VIADD R2, R0, 0xffffffe ;  /* 0x0ffffffe00027836 */ /* 0x001fcc0000000000 */
[----:B------:R0:W1:Y:S02]  /*0570*/  F2I.FTZ.U32.TRUNC.NTZ R3, R2 ;  /* 0x0000000200037305 */ /* 0x000064000021f000 */
[----:B0-----:R-:W-:Y:S01]  /*0580*/  IMAD.MOV.U32 R2, RZ, RZ, RZ ;  /* 0x000000ffff027224 */ /* 0x001fe200078e00ff */
[----:B-1----:R-:W-:-:S05]  /*0590*/  IADD3 R13, PT, PT, RZ, -R3, RZ ;  /* 0x80000003ff0d7210 */ /* 0x002fca0007ffe0ff */
[----:B------:R-:W-:-:S04]  /*05a0*/  IMAD R13, R13, UR4, RZ ;  /* 0x000000040d0d7c24 */ /* 0x000fc8000f8e02ff */
[----:B------:R-:W-:-:S06]  /*05b0*/  IMAD.HI.U32 R3, R3, R13, R2 ;  /* 0x0000000d03037227 */ /* 0x000fcc00078e0002 */
[----:B------:R-:W-:-:S04]  /*05c0*/  IMAD.HI.U32 R3, R3, R16, RZ ;  /* 0x0000001003037227 */ /* 0x000fc800078e00ff */
[----:B------:R-:W-:-:S04]  /*05d0*/  IMAD.MOV R13, RZ, RZ, -R3 ;  /* 0x000000ffff0d7224 */ /* 0x000fc800078e0a03 */
[----:B------:R-:W-:-:S05]  /*05e0*/  IMAD R4, R13, UR4, R16 ;  /* 0x000000040d047c24 */ /* 0x000fca000f8e0210 */
[----:B------:R-:W-:-:S13]  /*05f0*/  ISETP.GE.U32.AND P0, PT, R4, UR4, PT ;  /* 0x0000000404007c0c */ /* 0x000fda000bf06070 */
[----:B------:R-:W-:Y:S01]  /*0600*/  @P0 VIADD R4, R4, -UR4 ;  /* 0x8000000404040c36 */ /* 0x000fe20008000000 */
[----:B------:R-:W-:-:S04]  /*0610*/  @P0 IADD3 R3, PT, PT, R3, 0x1, RZ ;  /* 0x0000000103030810 */ /* 0x000fc80007ffe0ff */
[----:B------:R-:W-:-:S13]  /*0620*/  ISETP.GE.U32.AND P1, PT, R4, UR4, PT ;  /* 0x0000000404007c0c */ /* 0x000fda000bf26070 */
[----:B------:R-:W-:Y:S01]  /*0630*/  @P1 VIADD R3, R3, 0x1 ;  /* 0x0000000103031836 */ /* 0x000fe20000000000 */
[----:B------:R-:W-:-:S05]  /*0640*/  @!P2 LOP3.LUT R3, RZ, UR4, RZ, 0x33, !PT ;  /* 0x00000004ff03ac12 */ /* 0x000fca000f8e33ff */
[----:B------:R-:W-:-:S04]  /*0650*/  IMAD.MOV R21, RZ, RZ, -R3 ;  /* 0x000000ffff157224 */ /* 0x000fc800078e0a03 */
[----:B------:R-:W-:Y:S02]  /*0660*/  IMAD R21, R21, UR4, R16 ;  /* 0x0000000415157c24 */ /* 0x000fe4000f8e0210 */
[----:B------:R-:W-:Y:S01]  /*0670*/  IMAD.MOV.U32 R16, RZ, RZ, R3 ;  /* 0x000000ffff107224 */ /* 0x000fe200078e0003 */
[----:B------:R-:W-:Y:S06]  /*0680*/  BRA `(.L_x_5) ;  /* 0x00000000002c7947 */ /* 0x000fec0003800000 */
.L_x_4:
[----:B------:R-:W0:Y:S01]  /*0690*/  LDCU UR4, c[0x0][0x3c4] ;  /* 0x00007880ff0477ac */ /* 0x000e220008000800 */
[----:B------:R-:W-:Y:S01]  /*06a0*/  IMAD.MOV.U32 R2, RZ, RZ, R16 ;  /* 0x000000ffff027224 */ /* 0x000fe200078e0010 */
[----:B------:R-:W-:Y:S01]  /*06b0*/  MOV R22, 0x6f0 ;  /* 0x000006f000167802 */ /* 0x000fe20000000f00 */
[----:B------:R-:W-:Y:S02]  /*06c0*/  IMAD.MOV.U32 R3, RZ, RZ, R17 ;  /* 0x000000ffff037224 */ /* 0x000fe400078e0011 */
[----:B0-----:R-:W-:-:S07]  /*06d0*/  IMAD.U32 R0, RZ, RZ, UR4 ;  /* 0x00000004ff007e24 */ /* 0x001fce000f8e00ff */
[----:B------:R-:W-:Y:S05]  /*06e0*/  CALL.REL.NOINC `($__internal_0_$__cuda_sm20_div_s64) ;  /* 0x0000000c00f87944 */ /* 0x000fea0003c00000 */
[----:B------:R-:W0:Y:S01]  /*06f0*/  LDCU UR4, c[0x0][0x3c4] ;  /* 0x00007880ff0477ac */ /* 0x000e220008000800 */
[----:B------:R-:W-:Y:S01]  /*0700*/  IADD3 R21, PT, PT, -R14, RZ, RZ ;  /* 0x000000ff0e157210 */ /* 0x000fe20007ffe1ff */
[----:B------:R-:W-:-:S04]  /*0710*/  IMAD.MOV.U32 R17, RZ, RZ, R15 ;  /* 0x000000ffff117224 */ /* 0x000fc800078e000f */
[----:B0-----:R-:W-:Y:S02]  /*0720*/  IMAD R21, R21, UR4, R16 ;  /* 0x0000000415157c24 */ /* 0x001fe4000f8e0210 */
[----:B------:R-:W-:-:S07]  /*0730*/  IMAD.MOV.U32 R16, RZ, RZ, R14 ;  /* 0x000000ffff107224 */ /* 0x000fce00078e000e */
.L_x_5:
[----:B------:R-:W-:Y:S05]  /*0740*/  BSYNC.RECONVERGENT B0 ;  /* 0x0000000000007941 */ /* 0x000fea0003800200 */
.L_x_3:
[----:B------:R-:W0:Y:S01]  /*0750*/  LDC R0, c[0x0][0x394] ;  /* 0x0000e500ff007b82 */ /* 0x000e220000000800 */
[----:B------:R-:W-:Y:S01]  /*0760*/  BSSY.RECONVERGENT B0, `(.L_x_6) ;  /* 0x0000027000007945 */ /* 0x000fe20003800200 */
[----:B0-----:R-:W-:-:S04]  /*0770*/  SHF.R.S32.HI R4, RZ, 0x1f, R0 ;  /* 0x0000001fff047819 */ /* 0x001fc80000011400 */
[----:B------:R-:W-:-:S04]  /*0780*/  LOP3.LUT R0, R17, R4, RZ, 0xfc, !PT ;  /* 0x0000000411007212 */ /* 0x000fc800078efcff */
[----:B------:R-:W-:-:S13]  /*0790*/  ISETP.NE.U32.AND P0, PT, R0, RZ, PT ;  /* 0x000000ff0000720c */ /* 0x000fda0003f05070 */
[----:B------:R-:W-:Y:S05]  /*07a0*/  @P0 BRA `(.L_x_7) ;  /* 0x0000000000600947 */ /* 0x000fea0003800000 */
[----:B------:R-:W0:Y:S02]  /*07b0*/  LDCU UR4, c[0x0][0x394] ;  /* 0x00007280ff0477ac */ /* 0x000e240008000800 */
[----:B0-----:R-:W-:-:S04]  /*07c0*/  IMAD.U32 R3, RZ, RZ, UR4 ;  /* 0x00000004ff037e24 */ /* 0x001fc8000f8e00ff */
[----:B------:R-:W0:Y:S01]  /*07d0*/  I2F.U32.RP R0, R3 ;  /* 0x0000000300007306 */ /* 0x000e220000209000 */
[----:B------:R-:W-:-:S07]  /*07e0*/  ISETP.NE.U32.AND P2, PT, R3, RZ, PT ;  /* 0x000000ff0300720c */ /* 0x000fce0003f45070 */
[----:B0-----:R-:W0:Y:S02]  /*07f0*/  MUFU.RCP R0, R0 ;  /* 0x0000000000007308 */ /* 0x001e240000001000 */
[----:B0-----:R-:W-:-:S06]  /*0800*/  IADD3 R12, PT, PT, R0, 0xffffffe, RZ ;  /* 0x0ffffffe000c7810 */ /* 0x001fcc0007ffe0ff */
[----:B------:R0:W1:Y:S02]  /*0810*/  F2I.FTZ.U32.TRUNC.NTZ R13, R12 ;  /* 0x0000000c000d7305 */ /* 0x000064000021f000 */
[----:B0-----:R-:W-:Y:S02]  /*0820*/  IMAD.MOV.U32 R12, RZ, RZ, RZ ;  /* 0x000000ffff0c7224 */ /* 0x001fe400078e00ff */
[----:B-1----:R-:W-:-:S04]  /*0830*/  IMAD R2, R13, R3, RZ ;  /* 0x000000030d027224 */ /* 0x002fc800078e02ff */
[----:B------:R-:W-:-:S04]  /*0840*/  IMAD.MOV R15, RZ, RZ, -R2 ;  /* 0x000000ffff0f7224 */ /* 0x000fc800078e0a02 */
[----:B------:R-:W-:-:S06]  /*0850*/  IMAD.HI.U32 R13, R13, R15, R12 ;  /* 0x0000000f0d0d7227 */ /* 0x000fcc00078e000c */
[----:B------:R-:W-:-:S04]  /*0860*/  IMAD.HI.U32 R13, R13, R16, RZ ;  /* 0x000000100d0d7227 */ /* 0x000fc800078e00ff */
[----:B------:R-:W-:-:S04]  /*0870*/  IMAD.MOV R2, RZ, RZ, -R13 ;  /* 0x000000ffff027224 */ /* 0x000fc800078e0a0d */
[----:B------:R-:W-:-:S05]  /*0880*/  IMAD R2, R3, R2, R16 ;  /* 0x0000000203027224 */ /* 0x000fca00078e0210 */
[----:B------:R-:W-:-:S13]  /*0890*/  ISETP.GE.U32.AND P0, PT, R2, R3, PT ;  /* 0x000000030200720c */ /* 0x000fda0003f06070 */
[----:B------:R-:W-:Y:S01]  /*08a0*/  @P0 IADD3 R2, PT, PT, R2, -R3, RZ ;  /* 0x8000000302020210 */ /* 0x000fe20007ffe0ff */
[----:B------:R-:W-:-:S03]  /*08b0*/  @P0 VIADD R13, R13, 0x1 ;  /* 0x000000010d0d0836 */ /* 0x000fc60000000000 */
[----:B------:R-:W-:-:S13]  /*08c0*/  ISETP.GE.U32.AND P1, PT, R2, R3, PT ;  /* 0x000000030200720c */ /* 0x000fda0003f26070 */
[----:B------:R-:W-:Y:S01]  /*08d0*/  @P1 VIADD R13, R13, 0x1 ;  /* 0x000000010d0d1836 */ /* 0x000fe20000000000 */
[----:B------:R-:W-:-:S04]  /*08e0*/  @!P2 LOP3.LUT R13, RZ, R3, RZ, 0x33, !PT ;  /* 0x00000003ff0da212 */ /* 0x000fc800078e33ff */
[----:B------:R-:W-:Y:S01]  /*08f0*/  MOV R14, R13 ;  /* 0x0000000d000e7202 */ /* 0x000fe20000000f00 */
[----:B------:R-:W-:-:S04]  /*0900*/  IMAD.MOV R0, RZ, RZ, -R13 ;  /* 0x000000ffff007224 */ /* 0x000fc800078e0a0d */
[----:B------:R-:W-:Y:S01]  /*0910*/  IMAD R16, R3, R0, R16 ;  /* 0x0000000003107224 */ /* 0x000fe200078e0210 */
[----:B------:R-:W-:Y:S06]  /*0920*/  BRA `(.L_x_8) ;  /* 0x0000000000287947 */ /* 0x000fec0003800000 */
.L_x_7:
        /* <DEDUP_REMOVED lines=8> */
[----:B0-----:R-:W-:-:S04]  /*09b0*/  IMAD.U32 R3, RZ, RZ, UR4 ;  /* 0x00000004ff037e24 */ /* 0x001fc8000f8e00ff */
[----:B------:R-:W-:-:S07]  /*09c0*/  IMAD R16, R0, R3, R16 ;  /* 0x0000000300107224 */ /* 0x000fce00078e0210 */
.L_x_8:
[----:B------:R-:W-:Y:S05]  /*09d0*/  BSYNC.RECONVERGENT B0 ;  /* 0x0000000000007941 */ /* 0x000fea0003800200 */
.L_x_6:
[----:B------:R-:W0:Y:S01]  /*09e0*/  LDC.64 R12, c[0x0][0x3a8] ;  /* 0x0000ea00ff0c7b82 */ /* 0x000e220000000a00 */
[----:B------:R-:W1:Y:S01]  /*09f0*/  LDCU UR4, c[0x0][0x3bc] ;  /* 0x00007780ff0477ac */ /* 0x000e620008000800 */
[----:B------:R-:W-:Y:S02]  /*0a00*/  IMAD R14, R14, R3, R16 ;  /* 0x000000030e0e7224 */ /* 0x000fe400078e0210 */
[----:B------:R-:W-:Y:S01]  /*0a10*/  IMAD.MOV.U32 R2, RZ, RZ, RZ ;  /* 0x000000ffff027224 */ /* 0x000fe200078e00ff */
[----:B------:R-:W1:Y:S01]  /*0a20*/  LDCU UR5, c[0x0][0x3b4] ;  /* 0x00007680ff0577ac */ /* 0x000e620008000800 */
[----:B------:R-:W0:Y:S01]  /*0a30*/  LDCU.64 UR12, c[0x0][0x3b0] ;  /* 0x00007600ff0c77ac */ /* 0x000e220008000a00 */
[----:B-1----:R-:W-:Y:S02]  /*0a40*/  UIADD3 UR9, UPT, UPT, UR4, -UR5, URZ ;  /* 0x8000000504097290 */ /* 0x002fe4000fffe0ff */
[----:B------:R-:W-:Y:S02]  /*0a50*/  UIMAD UR14, UR4, 0x3, -UR5 ;  /* 0x00000003040e78a4 */ /* 0x000fe4000f8e0a05 */
[----:B------:R-:W-:Y:S01]  /*0a60*/  ULEA UR4, UR4, -UR5, 0x1 ;  /* 0x8000000504047291 */ /* 0x000fe2000f8e08ff */
[----:B0-----:R-:W-:-:S02]  /*0a70*/  IMAD R12, R21, R12, -UR12 ;  /* 0x8000000c150c7e24 */ /* 0x001fc4000f8e020c */
[CC--:B------:R-:W-:Y:S02]  /*0a80*/  IMAD R4, R6.reuse, R13.reuse, -UR13 ;  /* 0x8000000d06047e24 */ /* 0x0c0fe4000f8e020d */
[CC--:B------:R-:W-:Y:S02]  /*0a90*/  IMAD R3, R6.reuse, R13.reuse, UR14 ;  /* 0x0000000e06037e24 */ /* 0x0c0fe4000f8e020d */
[CC--:B------:R-:W-:Y:S02]  /*0aa0*/  IMAD R0, R6.reuse, R13.reuse, UR9 ;  /* 0x0000000906007e24 */ /* 0x0c0fe4000f8e020d */
[----:B------:R-:W-:Y:S01]  /*0ab0*/  IMAD R13, R6, R13, UR4 ;  /* 0x00000004060d7e24 */ /* 0x000fe2000f8e020d */
[----:B------:R-:W-:-:S06]  /*0ac0*/  UMOV UR4, URZ ;  /* 0x000000ff00047c82 */ /* 0x000fcc0008000000 */
.L_x_12:
[----:B------:R-:W0:Y:S01]  /*0ad0*/  LDCU.64 UR12, c[0x0][0x3a0] ;  /* 0x00007400ff0c77ac */ /* 0x000e220008000a00 */
[----:B------:R-:W1:Y:S01]  /*0ae0*/  LDC R15, c[0x0][0x3b8] ;  /* 0x0000ee00ff0f7b82 */ /* 0x000e620000000800 */
[----:B------:R-:W-:Y:S01]  /*0af0*/  IMAD.MOV.U32 R17, RZ, RZ, RZ ;  /* 0x000000ffff117224 */ /* 0x000fe200078e00ff */
[----:B0-----:R-:W-:Y:S01]  /*0b00*/  UISETP.GE.U32.AND UP0, UPT, UR13, 0x4, UPT ;  /* 0x000000040d00788c */ /* 0x001fe2000bf06070 */
[----:B-1----:R-:W-:Y:S01]  /*0b10*/  IMAD R15, R15, UR4, R12 ;  /* 0x000000040f0f7c24 */ /* 0x002fe2000f8e020c */
[----:B------:R-:W-:-:S04]  /*0b20*/  UIADD3 UR4, UPT, UPT, UR4, 0x1, URZ ;  /* 0x0000000104047890 */ /* 0x000fc8000fffe0ff */
[----:B------:R-:W-:-:S03]  /*0b30*/  UISETP.NE.AND UP1, UPT, UR4, UR12, UPT ;  /* 0x0000000c0400728c */ /* 0x000fc6000bf25270 */
[----:B------:R-:W-:Y:S08]  /*0b40*/  BRA.U !UP0, `(.L_x_9) ;  /* 0x0000000108887547 */ /* 0x000ff0000b800000 */
[----:B------:R-:W0:Y:S01]  /*0b50*/  LDCU UR9, c[0x0][0x398] ;  /* 0x00007300ff0977ac */ /* 0x000e220008000800 */
[----:B------:R-:W-:Y:S01]  /*0b60*/  MOV R16, R0 ;  /* 0x0000000000107202 */ /* 0x000fe20000000f00 */
[----:B------:R-:W-:Y:S01]  /*0b70*/  IMAD.MOV.U32 R17, RZ, RZ, R13 ;  /* 0x000000ffff117224 */ /* 0x000fe200078e000d */
[----:B------:R-:W-:Y:S01]  /*0b80*/  MOV R22, R5 ;  /* 0x0000000500167202 */ /* 0x000fe20000000f00 */
[----:B------:R-:W-:Y:S01]  /*0b90*/  IMAD.MOV.U32 R18, RZ, RZ, R4 ;  /* 0x000000ffff127224 */ /* 0x000fe200078e0004 */
[----:B------:R-:W1:Y:S01]  /*0ba0*/  LDCU.S8 UR5, c[0x0][0x3c1] ;  /* 0x00007820ff0577ac */ /* 0x000e620008000200 */
[----:B------:R-:W-:Y:S01]  /*0bb0*/  IMAD.MOV.U32 R19, RZ, RZ, R3 ;  /* 0x000000ffff137224 */ /* 0x000fe200078e0003 */
[----:B------:R-:W2:Y:S01]  /*0bc0*/  LDCU UR12, c[0x0][0x39c] ;  /* 0x00007380ff0c77ac */ /* 0x000ea20008000800 */
[----:B0-----:R-:W-:-:S13]  /*0bd0*/  ISETP.GE.U32.AND P3, PT, R15, UR9, PT ;  /* 0x000000090f007c0c */ /* 0x001fda000bf66070 */
.L_x_10:
[----:B--2---:R-:W-:Y:S01]  /*0be0*/  ISETP.LT.U32.AND P0, PT, R18, UR12, !P3 ;  /* 0x0000000c12007c0c */ /* 0x004fe2000df01070 */
[----:B------:R-:W0:Y:S01]  /*0bf0*/  LDC R23, c[0x0][0x3bc] ;  /* 0x0000ef00ff177b82 */ /* 0x000e220000000800 */
[----:B------:R-:W-:Y:S01]  /*0c00*/  ISETP.LT.U32.AND P1, PT, R16, UR12, !P3 ;  /* 0x0000000c10007c0c */ /* 0x000fe2000df21070 */
[----:B------:R-:W-:Y:S01]  /*0c10*/  VIADD R24, R2, 0x1 ;  /* 0x0000000102187836 */ /* 0x000fe20000000000 */
[----:B-1----:R-:W-:Y:S01]  /*0c20*/  ISETP.NE.OR P0, PT, RZ, UR5, P0 ;  /* 0x00000005ff007c0c */ /* 0x002fe20008705670 */
[----:B------:R-:W-:Y:S01]  /*0c30*/  VIADD R22, R22, 0x4 ;  /* 0x0000000416167836 */ /* 0x000fe20000000000 */
[----:B------:R-:W-:Y:S02]  /*0c40*/  ISETP.NE.OR P1, PT, RZ, UR5, P1 ;  /* 0x00000005ff007c0c */ /* 0x000fe40008f25670 */
[----:B------:R-:W-:-:S04]  /*0c50*/  ISETP.LT.U32.AND P2, PT, R17, UR12, !P3 ;  /* 0x0000000c11007c0c */ /* 0x000fc8000df41070 */
[----:B------:R-:W-:-:S05]  /*0c60*/  ISETP.NE.OR P2, PT, RZ, UR5, P2 ;  /* 0x00000005ff007c0c */ /* 0x000fca0009745670 */
[----:B------:R-:W-:Y:S01]  /*0c70*/  @!P0 IMAD.MOV R24, RZ, RZ, R2 ;  /* 0x000000ffff188224 */ /* 0x000fe200078e0202 */
[----:B------:R-:W-:-:S03]  /*0c80*/  ISETP.LT.U32.AND P0, PT, R19, UR12, !P3 ;  /* 0x0000000c13007c0c */ /* 0x000fc6000df01070 */
[C---:B------:R-:W-:Y:S01]  /*0c90*/  VIADD R2, R24.reuse, 0x1 ;  /* 0x0000000118027836 */ /* 0x040fe20000000000 */
[----:B------:R-:W-:Y:S02]  /*0ca0*/  @!P1 IADD3 R2, PT, PT, R24, RZ, RZ ;  /* 0x000000ff18029210 */ /* 0x000fe40007ffe0ff */
[----:B------:R-:W-:Y:S01]  /*0cb0*/  ISETP.NE.AND P1, PT, R22, RZ, PT ;  /* 0x000000ff1600720c */ /* 0x000fe20003f25270 */
[C---:B0-----:R-:W-:Y:S01]  /*0cc0*/  IMAD R16, R23.reuse, 0x4, R16 ;  /* 0x0000000417107824 */ /* 0x041fe200078e0210 */
[----:B------:R-:W-:Y:S01]  /*0cd0*/  ISETP.NE.OR P0, PT, RZ, UR5, P0 ;  /* 0x00000005ff007c0c */ /* 0x000fe20008705670 */
[----:B------:R-:W-:Y:S01]  /*0ce0*/  VIADD R24, R2, 0x1 ;  /* 0x0000000102187836 */ /* 0x000fe20000000000 */
[C---:B------:R-:W-:Y:S01]  /*0cf0*/  LEA R19, R23.reuse, R19, 0x2 ;  /* 0x0000001317137211 */ /* 0x040fe200078e10ff */
[----:B------:R-:W-:Y:S02]  /*0d00*/  @!P2 IMAD.MOV R24, RZ, RZ, R2 ;  /* 0x000000ffff18a224 */ /* 0x000fe400078e0202 */
[----:B------:R-:W-:-:S02]  /*0d10*/  IMAD R17, R23, 0x4, R17 ;  /* 0x0000000417117824 */ /* 0x000fc400078e0211 */
[----:B------:R-:W-:Y:S01]  /*0d20*/  IMAD R18, R23, 0x4, R18 ;  /* 0x0000000417127824 */ /* 0x000fe200078e0212 */
[----:B------:R-:W-:-:S05]  /*0d30*/  IADD3 R2, PT, PT, R24, 0x1, RZ ;  /* 0x0000000118027810 */ /* 0x000fca0007ffe0ff */
[----:B------:R-:W-:Y:S01]  /*0d40*/  @!P0 IMAD.MOV R2, RZ, RZ, R24 ;  /* 0x000000ffff028224 */ /* 0x000fe200078e0218 */
[----:B------:R-:W-:Y:S06]  /*0d50*/  @P1 BRA `(.L_x_10) ;  /* 0xfffffffc00a01947 */ /* 0x000fec000383ffff */
[----:B------:R-:W-:-:S07]  /*0d60*/  IMAD.MOV.U32 R17, RZ, RZ, R9 ;  /* 0x000000ffff117224 */ /* 0x000fce00078e0009 */
.L_x_9:
[----:B------:R-:W-:-:S13]  /*0d70*/  ISETP.NE.AND P0, PT, R20, RZ, PT ;  /* 0x000000ff1400720c */ /* 0x000fda0003f05270 */
[----:B------:R-:W-:Y:S05]  /*0d80*/  @!P0 BRA `(.L_x_11) ;  /* 0x00000000006c8947 */ /* 0x000fea0003800000 */
[----:B------:R-:W0:Y:S01]  /*0d90*/  LDCU UR9, c[0x0][0x3bc] ;  /* 0x00007780ff0977ac */ /* 0x000e220008000800 */
[----:B------:R-:W-:Y:S01]  /*0da0*/  ISETP.NE.AND P2, PT, R20, 0x1, PT ;  /* 0x000000011400780c */ /* 0x000fe20003f45270 */
[----:B------:R-:W-:Y:S01]  /*0db0*/  VIADD R16, R2, 0x1 ;  /* 0x0000000102107836 */ /* 0x000fe20000000000 */
[----:B------:R-:W1:Y:S01]  /*0dc0*/  LDCU.64 UR12, c[0x0][0x398] ;  /* 0x00007300ff0c77ac */ /* 0x000e620008000a00 */
[----:B------:R-:W2:Y:S01]  /*0dd0*/  LDCU.S8 UR5, c[0x0][0x3c1] ;  /* 0x00007820ff0577ac */ /* 0x000ea20008000200 */
[----:B0-----:R-:W-:Y:S01]  /*0de0*/  IMAD R17, R17, UR9, R4 ;  /* 0x0000000911117c24 */ /* 0x001fe2000f8e0204 */
[----:B-1----:R-:W-:-:S04]  /*0df0*/  ISETP.GE.U32.AND P1, PT, R15, UR12, PT ;  /* 0x0000000c0f007c0c */ /* 0x002fc8000bf26070 */
[----:B------:R-:W-:-:S04]  /*0e00*/  ISETP.LT.U32.AND P0, PT, R17, UR13, !P1 ;  /* 0x0000000d11007c0c */ /* 0x000fc8000cf01070 */
[----:B--2---:R-:W-:-:S13]  /*0e10*/  ISETP.NE.OR P0, PT, RZ, UR5, P0 ;  /* 0x00000005ff007c0c */ /* 0x004fda0008705670 */
[----:B------:R-:W-:-:S05]  /*0e20*/  @!P0 IADD3 R16, PT, PT, R2, RZ, RZ ;  /* 0x000000ff02108210 */ /* 0x000fca0007ffe0ff */
[----:B------:R-:W-:Y:S01]  /*0e30*/  IMAD.MOV.U32 R2, RZ, RZ, R16 ;  /* 0x000000ffff027224 */ /* 0x000fe200078e0010 */
[----:B------:R-:W-:Y:S06]  /*0e40*/  @!P2 BRA `(.L_x_11) ;  /* 0x00000000003ca947 */ /* 0x000fec0003800000 */
[----:B------:R-:W-:Y:S02]  /*0e50*/  VIADD R17, R17, UR9 ;  /* 0x0000000911117c36 */ /* 0x000fe40008000000 */
[----:B------:R-:W-:-:S03]  /*0e60*/  VIADD R16, R2, 0x1 ;  /* 0x0000000102107836 */ /* 0x000fc60000000000 */
[----:B------:R-:W-:Y:S02]  /*0e70*/  ISETP.LT.U32.AND P0, PT, R17, UR13, !P1 ;  /* 0x0000000d11007c0c */ /* 0x000fe4000cf01070 */
[----:B------:R-:W-:Y:S02]  /*0e80*/  ISETP.NE.AND P1, PT, R20, 0x2, PT ;  /* 0x000000021400780c */ /* 0x000fe40003f25270 */
[----:B------:R-:W-:-:S13]  /*0e90*/  ISETP.NE.OR P0, PT, RZ, UR5, P0 ;  /* 0x00000005ff007c0c */ /* 0x000fda0008705670 */
[----:B------:R-:W-:-:S05]  /*0ea0*/  @!P0 IADD3 R16, PT, PT, R2, RZ, RZ ;  /* 0x000000ff02108210 */ /* 0x000fca0007ffe0ff */
[----:B------:R-:W-:Y:S01]  /*0eb0*/  IMAD.MOV.U32 R2, RZ, RZ, R16 ;  /* 0x000000ffff027224 */ /* 0x000fe200078e0010 */
[----:B------:R-:W-:Y:S06]  /*0ec0*/  @!P1 BRA `(.L_x_11) ;  /* 0x00000000001c9947 */ /* 0x000fec0003800000 */
[----:B------:R-:W-:-:S05]  /*0ed0*/  VIADD R16, R17, UR9 ;  /* 0x0000000911107c36 */ /* 0x000fca0008000000 */
[----:B------:R-:W-:-:S04]  /*0ee0*/  ISETP.GE.U32.AND P0, PT, R16, UR13, PT ;  /* 0x0000000d10007c0c */ /* 0x000fc8000bf06070 */
[----:B------:R-:W-:Y:S01]  /*0ef0*/  ISETP.LT.U32.AND P0, PT, R15, UR12, !P0 ;  /* 0x0000000c0f007c0c */ /* 0x000fe2000c701070 */
[----:B------:R-:W-:-:S03]  /*0f00*/  VIADD R15, R2, 0x1 ;  /* 0x00000001020f7836 */ /* 0x000fc60000000000 */
[----:B------:R-:W-:-:S13]  /*0f10*/  ISETP.NE.OR P0, PT, RZ, UR5, P0 ;  /* 0x00000005ff007c0c */ /* 0x000fda0008705670 */
[----:B------:R-:W-:-:S05]  /*0f20*/  @!P0 IADD3 R15, PT, PT, R2, RZ, RZ ;  /* 0x000000ff020f8210 */ /* 0x000fca0007ffe0ff */
[----:B------:R-:W-:-:S07]  /*0f30*/  IMAD.MOV.U32 R2, RZ, RZ, R15 ;  /* 0x000000ffff027224 */ /* 0x000fce00078e000f */
.L_x_11:
[----:B------:R-:W-:Y:S05]  /*0f40*/  BRA.U UP1, `(.L_x_12) ;  /* 0xfffffff901e07547 */ /* 0x000fea000b83ffff */
[----:B------:R-:W0:Y:S01]  /*0f50*/  LDCU UR4, c[0x0][0x3c4] ;  /* 0x00007880ff0477ac */ /* 0x000e220008000800 */
[----:B------:R-:W1:Y:S01]  /*0f60*/  LDC.64 R16, c[0x0][0x380] ;  /* 0x0000e000ff107b82 */ /* 0x000e620000000a00 */
[----:B------:R-:W2:Y:S01]  /*0f70*/  LDCU UR5, c[0x0][0x3c8] ;  /* 0x00007900ff0577ac */ /* 0x000ea20008000800 */
[----:B0-----:R-:W-:-:S04]  /*0f80*/  IMAD R21, R14, UR4, R21 ;  /* 0x000000040e157c24 */ /* 0x001fc8000f8e0215 */
[----:B--2---:R-:W-:-:S04]  /*0f90*/  IMAD R21, R21, UR5, R6 ;  /* 0x0000000515157c24 */ /* 0x004fc8000f8e0206 */
[----:B-1----:R-:W-:-:S05]  /*0fa0*/  IMAD.WIDE R16, R21, 0x4, R16 ;  /* 0x0000000415107825 */ /* 0x002fca00078e0210 */
[----:B------:R-:W2:Y:S01]  /*0fb0*/  LDG.E.CONSTANT R0, desc[UR10][R16.64] ;  /* 0x0000000a10007981 */ /* 0x000ea2000c1e9900 */
[----:B------:R-:W-:Y:S01]  /*0fc0*/  VIMNMX.U32 R2, PT, PT, R2, 0x1, !PT ;  /* 0x0000000102027848 */ /* 0x000fe20007fe0000 */
[----:B------:R-:W-:Y:S03]  /*0fd0*/  BSSY.RECONVERGENT B0, `(.L_x_13) ;  /* 0x000000d000007945 */ /* 0x000fe60003800200 */
[----:B------:R-:W-:-:S04]  /*0fe0*/  I2FP.F32.S32 R19, R2 ;  /* 0x0000000200137245 */ /* 0x000fc80000201400 */
[----:B------:R-:W0:Y:S02]  /*0ff0*/  MUFU.RCP R2, R19 ;  /* 0x0000001300027308 */ /* 0x000e240000001000 */
[----:B0-----:R-:W-:-:S04]  /*1000*/  FFMA R3, -R19, R2, 1 ;  /* 0x3f80000013037423 */ /* 0x001fc80000000102 */
[----:B------:R-:W-:Y:S02]  /*1010*/  FFMA R3, R2, R3, R2 ;  /* 0x0000000302037223 */ /* 0x000fe40000000002 */
[----:B--2---:R-:W0:Y:S02]  /*1020*/  FCHK P0, R0, R19 ;  /* 0x0000001300007302 */ /* 0x004e240000000000 */
[----:B------:R-:W-:-:S04]  /*1030*/  FFMA R2, R0, R3, RZ ;  /* 0x0000000300027223 */ /* 0x000fc800000000ff */
[----:B------:R-:W-:-:S04]  /*1040*/  FFMA R13, -R19, R2, R0 ;  /* 0x00000002130d7223 */ /* 0x000fc80000000100 */
[----:B------:R-:W-:Y:S01]  /*1050*/  FFMA R13, R3, R13, R2 ;  /* 0x0000000d030d7223 */ /* 0x000fe20000000002 */
[----:B0-----:R-:W-:Y:S06]  /*1060*/  @!P0 BRA `(.L_x_14) ;  /* 0x00000000000c8947 */ /* 0x001fec0003800000 */
[----:B------:R-:W-:-:S07]  /*1070*/  MOV R2, 0x1090 ;  /* 0x0000109000027802 */ /* 0x000fce0000000f00 */
[----:B------:R-:W-:Y:S05]  /*1080*/  CALL.REL.NOINC `($__internal_1_$__cuda_sm3x_div_rn_noftz_f32_slowpath) ;  /* 0x0000000800dc7944 */ /* 0x000fea0003c00000 */
[----:B------:R-:W-:-:S07]  /*1090*/  IMAD.MOV.U32 R13, RZ, RZ, R0 ;  /* 0x000000ffff0d7224 */ /* 0x000fce00078e0000 */
.L_x_14:
[----:B------:R-:W-:Y:S05]  /*10a0*/  BSYNC.RECONVERGENT B0 ;  /* 0x0000000000007941 */ /* 0x000fea0003800200 */
.L_x_13:
[----:B------:R-:W-:-:S07]  /*10b0*/  IMAD.MOV.U32 R15, RZ, RZ, RZ ;  /* 0x000000ffff0f7224 */ /* 0x000fce00078e00ff */
.L_x_31:
[----:B0-----:R-:W0:Y:S01]  /*10c0*/  LDC R0, c[0x0][0x398] ;  /* 0x0000e600ff007b82 */ /* 0x001e220000000800 */
[----:B-1----:R-:W1:Y:S01]  /*10d0*/  LDCU UR4, c[0x0][0x3b8] ;  /* 0x00007700ff0477ac */ /* 0x002e620008000800 */
[----:B------:R-:W-:Y:S01]  /*10e0*/  BSSY.RECONVERGENT B0, `(.L_x_15) ;  /* 0x0000055000007945 */ /* 0x000fe20003800200 */
[----:B--2---:R-:W2:Y:S01]  /*10f0*/  LDCU UR5, c[0x0][0x3a0] ;  /* 0x00007400ff0577ac */ /* 0x004ea20008000800 */
[C---:B-1----:R-:W-:Y:S01]  /*1100*/  IMAD R3, R15.reuse, UR4, R12 ;  /* 0x000000040f037c24 */ /* 0x042fe2000f8e020c */
[----:B------:R-:W-:-:S04]  /*1110*/  IADD3 R15, PT, PT, R15, 0x1, RZ ;  /* 0x000000010f0f7810 */ /* 0x000fc80007ffe0ff */
[----:B0-----:R-:W-:Y:S02]  /*1120*/  ISETP.GE.U32.AND P1, PT, R3, R0, PT ;  /* 0x000000000300720c */ /* 0x001fe40003f26070 */
[----:B--2---:R-:W-:-:S11]  /*1130*/  ISETP.NE.AND P0, PT, R15, UR5, PT ;  /* 0x000000050f007c0c */ /* 0x004fd6000bf05270 */
[----:B---34-:R-:W-:Y:S05]  /*1140*/  @P1 BRA `(.L_x_16) ;  /* 0x0000000400381947 */ /* 0x018fea0003800000 */
[----:B------:R-:W0:Y:S01]  /*1150*/  LDCU UR4, c[0x0][0x3a4] ;  /* 0x00007480ff0477ac */ /* 0x000e220008000800 */
[----:B------:R-:W-:Y:S02]  /*1160*/  IMAD R0, R14, R0, R3 ;  /* 0x000000000e007224 */ /* 0x000fe400078e0203 */
[----:B------:R-:W-:Y:S01]  /*1170*/  IMAD.MOV.U32 R3, RZ, RZ, RZ ;  /* 0x000000ffff037224 */ /* 0x000fe200078e00ff */
[----:B0-----:R-:W-:-:S09]  /*1180*/  UISETP.GE.U32.AND UP0, UPT, UR4, 0x4, UPT ;  /* 0x000000040400788c */ /* 0x001fd2000bf06070 */
[----:B------:R-:W-:Y:S05]  /*1190*/  BRA.U !UP0, `(.L_x_17) ;  /* 0x0000000108a07547 */ /* 0x000fea000b800000 */
[----:B------:R-:W0:Y:S01]  /*11a0*/  LDC R19, c[0x0][0x3bc] ;  /* 0x0000ef00ff137b82 */ /* 0x000e220000000800 */
[----:B------:R-:W-:-:S07]  /*11b0*/  IMAD.MOV.U32 R6, RZ, RZ, RZ ;  /* 0x000000ffff067224 */ /* 0x000fce00078e00ff */
[----:B------:R-:W1:Y:S08]  /*11c0*/  LDC R21, c[0x0][0x39c] ;  /* 0x0000e700ff157b82 */ /* 0x000e700000000800 */
[----:B------:R-:W2:Y:S02]  /*11d0*/  LDC.64 R2, c[0x0][0x388] ;  /* 0x0000e200ff027b82 */ /* 0x000ea40000000a00 */
.L_x_26:
[C---:B01-34-:R-:W-:Y:S01]  /*11e0*/  IMAD R16, R6.reuse, R19, R4 ;  /* 0x0000001306107224 */ /* 0x05bfe200078e0204 */
[----:B------:R-:W-:Y:S01]  /*11f0*/  BSSY.RECONVERGENT B1, `(.L_x_18) ;  /* 0x000000e000017945 */ /* 0x000fe20003800200 */
[----:B------:R-:W-:Y:S02]  /*1200*/  VIADD R6, R6, 0x4 ;  /* 0x0000000406067836 */ /* 0x000fe40000000000 */
[C---:B------:R-:W-:Y:S01]  /*1210*/  IMAD.IADD R22, R16.reuse, 0x1, R19 ;  /* 0x0000000110167824 */ /* 0x040fe200078e0213 */
[----:B-1----:R-:W-:Y:S02]  /*1220*/  ISETP.GE.U32.AND P1, PT, R16, R21, PT ;  /* 0x000000151000720c */ /* 0x002fe40003f26070 */
[----:B------:R-:W-:Y:S02]  /*1230*/  ISETP.NE.AND P5, PT, R6, R9, PT ;  /* 0x000000090600720c */ /* 0x000fe40003fa5270 */
[C---:B------:R-:W-:Y:S02]  /*1240*/  IADD3 R24, PT, PT, R22.reuse, R19, RZ ;  /* 0x0000001316187210 */ /* 0x040fe40007ffe0ff */
[----:B------:R-:W-:-:S02]  /*1250*/  ISETP.GE.U32.AND P2, PT, R22, R21, PT ;  /* 0x000000151600720c */ /* 0x000fc40003f46070 */
[C---:B------:R-:W-:Y:S01]  /*1260*/  ISETP.GE.U32.AND P3, PT, R24.reuse, R21, PT ;  /* 0x000000151800720c */ /* 0x040fe20003f66070 */
[----:B------:R-:W-:-:S05]  /*1270*/  IMAD.IADD R18, R24, 0x1, R19 ;  /* 0x0000000118127824 */ /* 0x000fca00078e0213 */
[----:B------:R-:W-:Y:S01]  /*1280*/  ISETP.GE.U32.AND P4, PT, R18, R21, PT ;  /* 0x000000151200720c */ /* 0x000fe20003f86070 */
[----:B------:R-:W-:-:S12]  /*1290*/  @P1 BRA `(.L_x_19) ;  /* 0x00000000000c1947 */ /* 0x000fd80003800000 */
[----:B------:R-:W-:-:S04]  /*12a0*/  IMAD R17, R0, R21, R16 ;  /* 0x0000001500117224 */ /* 0x000fc800078e0210 */
[----:B--2---:R-:W-:-:S05]  /*12b0*/  IMAD.WIDE R16, R17, 0x4, R2 ;  /* 0x0000000411107825 */ /* 0x004fca00078e0202 */
[----:B------:R0:W-:Y:S02]  /*12c0*/  REDG.E.ADD.F32.FTZ.RN.STRONG.GPU desc[UR10][R16.64], R13 ;  /* 0x0000000d100079a6 */ /* 0x0001e4000c12f30a */
.L_x_19:
[----:B------:R-:W-:Y:S05]  /*12d0*/  BSYNC.RECONVERGENT B1 ;  /* 0x0000000000017941 */ /* 0x000fea0003800200 */
.L_x_18:
[----:B------:R-:W-:Y:S04]  /*12e0*/  BSSY.RECONVERGENT B1, `(.L_x_20) ;  /* 0x0000005000017945 */ /* 0x000fe80003800200 */
[----:B------:R-:W-:Y:S05]  /*12f0*/  @P2 BRA `(.L_x_21) ;  /* 0x00000000000c2947 */ /* 0x000fea0003800000 */
[----:B0-----:R-:W-:-:S04]  /*1300*/  IMAD R17, R0, R21, R22 ;  /* 0x0000001500117224 */ /* 0x001fc800078e0216 */
[----:B--2---:R-:W-:-:S05]  /*1310*/  IMAD.WIDE R16, R17, 0x4, R2 ;  /* 0x0000000411107825 */ /* 0x004fca00078e0202 */
[----:B------:R1:W-:Y:S02]  /*1320*/  REDG.E.ADD.F32.FTZ.RN.STRONG.GPU desc[UR10][R16.64], R13 ;  /* 0x0000000d100079a6 */ /* 0x0003e4000c12f30a */
.L_x_21:
[----:B------:R-:W-:Y:S05]  /*1330*/  BSYNC.RECONVERGENT B1 ;  /* 0x0000000000017941 */ /* 0x000fea0003800200 */
.L_x_20:
[----:B------:R-:W-:Y:S04]  /*1340*/  BSSY.RECONVERGENT B1, `(.L_x_22) ;  /* 0x0000005000017945 */ /* 0x000fe80003800200 */
[----:B------:R-:W-:Y:S05]  /*1350*/  @P3 BRA `(.L_x_23) ;  /* 0x00000000000c3947 */ /* 0x000fea0003800000 */
[----:B01----:R-:W-:-:S04]  /*1360*/  IMAD R17, R0, R21, R24 ;  /* 0x0000001500117224 */ /* 0x003fc800078e0218 */
[----:B--2---:R-:W-:-:S05]  /*1370*/  IMAD.WIDE R16, R17, 0x4, R2 ;  /* 0x0000000411107825 */ /* 0x004fca00078e0202 */
[----:B------:R3:W-:Y:S02]  /*1380*/  REDG.E.ADD.F32.FTZ.RN.STRONG.GPU desc[UR10][R16.64], R13 ;  /* 0x0000000d100079a6 */ /* 0x0007e4000c12f30a */
.L_x_23:
[----:B------:R-:W-:Y:S05]  /*1390*/  BSYNC.RECONVERGENT B1 ;  /* 0x0000000000017941 */ /* 0x000fea0003800200 */
.L_x_22:
[----:B------:R-:W-:Y:S04]  /*13a0*/  BSSY.RECONVERGENT B1, `(.L_x_24) ;  /* 0x0000005000017945 */ /* 0x000fe80003800200 */
[----:B------:R-:W-:Y:S05]  /*13b0*/  @P4 BRA `(.L_x_25) ;  /* 0x00000000000c4947 */ /* 0x000fea0003800000 */
[----:B01-3--:R-:W-:-:S04]  /*13c0*/  IMAD R17, R0, R21, R18 ;  /* 0x0000001500117224 */ /* 0x00bfc800078e0212 */
[----:B--2---:R-:W-:-:S05]  /*13d0*/  IMAD.WIDE R16, R17, 0x4, R2 ;  /* 0x0000000411107825 */ /* 0x004fca00078e0202 */
[----:B------:R4:W-:Y:S02]  /*13e0*/  REDG.E.ADD.F32.FTZ.RN.STRONG.GPU desc[UR10][R16.64], R13 ;  /* 0x0000000d100079a6 */ /* 0x0009e4000c12f30a */
.L_x_25:
[----:B------:R-:W-:Y:S05]  /*13f0*/  BSYNC.RECONVERGENT B1 ;  /* 0x0000000000017941 */ /* 0x000fea0003800200 */
.L_x_24:
[----:B------:R-:W-:Y:S05]  /*1400*/  @P5 BRA `(.L_x_26) ;  /* 0xfffffffc00745947 */ /* 0x000fea000383ffff */
[----:B--2---:R-:W-:-:S07]  /*1410*/  IMAD.MOV.U32 R3, RZ, RZ, R9 ;  /* 0x000000ffff037224 */ /* 0x004fce00078e0009 */
.L_x_17:
[----:B------:R-:W-:-:S13]  /*1420*/  ISETP.NE.AND P1, PT, R20, RZ, PT ;  /* 0x000000ff1400720c */ /* 0x000fda0003f25270 */
[----:B------:R-:W-:Y:S05]  /*1430*/  @!P1 BRA `(.L_x_16) ;  /* 0x00000000007c9947 */ /* 0x000fea0003800000 */
[----:B------:R-:W2:Y:S01]  /*1440*/  LDC R21, c[0x0][0x3bc] ;  /* 0x0000ef00ff157b82 */ /* 0x000ea20000000800 */
[----:B------:R-:W-:Y:S01]  /*1450*/  BSSY.RECONVERGENT B1, `(.L_x_27) ;  /* 0x000000a000017945 */ /* 0x000fe20003800200 */
[----:B------:R-:W-:-:S06]  /*1460*/  ISETP.NE.AND P2, PT, R20, 0x1, PT ;  /* 0x000000011400780c */ /* 0x000fcc0003f45270 */
[----:B01-34-:R-:W0:Y:S01]  /*1470*/  LDC R17, c[0x0][0x39c] ;  /* 0x0000e700ff117b82 */ /* 0x01be220000000800 */
[----:B--2---:R-:W-:-:S05]  /*1480*/  IMAD R6, R3, R21, R4 ;  /* 0x0000001503067224 */ /* 0x004fca00078e0204 */
[----:B0-----:R-:W-:-:S13]  /*1490*/  ISETP.GE.U32.AND P1, PT, R6, R17, PT ;  /* 0x000000110600720c */ /* 0x001fda0003f26070 */
[----:B------:R-:W-:Y:S05]  /*14a0*/  @P1 BRA `(.L_x_28) ;  /* 0x0000000000101947 */ /* 0x000fea0003800000 */
[----:B------:R-:W0:Y:S01]  /*14b0*/  LDC.64 R2, c[0x0][0x388] ;  /* 0x0000e200ff027b82 */ /* 0x000e220000000a00 */
[----:B------:R-:W-:-:S04]  /*14c0*/  IMAD R19, R0, R17, R6 ;  /* 0x0000001100137224 */ /* 0x000fc800078e0206 */
[----:B0-----:R-:W-:-:S05]  /*14d0*/  IMAD.WIDE R2, R19, 0x4, R2 ;  /* 0x0000000413027825 */ /* 0x001fca00078e0202 */
[----:B------:R0:W-:Y:S02]  /*14e0*/  REDG.E.ADD.F32.FTZ.RN.STRONG.GPU desc[UR10][R2.64], R13 ;  /* 0x0000000d020079a6 */ /* 0x0001e4000c12f30a */
.L_x_28:
[----:B------:R-:W-:Y:S05]  /*14f0*/  BSYNC.RECONVERGENT B1 ;  /* 0x0000000000017941 */ /* 0x000fea0003800200 */
.L_x_27:
[----:B------:R-:W-:Y:S05]  /*1500*/  @!P2 BRA `(.L_x_16) ;  /* 0x000000000048a947 */ /* 0x000fea0003800000 */
[----:B------:R-:W-:Y:S01]  /*1510*/  IADD3 R6, PT, PT, R6, R21, RZ ;  /* 0x0000001506067210 */ /* 0x000fe20007ffe0ff */
[----:B------:R-:W-:Y:S01]  /*1520*/  BSSY.RECONVERGENT B1, `(.L_x_29) ;  /* 0x0000008000017945 */ /* 0x000fe20003800200 */
[----:B------:R-:W-:Y:S02]  /*1530*/  ISETP.NE.AND P2, PT, R20, 0x2, PT ;  /* 0x000000021400780c */ /* 0x000fe40003f45270 */
[----:B------:R-:W-:-:S13]  /*1540*/  ISETP.GE.U32.AND P1, PT, R6, R17, PT ;  /* 0x000000110600720c */ /* 0x000fda0003f26070 */
[----:B------:R-:W-:Y:S05]  /*1550*/  @P1 BRA `(.L_x_30) ;  /* 0x0000000000101947 */ /* 0x000fea0003800000 */
[----:B0-----:R-:W0:Y:S01]  /*1560*/  LDC.64 R2, c[0x0][0x388] ;  /* 0x0000e200ff027b82 */ /* 0x001e220000000a00 */
[----:B------:R-:W-:-:S04]  /*1570*/  IMAD R19, R0, R17, R6 ;  /* 0x0000001100137224 */ /* 0x000fc800078e0206 */
[----:B0-----:R-:W-:-:S05]  /*1580*/  IMAD.WIDE R2, R19, 0x4, R2 ;  /* 0x0000000413027825 */ /* 0x001fca00078e0202 */
[----:B------:R1:W-:Y:S02]  /*1590*/  REDG.E.ADD.F32.FTZ.RN.STRONG.GPU desc[UR10][R2.64], R13 ;  /* 0x0000000d020079a6 */ /* 0x0003e4000c12f30a */
.L_x_30:
[----:B------:R-:W-:Y:S05]  /*15a0*/  BSYNC.RECONVERGENT B1 ;  /* 0x0000000000017941 */ /* 0x000fea0003800200 */
.L_x_29:
[----:B------:R-:W-:Y:S05]  /*15b0*/  @!P2 BRA `(.L_x_16) ;  /* 0x00000000001ca947 */ /* 0x000fea0003800000 */
[----:B------:R-:W-:-:S05]  /*15c0*/  IMAD.IADD R6, R6, 0x1, R21 ;  /* 0x0000000106067824 */ /* 0x000fca00078e0215 */
[----:B------:R-:W-:-:S13]  /*15d0*/  ISETP.GE.U32.AND P1, PT, R6, R17, PT ;  /* 0x000000110600720c */ /* 0x000fda0003f26070 */
[----:B------:R-:W-:Y:S05]  /*15e0*/  @P1 BRA `(.L_x_16) ;  /* 0x0000000000101947 */ /* 0x000fea0003800000 */
[----:B01----:R-:W0:Y:S01]  /*15f0*/  LDC.64 R2, c[0x0][0x388] ;  /* 0x0000e200ff027b82 */ /* 0x003e220000000a00 */
[----:B------:R-:W-:-:S04]  /*1600*/  IMAD R17, R0, R17, R6 ;  /* 0x0000001100117224 */ /* 0x000fc800078e0206 */
[----:B0-----:R-:W-:-:S05]  /*1610*/  IMAD.WIDE R2, R17, 0x4, R2 ;  /* 0x0000000411027825 */ /* 0x001fca00078e0202 */
[----:B------:R2:W-:Y:S02]  /*1620*/  REDG.E.ADD.F32.FTZ.RN.STRONG.GPU desc[UR10][R2.64], R13 ;  /* 0x0000000d020079a6 */ /* 0x0005e4000c12f30a */
.L_x_16:
[----:B------:R-:W-:Y:S05]  /*1630*/  BSYNC.RECONVERGENT B0 ;  /* 0x0000000000007941 */ /* 0x000fea0003800200 */
.L_x_15:
[----:B------:R-:W-:Y:S05]  /*1640*/  @P0 BRA `(.L_x_31) ;  /* 0xfffffff8009c0947 */ /* 0x000fea000383ffff */
[----:B------:R-:W-:Y:S01]  /*1650*/  UMOV UR4, URZ ;  /* 0x000000ff00047c82 */ /* 0x000fe20008000000 */
[----:B------:R-:W-:Y:S01]  /*1660*/  IADD3 R8, P1, PT, R8, R10, RZ ;  /* 0x0000000a08087210 */ /* 0x000fe20007f3e0ff */
[----:B------:R-:W-:-:S03]  /*1670*/  VIADD R0, R11, UR4 ;  /* 0x000000040b007c36 */ /* 0x000fc60008000000 */
[----:B------:R-:W-:Y:S01]  /*1680*/  ISETP.GE.U32.AND P0, PT, R8, UR6, PT ;  /* 0x0000000608007c0c */ /* 0x000fe2000bf06070 */
[----:B------:R-:W-:-:S05]  /*1690*/  IMAD.X R7, R7, 0x1, R0, P1 ;  /* 0x0000000107077824 */ /* 0x000fca00008e0600 */
[----:B------:R-:W-:-:S13]  /*16a0*/  ISETP.GE.AND.EX P0, PT, R7, UR8, PT, P0 ;  /* 0x0000000807007c0c */ /* 0x000fda000bf06300 */
[----:B------:R-:W-:Y:S05]  /*16b0*/  @!P0 BRA `(.L_x_32) ;  /* 0xffffffe800d88947 */ /* 0x000fea000383ffff */
[----:B------:R-:W-:Y:S05]  /*16c0*/  EXIT ;  /* 0x000000000000794d */ /* 0x000fea0003800000 */
        .weak           $__internal_0_$__cuda_sm20_div_s64
        .type           $__internal_0_$__cuda_sm20_div_s64,@function
        .size           $__internal_0_$__cuda_sm20_div_s64,($__internal_1_$__cuda_sm3x_div_rn_noftz_f32_slowpath - $__internal_0_$__cuda_sm20_div_s64)
$__internal_0_$__cuda_sm20_div_s64:
[----:B------:R-:W-:Y:S02]  /*16d0*/  IADD3 R15, P1, PT, RZ, -R0, RZ ;  /* 0x80000000ff0f7210 */ /* 0x000fe40007f3e0ff */
[----:B------:R-:W-:Y:S02]  /*16e0*/  ISETP.GE.AND P0, PT, R4, RZ, PT ;  /* 0x000000ff0400720c */ /* 0x000fe40003f06270 */
[----:B------:R-:W-:Y:S02]  /*16f0*/  IADD3.X R13, PT, PT, RZ, ~R4, RZ, P1, !PT ;  /* 0x80000004ff0d7210 */ /* 0x000fe40000ffe4ff */
[----:B------:R-:W-:Y:S02]  /*1700*/  SEL R14, R15, R0, !P0 ;  /* 0x000000000f0e7207 */ /* 0x000fe40004000000 */
[----:B------:R-:W-:Y:S02]  /*1710*/  SEL R15, R13, R4, !P0 ;  /* 0x000000040d0f7207 */ /* 0x000fe40004000000 */
[----:B------:R-:W-:-:S02]  /*1720*/  ISETP.GE.AND P3, PT, R3, RZ, PT ;  /* 0x000000ff0300720c */ /* 0x000fc40003f66270 */
[----:B------:R-:W0:Y:S08]  /*1730*/  I2F.U64.RP R24, R14 ;  /* 0x0000000e00187312 */ /* 0x000e300000309000 */
[----:B0-----:R-:W0:Y:S02]  /*1740*/  MUFU.RCP R24, R24 ;  /* 0x0000001800187308 */ /* 0x001e240000001000 */
[----:B0-----:R-:W-:-:S06]  /*1750*/  VIADD R12, R24, 0x1ffffffe ;  /* 0x1ffffffe180c7836 */ /* 0x001fcc0000000000 */
[----:B------:R-:W0:Y:S02]  /*1760*/  F2I.U64.TRUNC R12, R12 ;  /* 0x0000000c000c7311 */ /* 0x000e24000020d800 */
[----:B0-----:R-:W-:-:S04]  /*1770*/  IMAD.WIDE.U32 R18, R12, R14, RZ ;  /* 0x0000000e0c127225 */ /* 0x001fc800078e00ff */
[----:B------:R-:W-:Y:S01]  /*1780*/  IMAD R19, R12, R15, R19 ;  /* 0x0000000f0c137224 */ /* 0x000fe200078e0213 */
[----:B------:R-:W-:-:S03]  /*1790*/  IADD3 R23, P0, PT, RZ, -R18, RZ ;  /* 0x80000012ff177210 */ /* 0x000fc60007f1e0ff */
[----:B------:R-:W-:Y:S02]  /*17a0*/  IMAD R19, R13, R14, R19 ;  /* 0x0000000e0d137224 */ /* 0x000fe400078e0213 */
[----:B------:R-:W-:-:S04]  /*17b0*/  IMAD.HI.U32 R18, R12, R23, RZ ;  /* 0x000000170c127227 */ /* 0x000fc800078e00ff */
[----:B------:R-:W-:Y:S02]  /*17c0*/  IMAD.X R25, RZ, RZ, ~R19, P0 ;  /* 0x000000ffff197224 */ /* 0x000fe400000e0e13 */
[----:B------:R-:W-:Y:S02]  /*17d0*/  IMAD.MOV.U32 R19, RZ, RZ, R12 ;  /* 0x000000ffff137224 */ /* 0x000fe400078e000c */
[-C--:B------:R-:W-:Y:S02]  /*17e0*/  IMAD R27, R13, R25.reuse, RZ ;  /* 0x000000190d1b7224 */ /* 0x080fe400078e02ff */
[----:B------:R-:W-:-:S04]  /*17f0*/  IMAD.WIDE.U32 R18, P0, R12, R25, R18 ;  /* 0x000000190c127225 */ /* 0x000fc80007800012 */
[----:B------:R-:W-:-:S04]  /*1800*/  IMAD.HI.U32 R18, P1, R13, R23, R18 ;  /* 0x000000170d127227 */ /* 0x000fc80007820012 */
[----:B------:R-:W-:Y:S01]  /*1810*/  IMAD.HI.U32 R23, R13, R25, RZ ;  /* 0x000000190d177227 */ /* 0x000fe200078e00ff */
[----:B------:R-:W-:Y:S02]  /*1820*/  IADD3 R19, P2, PT, R27, R18, RZ ;  /* 0x000000121b137210 */ /* 0x000fe40007f5e0ff */
[----:B------:R-:W-:Y:S02]  /*1830*/  IADD3 R25, P4, PT, RZ, -R2, RZ ;  /* 0x80000002ff197210 */ /* 0x000fe40007f9e0ff */
[----:B------:R-:W-:Y:S01]  /*1840*/  IADD3.X R23, PT, PT, R23, R13, RZ, P0, !PT ;  /* 0x0000000d17177210 */ /* 0x000fe200007fe4ff */
[----:B------:R-:W-:-:S03]  /*1850*/  IMAD.WIDE.U32 R12, R19, R14, RZ ;  /* 0x0000000e130c7225 */ /* 0x000fc600078e00ff */
[----:B------:R-:W-:Y:S01]  /*1860*/  IADD3.X R23, PT, PT, RZ, RZ, R23, P2, P1 ;  /* 0x000000ffff177210 */ /* 0x000fe200017e2417 */
[----:B------:R-:W-:Y:S01]  /*1870*/  IMAD R18, R19, R15, R13 ;  /* 0x0000000f13127224 */ /* 0x000fe200078e020d */
[----:B------:R-:W-:Y:S01]  /*1880*/  IADD3 R13, P0, PT, RZ, -R12, RZ ;  /* 0x8000000cff0d7210 */ /* 0x000fe20007f1e0ff */
[----:B------:R-:W-:Y:S02]  /*1890*/  IMAD.X R24, RZ, RZ, ~R3, P4 ;  /* 0x000000ffff187224 */ /* 0x000fe400020e0e03 */
[----:B------:R-:W-:Y:S02]  /*18a0*/  IMAD R12, R23, R14, R18 ;  /* 0x0000000e170c7224 */ /* 0x000fe400078e0212 */
[----:B------:R-:W-:-:S04]  /*18b0*/  IMAD.HI.U32 R18, R19, R13, RZ ;  /* 0x0000000d13127227 */ /* 0x000fc800078e00ff */
[----:B------:R-:W-:-:S04]  /*18c0*/  IMAD.X R12, RZ, RZ, ~R12, P0 ;  /* 0x000000ffff0c7224 */ /* 0x000fc800000e0e0c */
[----:B------:R-:W-:-:S04]  /*18d0*/  IMAD.WIDE.U32 R18, P0, R19, R12, R18 ;  /* 0x0000000c13127225 */ /* 0x000fc80007800012 */
[----:B------:R-:W-:Y:S01]  /*18e0*/  IMAD.HI.U32 R18, P1, R23, R13, R18 ;  /* 0x0000000d17127227 */ /* 0x000fe20007820012 */
[----:B------:R-:W-:-:S03]  /*18f0*/  SEL R19, R25, R2, !P3 ;  /* 0x0000000219137207 */ /* 0x000fc60005800000 */
[CC--:B------:R-:W-:Y:S02]  /*1900*/  IMAD R13, R23.reuse, R12.reuse, RZ ;  /* 0x0000000c170d7224 */ /* 0x0c0fe400078e02ff */
[----:B------:R-:W-:-:S03]  /*1910*/  IMAD.HI.U32 R2, R23, R12, RZ ;  /* 0x0000000c17027227 */ /* 0x000fc600078e00ff */
[----:B------:R-:W-:Y:S01]  /*1920*/  IADD3 R18, P2, PT, R13, R18, RZ ;  /* 0x000000120d127210 */ /* 0x000fe20007f5e0ff */
[----:B------:R-:W-:Y:S01]  /*1930*/  IMAD.MOV.U32 R13, RZ, RZ, RZ ;  /* 0x000000ffff0d7224 */ /* 0x000fe200078e00ff */
[----:B------:R-:W-:Y:S02]  /*1940*/  IADD3.X R2, PT, PT, R2, R23, RZ, P0, !PT ;  /* 0x0000001702027210 */ /* 0x000fe400007fe4ff */
[----:B------:R-:W-:Y:S01]  /*1950*/  SEL R23, R24, R3, !P3 ;  /* 0x0000000318177207 */ /* 0x000fe20005800000 */
[----:B------:R-:W-:Y:S01]  /*1960*/  IMAD.HI.U32 R12, R18, R19, RZ ;  /* 0x00000013120c7227 */ /* 0x000fe200078e00ff */
[----:B------:R-:W-:-:S03]  /*1970*/  IADD3.X R2, PT, PT, RZ, RZ, R2, P2, P1 ;  /* 0x000000ffff027210 */ /* 0x000fc600017e2402 */
[----:B------:R-:W-:-:S04]  /*1980*/  IMAD.WIDE.U32 R12, R18, R23, R12 ;  /* 0x00000017120c7225 */ /* 0x000fc800078e000c */
[C---:B------:R-:W-:Y:S02]  /*1990*/  IMAD R25, R2.reuse, R23, RZ ;  /* 0x0000001702197224 */ /* 0x040fe400078e02ff */
[----:B------:R-:W-:-:S04]  /*19a0*/  IMAD.HI.U32 R12, P0, R2, R19, R12 ;  /* 0x00000013020c7227 */ /* 0x000fc8000780000c */
[----:B------:R-:W-:Y:S01]  /*19b0*/  IMAD.HI.U32 R27, R2, R23, RZ ;  /* 0x00000017021b7227 */ /* 0x000fe200078e00ff */
[----:B------:R-:W-:-:S03]  /*19c0*/  IADD3 R25, P1, PT, R25, R12, RZ ;  /* 0x0000000c19197210 */ /* 0x000fc60007f3e0ff */
[----:B------:R-:W-:Y:S02]  /*19d0*/  IMAD.X R27, RZ, RZ, R27, P0 ;  /* 0x000000ffff1b7224 */ /* 0x000fe400000e061b */
[----:B------:R-:W-:-:S03]  /*19e0*/  IMAD.WIDE.U32 R12, R25, R14, RZ ;  /* 0x0000000e190c7225 */ /* 0x000fc600078e00ff */
[----:B------:R-:W-:Y:S01]  /*19f0*/  IADD3.X R27, PT, PT, RZ, R27, RZ, P1, !PT ;  /* 0x0000001bff1b7210 */ /* 0x000fe20000ffe4ff */
[----:B------:R-:W-:Y:S01]  /*1a00*/  IMAD R2, R25, R15, R13 ;  /* 0x0000000f19027224 */ /* 0x000fe200078e020d */
[----:B------:R-:W-:-:S03]  /*1a10*/  IADD3 R29, P1, PT, -R12, R19, RZ ;  /* 0x000000130c1d7210 */ /* 0x000fc60007f3e1ff */
[-C--:B------:R-:W-:Y:S01]  /*1a20*/  IMAD R2, R27, R14.reuse, R2 ;  /* 0x0000000e1b027224 */ /* 0x080fe200078e0202 */
[----:B------:R-:W-:-:S03]  /*1a30*/  ISETP.GE.U32.AND P0, PT, R29, R14, PT ;  /* 0x0000000e1d00720c */ /* 0x000fc60003f06070 */
[----:B------:R-:W-:Y:S01]  /*1a40*/  IMAD.X R23, R23, 0x1, ~R2, P1 ;  /* 0x0000000117177824 */ /* 0x000fe200008e0e02 */
[----:B------:R-:W-:Y:S02]  /*1a50*/  IADD3 R13, P1, PT, R29, -R14, RZ ;  /* 0x8000000e1d0d7210 */ /* 0x000fe40007f3e0ff */
[----:B------:R-:W-:Y:S02]  /*1a60*/  IADD3 R2, P2, PT, R25, 0x1, RZ ;  /* 0x0000000119027810 */ /* 0x000fe40007f5e0ff */
[C---:B------:R-:W-:Y:S01]  /*1a70*/  ISETP.GE.U32.AND.EX P0, PT, R23.reuse, R15, PT, P0 ;  /* 0x0000000f1700720c */ /* 0x040fe20003f06100 */
[----:B------:R-:W-:Y:S01]  /*1a80*/  IMAD.X R19, R23, 0x1, ~R15, P1 ;  /* 0x0000000117137824 */ /* 0x000fe200008e0e0f */
[----:B------:R-:W-:Y:S02]  /*1a90*/  IADD3.X R12, PT, PT, RZ, R27, RZ, P2, !PT ;  /* 0x0000001bff0c7210 */ /* 0x000fe400017fe4ff */
[----:B------:R-:W-:Y:S02]  /*1aa0*/  SEL R13, R13, R29, P0 ;  /* 0x0000001d0d0d7207 */ /* 0x000fe40000000000 */
[----:B------:R-:W-:-:S02]  /*1ab0*/  SEL R25, R2, R25, P0 ;  /* 0x0000001902197207 */ /* 0x000fc40000000000 */
[----:B------:R-:W-:Y:S01]  /*1ac0*/  SEL R19, R19, R23, P0 ;  /* 0x0000001713137207 */ /* 0x000fe20000000000 */
[----:B------:R-:W-:Y:S01]  /*1ad0*/  HFMA2 R23, -RZ, RZ, 0, 0 ;  /* 0x00000000ff177431 */ /* 0x000fe200000001ff */
[----:B------:R-:W-:Y:S02]  /*1ae0*/  ISETP.GE.U32.AND P1, PT, R13, R14, PT ;  /* 0x0000000e0d00720c */ /* 0x000fe40003f26070 */
[----:B------:R-:W-:Y:S02]  /*1af0*/  SEL R2, R12, R27, P0 ;  /* 0x0000001b0c027207 */ /* 0x000fe40000000000 */
[----:B------:R-:W-:Y:S02]  /*1b00*/  IADD3 R14, P2, PT, R25, 0x1, RZ ;  /* 0x00000001190e7810 */ /* 0x000fe40007f5e0ff */
[----:B------:R-:W-:Y:S02]  /*1b10*/  ISETP.GE.U32.AND.EX P0, PT, R19, R15, PT, P1 ;  /* 0x0000000f1300720c */ /* 0x000fe40003f06110 */
[----:B------:R-:W-:Y:S01]  /*1b20*/  LOP3.LUT R12, R4, R3, RZ, 0x3c, !PT ;  /* 0x00000003040c7212 */ /* 0x000fe200078e3cff */
[----:B------:R-:W-:Y:S01]  /*1b30*/  IMAD.X R15, RZ, RZ, R2, P2 ;  /* 0x000000ffff0f7224 */ /* 0x000fe200010e0602 */
[----:B------:R-:W-:-:S02]  /*1b40*/  SEL R14, R14, R25, P0 ;  /* 0x000000190e0e7207 */ /* 0x000fc40000000000 */
[----:B------:R-:W-:Y:S02]  /*1b50*/  ISETP.GE.AND P1, PT, R12, RZ, PT ;  /* 0x000000ff0c00720c */ /* 0x000fe40003f26270 */
[----:B------:R-:W-:Y:S02]  /*1b60*/  SEL R15, R15, R2, P0 ;  /* 0x000000020f0f7207 */ /* 0x000fe40000000000 */
[-C--:B------:R-:W-:Y:S02]  /*1b70*/  IADD3 R3, P2, PT, RZ, -R14.reuse, RZ ;  /* 0x8000000eff037210 */ /* 0x080fe40007f5e0ff */
[----:B------:R-:W-:Y:S02]  /*1b80*/  ISETP.NE.U32.AND P0, PT, R0, RZ, PT ;  /* 0x000000ff0000720c */ /* 0x000fe40003f05070 */
[----:B------:R-:W-:Y:S01]  /*1b90*/  SEL R14, R3, R14, !P1 ;  /* 0x0000000e030e7207 */ /* 0x000fe20004800000 */
[----:B------:R-:W-:Y:S01]  /*1ba0*/  IMAD.X R0, RZ, RZ, ~R15, P2 ;  /* 0x000000ffff007224 */ /* 0x000fe200010e0e0f */
[----:B------:R-:W-:-:S04]  /*1bb0*/  ISETP.NE.AND.EX P0, PT, R4, RZ, PT, P0 ;  /* 0x000000ff0400720c */ /* 0x000fc80003f05300 */
[----:B------:R-:W-:Y:S02]  /*1bc0*/  SEL R15, R0, R15, !P1 ;  /* 0x0000000f000f7207 */ /* 0x000fe40004800000 */
[----:B------:R-:W-:Y:S02]  /*1bd0*/  SEL R14, R14, 0xffffffff, P0 ;  /* 0xffffffff0e0e7807 */ /* 0x000fe40000000000 */
[----:B------:R-:W-:Y:S01]  /*1be0*/  SEL R15, R15, 0xffffffff, P0 ;  /* 0xffffffff0f0f7807 */ /* 0x000fe20000000000 */
[----:B------:R-:W-:Y:S06]  /*1bf0*/  RET.REL.NODEC R22 `(_Z20avgpool2d_bwd_kernelPKfPfiiiiiiiiiiiibbii) ;  /* 0xffffffe416007950 */ /* 0x000fec0003c3ffff */
        .weak           $__internal_1_$__cuda_sm3x_div_rn_noftz_f32_slowpath
        .type           $__internal_1_$__cuda_sm3x_div_rn_noftz_f32_slowpath,@function
        .size           $__internal_1_$__cuda_sm3x_div_rn_noftz_f32_slowpath,(.L_x_472 - $__internal_1_$__cuda_sm3x_div_rn_noftz_f32_slowpath)
$__internal_1_$__cuda_sm3x_div_rn_noftz_f32_slowpath:
[--C-:B------:R-:W-:Y:S01]  /*1c00*/  SHF.R.U32.HI R6, RZ, 0x17, R19.reuse ;  /* 0x00000017ff067819 */ /* 0x100fe20000011613 */
[----:B------:R-:W-:Y:S01]  /*1c10*/  BSSY.RECONVERGENT B1, `(.L_x_33) ;  /* 0x0000065000017945 */ /* 0x000fe20003800200 */
[----:B------:R-:W-:Y:S01]  /*1c20*/  SHF.R.U32.HI R3, RZ, 0x17, R0 ;  /* 0x00000017ff037819 */ /* 0x000fe20000011600 */
[----:B------:R-:W-:Y:S01]  /*1c30*/  IMAD.MOV.U32 R16, RZ, RZ, R19 ;  /* 0x000000ffff107224 */ /* 0x000fe200078e0013 */
[----:B------:R-:W-:Y:S02]  /*1c40*/  LOP3.LUT R6, R6, 0xff, RZ, 0xc0, !PT ;  /* 0x000000ff06067812 */ /* 0x000fe400078ec0ff */
[----:B------:R-:W-:Y:S02]  /*1c50*/  LOP3.LUT R18, R3, 0xff, RZ, 0xc0, !PT ;  /* 0x000000ff03127812 */ /* 0x000fe400078ec0ff */
[----:B------:R-:W-:Y:S01]  /*1c60*/  MOV R15, R0 ;  /* 0x00000000000f7202 */ /* 0x000fe20000000f00 */
[----:B------:R-:W-:Y:S02]  /*1c70*/  VIADD R21, R6, 0xffffffff ;  /* 0xffffffff06157836 */ /* 0x000fe40000000000 */
[----:B------:R-:W-:-:S03]  /*1c80*/  VIADD R17, R18, 0xffffffff ;  /* 0xffffffff12117836 */ /* 0x000fc60000000000 */
[----:B------:R-:W-:-:S04]  /*1c90*/  ISETP.GT.U32.AND P0, PT, R21, 0xfd, PT ;  /* 0x000000fd1500780c */ /* 0x000fc80003f04070 */
[----:B------:R-:W-:-:S13]  /*1ca0*/  ISETP.GT.U32.OR P0, PT, R17, 0xfd, P0 ;  /* 0x000000fd1100780c */ /* 0x000fda0000704470 */
[----:B------:R-:W-:Y:S01]  /*1cb0*/  @!P0 IMAD.MOV.U32 R13, RZ, RZ, RZ ;  /* 0x000000ffff0d8224 */ /* 0x000fe200078e00ff */
[----:B------:R-:W-:Y:S06]  /*1cc0*/  @!P0 BRA `(.L_x_34) ;  /* 0x0000000000608947 */ /* 0x000fec0003800000 */
[----:B------:R-:W-:Y:S02]  /*1cd0*/  FSETP.GTU.FTZ.AND P0, PT, |R0|, +INF , PT ;  /* 0x7f8000000000780b */ /* 0x000fe40003f1c200 */
[----:B------:R-:W-:Y:S02]  /*1ce0*/  FSETP.GTU.FTZ.AND P1, PT, |R19|, +INF , PT ;  /* 0x7f8000001300780b */ /* 0x000fe40003f3c200 */
[----:B------:R-:W-:Y:S02]  /*1cf0*/  MOV R3, R19 ;  /* 0x0000001300037202 */ /* 0x000fe40000000f00 */
[----:B------:R-:W-:-:S13]  /*1d00*/  PLOP3.LUT P0, PT, P0, P1, PT, 0xf8, 0x8f ;  /* 0x00000000008f781c */ /* 0x000fda0000703f70 */
[----:B------:R-:W-:Y:S05]  /*1d10*/  @P0 BRA `(.L_x_35) ;  /* 0x00000004004c0947 */ /* 0x000fea0003800000 */
[----:B------:R-:W-:-:S13]  /*1d20*/  LOP3.LUT P0, RZ, R16, 0x7fffffff, R15, 0xc8, !PT ;  /* 0x7fffffff10ff7812 */ /* 0x000fda000780c80f */
[----:B------:R-:W-:Y:S05]  /*1d30*/  @!P0 BRA `(.L_x_36) ;  /* 0x00000004003c8947 */ /* 0x000fea0003800000 */
[C---:B------:R-:W-:Y:S02]  /*1d40*/  FSETP.NEU.FTZ.AND P0, PT, |R0|.reuse, +INF , PT ;  /* 0x7f8000000000780b */ /* 0x040fe40003f1d200 */
[----:B------:R-:W-:Y:S02]  /*1d50*/  FSETP.NEU.FTZ.AND P2, PT, |R3|, +INF , PT ;  /* 0x7f8000000300780b */ /* 0x000fe40003f5d200 */
[----:B------:R-:W-:-:S11]  /*1d60*/  FSETP.NEU.FTZ.AND P1, PT, |R0|, +INF , PT ;  /* 0x7f8000000000780b */ /* 0x000fd60003f3d200 */
[----:B------:R-:W-:Y:S05]  /*1d70*/  @!P2 BRA !P0, `(.L_x_36) ;  /* 0x00000004002ca947 */ /* 0x000fea0004000000 */
[----:B------:R-:W-:-:S04]  /*1d80*/  LOP3.LUT P0, RZ, R15, 0x7fffffff, RZ, 0xc0, !PT ;  /* 0x7fffffff0fff7812 */ /* 0x000fc8000780c0ff */
[----:B------:R-:W-:-:S13]  /*1d90*/  PLOP3.LUT P0, PT, P2, P0, PT, 0x2f, 0xf2 ;  /* 0x0000000000f2781c */ /* 0x000fda0001700577 */
[----:B------:R-:W-:Y:S05]  /*1da0*/  @P0 BRA `(.L_x_37) ;  /* 0x0000000400180947 */ /* 0x000fea0003800000 */
[----:B------:R-:W-:-:S04]  /*1db0*/  LOP3.LUT P0, RZ, R16, 0x7fffffff, RZ, 0xc0, !PT ;  /* 0x7fffffff10ff7812 */ /* 0x000fc8000780c0ff */
[----:B------:R-:W-:-:S13]  /*1dc0*/  PLOP3.LUT P0, PT, P1, P0, PT, 0x2f, 0xf2 ;  /* 0x0000000000f2781c */ /* 0x000fda0000f00577 */
[----:B------:R-:W-:Y:S05]  /*1dd0*/  @P0 BRA `(.L_x_38) ;  /* 0x0000000400000947 */ /* 0x000fea0003800000 */
[----:B------:R-:W-:Y:S02]  /*1de0*/  ISETP.GE.AND P0, PT, R17, RZ, PT ;  /* 0x000000ff1100720c */ /* 0x000fe40003f06270 */
[----:B------:R-:W-:-:S11]  /*1df0*/  ISETP.GE.AND P1, PT, R21, RZ, PT ;  /* 0x000000ff1500720c */ /* 0x000fd60003f26270 */
[----:B------:R-:W-:Y:S02]  /*1e00*/  @P0 IMAD.MOV.U32 R13, RZ, RZ, RZ ;  /* 0x000000ffff0d0224 */ /* 0x000fe400078e00ff */
[----:B------:R-:W-:Y:S01]  /*1e10*/  @!P0 FFMA R15, R0, 1.84467440737095516160e+19, RZ ;  /* 0x5f800000000f8823 */ /* 0x000fe200000000ff */
[----:B------:R-:W-:Y:S02]  /*1e20*/  @!P0 IMAD.MOV.U32 R13, RZ, RZ, -0x40 ;  /* 0xffffffc0ff0d8424 */ /* 0x000fe400078e00ff */
[----:B------:R-:W-:-:S03]  /*1e30*/  @!P1 FFMA R16, R3, 1.84467440737095516160e+19, RZ ;  /* 0x5f80000003109823 */ /* 0x000fc600000000ff */
[----:B------:R-:W-:-:S07]  /*1e40*/  @!P1 IADD3 R13, PT, PT, R13, 0x40, RZ ;  /* 0x000000400d0d9810 */ /* 0x000fce0007ffe0ff */
.L_x_34:
[----:B------:R-:W-:Y:S01]  /*1e50*/  LEA R3, R6, 0xc0800000, 0x17 ;  /* 0xc080000006037811 */ /* 0x000fe200078eb8ff */
[----:B------:R-:W-:Y:S04]  /*1e60*/  BSSY.RECONVERGENT B2, `(.L_x_39) ;  /* 0x0000036000027945 */ /* 0x000fe80003800200 */
[----:B------:R-:W-:Y:S02]  /*1e70*/  IMAD.IADD R17, R16, 0x1, -R3 ;  /* 0x0000000110117824 */ /* 0x000fe400078e0a03 */
[----:B------:R-:W-:Y:S02]  /*1e80*/  VIADD R16, R18, 0xffffff81 ;  /* 0xffffff8112107836 */ /* 0x000fe40000000000 */
[----:B------:R-:W0:Y:S01]  /*1e90*/  MUFU.RCP R3, R17 ;  /* 0x0000001100037308 */ /* 0x000e220000001000 */
[----:B------:R-:W-:Y:S01]  /*1ea0*/  FADD.FTZ R19, -R17, -RZ ;  /* 0x800000ff11137221 */ /* 0x000fe20000010100 */
[C---:B------:R-:W-:Y:S01]  /*1eb0*/  IMAD R0, R16.reuse, -0x800000, R15 ;  /* 0xff80000010007824 */ /* 0x040fe200078e020f */
[----:B------:R-:W-:-:S04]  /*1ec0*/  IADD3 R16, PT, PT, R16, 0x7f, -R6 ;  /* 0x0000007f10107810 */ /* 0x000fc80007ffe806 */
[----:B------:R-:W-:Y:S01]  /*1ed0*/  IADD3 R13, PT, PT, R16, R13, RZ ;  /* 0x0000000d100d7210 */ /* 0x000fe20007ffe0ff */
[----:B0-----:R-:W-:-:S04]  /*1ee0*/  FFMA R18, R3, R19, 1 ;  /* 0x3f80000003127423 */ /* 0x001fc80000000013 */
[----:B------:R-:W-:-:S04]  /*1ef0*/  FFMA R3, R3, R18, R3 ;  /* 0x0000001203037223 */ /* 0x000fc80000000003 */
[----:B------:R-:W-:-:S04]  /*1f00*/  FFMA R18, R0, R3, RZ ;  /* 0x0000000300127223 */ /* 0x000fc800000000ff */
[----:B------:R-:W-:-:S04]  /*1f10*/  FFMA R15, R19, R18, R0 ;  /* 0x00000012130f7223 */ /* 0x000fc80000000000 */
[----:B------:R-:W-:-:S04]  /*1f20*/  FFMA R18, R3, R15, R18 ;  /* 0x0000000f03127223 */ /* 0x000fc80000000012 */
[----:B------:R-:W-:-:S04]  /*1f30*/  FFMA R19, R19, R18, R0 ;  /* 0x0000001213137223 */ /* 0x000fc80000000000 */
[----:B------:R-:W-:-:S05]  /*1f40*/  FFMA R0, R3, R19, R18 ;  /* 0x0000001303007223 */ /* 0x000fca0000000012 */
[----:B------:R-:W-:-:S04]  /*1f50*/  SHF.R.U32.HI R6, RZ, 0x17, R0 ;  /* 0x00000017ff067819 */ /* 0x000fc80000011600 */
[----:B------:R-:W-:-:S05]  /*1f60*/  LOP3.LUT R6, R6, 0xff, RZ, 0xc0, !PT ;  /* 0x000000ff06067812 */ /* 0x000fca00078ec0ff */
[----:B------:R-:W-:-:S04]  /*1f70*/  IMAD.IADD R15, R6, 0x1, R13 ;  /* 0x00000001060f7824 */ /* 0x000fc800078e020d */
[----:B------:R-:W-:-:S05]  /*1f80*/  VIADD R6, R15, 0xffffffff ;  /* 0xffffffff0f067836 */ /* 0x000fca0000000000 */
[----:B------:R-:W-:-:S13]  /*1f90*/  ISETP.GE.U32.AND P0, PT, R6, 0xfe, PT ;  /* 0x000000fe0600780c */ /* 0x000fda0003f06070 */
[----:B------:R-:W-:Y:S05]  /*1fa0*/  @!P0 BRA `(.L_x_40) ;  /* 0x0000000000808947 */ /* 0x000fea0003800000 */
[----:B------:R-:W-:-:S13]  /*1fb0*/  ISETP.GT.AND P0, PT, R15, 0xfe, PT ;  /* 0x000000fe0f00780c */ /* 0x000fda0003f04270 */
[----:B------:R-:W-:Y:S05]  /*1fc0*/  @P0 BRA `(.L_x_41) ;  /* 0x00000000006c0947 */ /* 0x000fea0003800000 */
[----:B------:R-:W-:-:S13]  /*1fd0*/  ISETP.GE.AND P0, PT, R15, 0x1, PT ;  /* 0x000000010f00780c */ /* 0x000fda0003f06270 */
[----:B------:R-:W-:Y:S05]  /*1fe0*/  @P0 BRA `(.L_x_42) ;  /* 0x0000000000740947 */ /* 0x000fea0003800000 */
[----:B------:R-:W-:Y:S02]  /*1ff0*/  ISETP.GE.AND P0, PT, R15, -0x18, PT ;  /* 0xffffffe80f00780c */ /* 0x000fe40003f06270 */
[----:B------:R-:W-:-:S11]  /*2000*/  LOP3.LUT R0, R0, 0x80000000, RZ, 0xc0, !PT ;  /* 0x8000000000007812 */ /* 0x000fd600078ec0ff */
[----:B------:R-:W-:Y:S05]  /*2010*/  @!P0 BRA `(.L_x_42) ;  /* 0x0000000000688947 */ /* 0x000fea0003800000 */
[-CC-:B------:R-:W-:Y:S01]  /*2020*/  FFMA.RZ R6, R3, R19.reuse, R18.reuse ;  /* 0x0000001303067223 */ /* 0x180fe2000000c012 */
[C---:B------:R-:W-:Y:S02]  /*2030*/  IADD3 R16, PT, PT, R15.reuse, 0x20, RZ ;  /* 0x000000200f107810 */ /* 0x040fe40007ffe0ff */
[----:B------:R-:W-:Y:S02]  /*2040*/  ISETP.NE.AND P2, PT, R15, RZ, PT ;  /* 0x000000ff0f00720c */ /* 0x000fe40003f45270 */
[----:B------:R-:W-:Y:S01]  /*2050*/  LOP3.LUT R13, R6, 0x7fffff, RZ, 0xc0, !PT ;  /* 0x007fffff060d7812 */ /* 0x000fe200078ec0ff */
[CCC-:B------:R-:W-:Y:S01]  /*2060*/  FFMA.RP R6, R3.reuse, R19.reuse, R18.reuse ;  /* 0x0000001303067223 */ /* 0x1c0fe20000008012 */
[----:B------:R-:W-:Y:S01]  /*2070*/  FFMA.RM R3, R3, R19, R18 ;  /* 0x0000001303037223 */ /* 0x000fe20000004012 */
[----:B------:R-:W-:Y:S01]  /*2080*/  ISETP.NE.AND P1, PT, R15, RZ, PT ;  /* 0x000000ff0f00720c */ /* 0x000fe20003f25270 */
[----:B------:R-:W-:Y:S01]  /*2090*/  IMAD.MOV R15, RZ, RZ, -R15 ;  /* 0x000000ffff0f7224 */ /* 0x000fe200078e0a0f */
[----:B------:R-:W-:-:S02]  /*20a0*/  LOP3.LUT R13, R13, 0x800000, RZ, 0xfc, !PT ;  /* 0x008000000d0d7812 */ /* 0x000fc400078efcff */
[----:B------:R-:W-:Y:S02]  /*20b0*/  FSETP.NEU.FTZ.AND P0, PT, R6, R3, PT ;  /* 0x000000030600720b */ /* 0x000fe40003f1d000 */
[----:B------:R-:W-:Y:S02]  /*20c0*/  SHF.L.U32 R16, R13, R16, RZ ;  /* 0x000000100d107219 */ /* 0x000fe400000006ff */
[----:B------:R-:W-:Y:S02]  /*20d0*/  SEL R6, R15, RZ, P2 ;  /* 0x000000ff0f067207 */ /* 0x000fe40001000000 */
[----:B------:R-:W-:Y:S02]  /*20e0*/  ISETP.NE.AND P1, PT, R16, RZ, P1 ;  /* 0x000000ff1000720c */ /* 0x000fe40000f25270 */
[----:B------:R-:W-:Y:S02]  /*20f0*/  SHF.R.U32.HI R6, RZ, R6, R13 ;  /* 0x00000006ff067219 */ /* 0x000fe4000001160d */
[----:B------:R-:W-:-:S02]  /*2100*/  PLOP3.LUT P0, PT, P0, P1, PT, 0xf8, 0x8f ;  /* 0x00000000008f781c */ /* 0x000fc40000703f70 */
[----:B------:R-:W-:Y:S02]  /*2110*/  SHF.R.U32.HI R16, RZ, 0x1, R6 ;  /* 0x00000001ff107819 */ /* 0x000fe40000011606 */
[----:B------:R-:W-:-:S04]  /*2120*/  SEL R3, RZ, 0x1, !P0 ;  /* 0x00000001ff037807 */ /* 0x000fc80004000000 */
[----:B------:R-:W-:-:S04]  /*2130*/  LOP3.LUT R3, R3, 0x1, R16, 0xf8, !PT ;  /* 0x0000000103037812 */ /* 0x000fc800078ef810 */
[----:B------:R-:W-:-:S05]  /*2140*/  LOP3.LUT R3, R3, R6, RZ, 0xc0, !PT ;  /* 0x0000000603037212 */ /* 0x000fca00078ec0ff */
[----:B------:R-:W-:-:S05]  /*2150*/  IMAD.IADD R3, R16, 0x1, R3 ;  /* 0x0000000110037824 */ /* 0x000fca00078e0203 */
[----:B------:R-:W-:Y:S01]  /*2160*/  LOP3.LUT R0, R3, R0, RZ, 0xfc, !PT ;  /* 0x0000000003007212 */ /* 0x000fe200078efcff */
[----:B------:R-:W-:Y:S06]  /*2170*/  BRA `(.L_x_42) ;  /* 0x0000000000107947 */ /* 0x000fec0003800000 */
.L_x_41:
[----:B------:R-:W-:-:S04]  /*2180*/  LOP3.LUT R0, R0, 0x80000000, RZ, 0xc0, !PT ;  /* 0x8000000000007812 */ /* 0x000fc800078ec0ff */
[----:B------:R-:W-:Y:S01]  /*2190*/  LOP3.LUT R0, R0, 0x7f800000, RZ, 0xfc, !PT ;  /* 0x7f80000000007812 */ /* 0x000fe200078efcff */
[----:B------:R-:W-:Y:S06]  /*21a0*/  BRA `(.L_x_42) ;  /* 0x0000000000047947 */ /* 0x000fec0003800000 */
.L_x_40:
[----:B------:R-:W-:-:S07]  /*21b0*/  LEA R0, R13, R0, 0x17 ;  /* 0x000000000d007211 */ /* 0x000fce00078eb8ff */
.L_x_42:
[----:B------:R-:W-:Y:S05]  /*21c0*/  BSYNC.RECONVERGENT B2 ;  /* 0x0000000000027941 */ /* 0x000fea0003800200 */
.L_x_39:
[----:B------:R-:W-:Y:S05]  /*21d0*/  BRA `(.L_x_43) ;  /* 0x0000000000207947 */ /* 0x000fea0003800000 */
.L_x_38:
[----:B------:R-:W-:-:S04]  /*21e0*/  LOP3.LUT R0, R16, 0x80000000, R15, 0x48, !PT ;  /* 0x8000000010007812 */ /* 0x000fc800078e480f */
[----:B------:R-:W-:Y:S01]  /*21f0*/  LOP3.LUT R0, R0, 0x7f800000, RZ, 0xfc, !PT ;  /* 0x7f80000000007812 */ /* 0x000fe200078efcff */
[----:B------:R-:W-:Y:S06]  /*2200*/  BRA `(.L_x_43) ;  /* 0x0000000000147947 */ /* 0x000fec0003800000 */
.L_x_37:
[----:B------:R-:W-:Y:S01]  /*2210*/  LOP3.LUT R0, R16, 0x80000000, R15, 0x48, !PT ;  /* 0x8000000010007812 */ /* 0x000fe200078e480f */
[----:B------:R-:W-:Y:S06]  /*2220*/  BRA `(.L_x_43) ;  /* 0x00000000000c7947 */ /* 0x000fec0003800000 */
.L_x_36:
[----:B------:R-:W0:Y:S01]  /*2230*/  MUFU.RSQ R0, -QNAN ;  /* 0xffc0000000007908 */ /* 0x000e220000001400 */
[----:B------:R-:W-:Y:S05]  /*2240*/  BRA `(.L_x_43) ;  /* 0x0000000000047947 */ /* 0x000fea0003800000 */
.L_x_35:
[----:B------:R-:W-:-:S07]  /*2250*/  FADD.FTZ R0, R0, R3 ;  /* 0x0000000300007221 */ /* 0x000fce0000010000 */
.L_x_43:
[----:B------:R-:W-:Y:S05]  /*2260*/  BSYNC.RECONVERGENT B1 ;  /* 0x0000000000017941 */ /* 0x000fea0003800200 */
.L_x_33:
[----:B------:R-:W-:-:S04]  /*2270*/  IMAD.MOV.U32 R3, RZ, RZ, 0x0 ;  /* 0x00000000ff037424 */ /* 0x000fc800078e00ff */
[----:B0-----:R-:W-:Y:S05]  /*2280*/  RET.REL.NODEC R2 `(_Z20avgpool2d_bwd_kernelPKfPfiiiiiiiiiiiibbii) ;  /* 0xffffffdc025c7950 */ /* 0x001fea0003c3ffff */
.L_x_44:
[----:B------:R-:W-:-:S00]  /*2290*/  BRA `(.L_x_44) ;  /* 0xfffffffc00fc7947 */ /* 0x000fc0000383ffff */
[----:B------:R-:W-:-:S00]  /*22a0*/  NOP ;  /* 0x0000000000007918 */ /* 0x000fc00000000000 */
        /* <DEDUP_REMOVED lines=13> */
.L_x_472:


//--------------------- .text._Z20avgpool2d_fwd_kernelPKfPfiiiiiiiiiiiibbii --------------------------
	.section	.text._Z20avgpool2d_fwd_kernelPKfPfiiiiiiiiiiiibbii,"ax",@progbits
	.align	128
        .global         _Z20avgpool2d_fwd_kernelPKfPfiiiiiiiiiiiibbii
        .type           _Z20avgpool2d_fwd_kernelPKfPfiiiiiiiiiiiibbii,@function
        .size           _Z20avgpool2d_fwd_kernelPKfPfiiiiiiiiiiiibbii,(.L_x_475 - _Z20avgpool2d_fwd_kernelPKfPfiiiiiiiiiiiibbii)
        .other          _Z20avgpool2d_fwd_kernelPKfPfiiiiiiiiiiiibbii,@"STO_CUDA_ENTRY STV_DEFAULT"
_Z20avgpool2d_fwd_kernelPKfPfiiiiiiiiiiiibbii:
.text._Z20avgpool2d_fwd_kernelPKfPfiiiiiiiiiiiibbii:
[----:B------:R-:W-:Y:S01]  /*0000*/  LDC R1, c[0x0][0x37c] ;  /* 0x0000df00ff017b82 */ /* 0x000fe20000000800 */
[----:B------:R-:W0:Y:S01]  /*0010*/  LDCU.64 UR8, c[0x0][0x390] ;  /* 0x00007200ff0877ac */ /* 0x000e220008000a00 */
[----:B------:R-:W1:Y:S06]  /*0020*/  S2R R0, SR_TID.X ;  /* 0x0000000000007919 */ /* 0x000e6c0000002100 */
[----:B------:R-:W1:Y:S01]  /*0030*/  S2UR UR12, SR_CTAID.X ;  /* 0x00000000000c79c3 */ /* 0x000e620000002500 */
[----:B------:R-:W2:Y:S01]  /*0040*/  LDCU UR6, c[0x0][0x3c4] ;  /* 0x00007880ff0677ac */ /* 0x000ea20008000800 */
[----:B------:R-:W3:Y:S01]  /*0050*/  LDCU UR11, c[0x0][0x3c8] ;  /* 0x00007900ff0b77ac */ /* 0x000ee20008000800 */
[----:B------:R-:W4:Y:S05]  /*0060*/  LDCU UR10, c[0x0][0x360] ;  /* 0x00006c00ff0a77ac */ /* 0x000f2a0008000800 */
[----:B------:R-:W1:Y:S01]  /*0070*/  LDC R3, c[0x0][0x360] ;  /* 0x0000d800ff037b82 */ /* 0x000e620000000800 */
[----:B0-----:R-:W-:-:S02]  /*0080*/  UIMAD.WIDE UR4, UR9, UR8, URZ ;  /* 0x00000008090472a5 */ /* 0x001fc4000f8e02ff */
[----:B--2---:R-:W-:Y:S02]  /*0090*/  USHF.R.S32.HI UR16, URZ, 0x1f, UR6 ;  /* 0x0000001fff107899 */ /* 0x004fe40008011406 */
[----:B------:R-:W-:Y:S02]  /*00a0*/  UIMAD UR5, UR5, UR6, URZ ;  /* 0x00000006050572a4 */ /* 0x000fe4000f8e02ff */
[----:B------:R-:W-:Y:S02]  /*00b0*/  UIMAD.WIDE.U32 UR6, UR4, UR6, URZ ;  /* 0x00000006040672a5 */ /* 0x000fe4000f8e00ff */
[----:B------:R-:W-:Y:S02]  /*00c0*/  UIMAD UR4, UR4, UR16, UR5 ;  /* 0x00000010040472a4 */ /* 0x000fe4000f8e0205 */
[----:B---3--:R-:W-:Y:S02]  /*00d0*/  USHF.R.S32.HI UR17, URZ, 0x1f, UR11 ;  /* 0x0000001fff117899 */ /* 0x008fe4000801140b */
[----:B------:R-:W-:-:S04]  /*00e0*/  UIADD3 UR4, UPT, UPT, UR7, UR4, URZ ;  /* 0x0000000407047290 */ /* 0x000fc8000fffe0ff */
[----:B------:R-:W-:Y:S01]  /*00f0*/  UIMAD UR7, UR4, UR11, URZ ;  /* 0x0000000b040772a4 */ /* 0x000fe2000f8e02ff */
[----:B-1----:R-:W-:Y:S01]  /*0100*/  IMAD R0, R3, UR12, R0 ;  /* 0x0000000c03007c24 */ /* 0x002fe2000f8e0200 */
[----:B------:R-:W-:Y:S02]  /*0110*/  UIMAD.WIDE.U32 UR4, UR6, UR11, URZ ;  /* 0x0000000b060472a5 */ /* 0x000fe4000f8e00ff */
[----:B------:R-:W-:-:S04]  /*0120*/  UIMAD UR7, UR17, UR6, UR7 ;  /* 0x00000006110772a4 */ /* 0x000fc8000f8e0207 */
[----:B------:R-:W-:Y:S01]  /*0130*/  UIADD3 UR8, UPT, UPT, UR5, UR7, URZ ;  /* 0x0000000705087290 */ /* 0x000fe2000fffe0ff */
[----:B------:R-:W-:-:S05]  /*0140*/  ISETP.LT.U32.AND P0, PT, R0, UR4, PT ;  /* 0x0000000400007c0c */ /* 0x000fca000bf01070 */
[----:B------:R-:W-:-:S05]  /*0150*/  IMAD.U32 R2, RZ, RZ, UR8 ;  /* 0x00000008ff027e24 */ /* 0x000fca000f8e00ff */
[----:B------:R-:W-:-:S13]  /*0160*/  ISETP.GT.AND.EX P0, PT, R2, RZ, PT, P0 ;  /* 0x000000ff0200720c */ /* 0x000fda0003f04300 */
[----:B----4-:R-:W-:Y:S05]  /*0170*/  @!P0 EXIT ;  /* 0x000000000000894d */ /* 0x010fea0003800000 */
[----:B------:R-:W0:Y:S01]  /*0180*/  LDCU UR11, c[0x0][0x3a0] ;  /* 0x00007400ff0b77ac */ /* 0x000e220008000800 */
[----:B------:R-:W-:Y:S01]  /*0190*/  IMAD.MOV.U32 R2, RZ, RZ, RZ ;  /* 0x000000ffff027224 */ /* 0x000fe200078e00ff */
[----:B------:R-:W1:Y:S01]  /*01a0*/  LDCU UR6, c[0x0][0x370] ;  /* 0x00006e00ff0677ac */ /* 0x000e620008000800 */
[----:B------:R-:W2:Y:S01]  /*01b0*/  LDCU.64 UR14, c[0x0][0x358] ;  /* 0x00006b00ff0e77ac */ /* 0x000ea20008000a00 */
[----:B------:R-:W-:Y:S02]  /*01c0*/  USHF.R.S32.HI UR9, URZ, 0x1f, UR9 ;  /* 0x0000001fff097899 */ /* 0x000fe40008011409 */
[----:B0-----:R-:W-:Y:S02]  /*01d0*/  UISETP.GE.AND UP0, UPT, UR11, 0x1, UPT ;  /* 0x000000010b00788c */ /* 0x001fe4000bf06270 */
[----:B-1----:R-:W-:-:S07]  /*01e0*/  UIMAD.WIDE.U32 UR6, UR10, UR6, URZ ;  /* 0x000000060a0672a5 */ /* 0x002fce000f8e00ff */
[----:B--2---:R-:W-:Y:S05]  /*01f0*/  BRA.U !UP0, `(.L_x_45) ;  /* 0x0000004108cc7547 */ /* 0x004fea000b800000 */
[----:B------:R-:W0:Y:S02]  /*0200*/  LDCU UR10, c[0x0][0x3a4] ;  /* 0x00007480ff0a77ac */ /* 0x000e240008000800 */
[----:B0-----:R-:W-:-:S09]  /*0210*/  UISETP.GE.AND UP0, UPT, UR10, 0x1, UPT ;  /* 0x000000010a00788c */ /* 0x001fd2000bf06270 */
[----:B------:R-:W-:Y:S05]  /*0220*/  BRA.U !UP0, `(.L_x_46) ;  /* 0x0000001908007547 */ /* 0x000fea000b800000 */
[----:B------:R-:W0:Y:S01]  /*0230*/  LDCU.S8 UR11, c[0x0][0x3c1] ;  /* 0x00007820ff0b77ac */ /* 0x000e220008000200 */
[----:B------:R-:W-:Y:S01]  /*0240*/  BSSY.RECONVERGENT B0, `(.L_x_47) ;  /* 0x000017d000007945 */ /* 0x000fe20003800200 */
[----:B------:R-:W1:Y:S01]  /*0250*/  LDCU UR12, c[0x0][0x3bc] ;  /* 0x00007780ff0c77ac */ /* 0x000e620008000800 */
[----:B------:R-:W1:Y:S01]  /*0260*/  LDCU UR13, c[0x0][0x3b4] ;  /* 0x00007680ff0d77ac */ /* 0x000e620008000800 */
[----:B------:R-:W-:Y:S02]  /*0270*/  ULOP3.LUT UR18, UR10, 0x7, URZ, 0xc0, !UPT ;  /* 0x000000070a127892 */ /* 0x000fe4000f8ec0ff */
[----:B------:R-:W-:Y:S02]  /*0280*/  ULOP3.LUT UR10, UR10, 0x7ffffff8, URZ, 0xc0, !UPT ;  /* 0x7ffffff80a0a7892 */ /* 0x000fe4000f8ec0ff */
[----:B0-----:R-:W-:Y:S02]  /*0290*/  UISETP.NE.AND UP0, UPT, UR11, URZ, UPT ;  /* 0x000000ff0b00728c */ /* 0x001fe4000bf05270 */
[----:B------:R-:W-:-:S02]  /*02a0*/  UIADD3 UR27, UPT, UPT, -UR10, URZ, URZ ;  /* 0x000000ff0a1b7290 */ /* 0x000fc4000fffe1ff */
[----:B------:R-:W-:Y:S02]  /*02b0*/  USEL UR26, URZ, 0x1, !UP0 ;  /* 0x00000001ff1a7887 */ /* 0x000fe4000c000000 */
[----:B-1----:R-:W-:Y:S02]  /*02c0*/  UIADD3 UR19, UPT, UPT, UR12, -UR13, URZ ;  /* 0x8000000d0c137290 */ /* 0x002fe4000fffe0ff */
[----:B------:R-:W-:Y:S02]  /*02d0*/  ULEA UR20, UR12, -UR13, 0x1 ;  /* 0x8000000d0c147291 */ /* 0x000fe4000f8e08ff */
[----:B------:R-:W-:Y:S02]  /*02e0*/  UIMAD UR21, UR12, 0x3, -UR13 ;  /* 0x000000030c1578a4 */ /* 0x000fe4000f8e0a0d */
[----:B------:R-:W-:Y:S02]  /*02f0*/  ULEA UR22, UR12, -UR13, 0x2 ;  /* 0x8000000d0c167291 */ /* 0x000fe4000f8e10ff */
[----:B------:R-:W-:-:S02]  /*0300*/  UIMAD UR23, UR12, 0x5, -UR13 ;  /* 0x000000050c1778a4 */ /* 0x000fc4000f8e0a0d */
[----:B------:R-:W-:Y:S02]  /*0310*/  UIMAD UR24, UR12, 0x6, -UR13 ;  /* 0x000000060c1878a4 */ /* 0x000fe4000f8e0a0d */
[----:B------:R-:W-:-:S12]  /*0320*/  UIMAD UR11, UR12, 0x7, -UR13 ;  /* 0x000000070c0b78a4 */ /* 0x000fd8000f8e0a0d */
.L_x_66:
[----:B------:R-:W-:Y:S01]  /*0330*/  LOP3.LUT R3, R2, UR17, RZ, 0xfc, !PT ;  /* 0x0000001102037c12 */ /* 0x000fe2000f8efcff */
[----:B------:R-:W-:Y:S03]  /*0340*/  BSSY.RECONVERGENT B1, `(.L_x_48) ;  /* 0x0000026000017945 */ /* 0x000fe60003800200 */
[----:B------:R-:W-:-:S13]  /*0350*/  ISETP.NE.U32.AND P0, PT, R3, RZ, PT ;  /* 0x000000ff0300720c */ /* 0x000fda0003f05070 */
[----:B0-----:R-:W-:Y:S05]  /*0360*/  @P0 BRA `(.L_x_49) ;  /* 0x00000000005c0947 */ /* 0x001fea0003800000 */
[----:B------:R-:W0:Y:S01]  /*0370*/  LDCU UR12, c[0x0][0x3c8] ;  /* 0x00007900ff0c77ac */ /* 0x000e220008000800 */
[----:B------:R-:W-:Y:S01]  /*0380*/  IMAD.MOV.U32 R13, RZ, RZ, RZ ;  /* 0x000000ffff0d7224 */ /* 0x000fe200078e00ff */
[----:B0-----:R-:W0:Y:S01]  /*0390*/  I2F.U32.RP R3, UR12 ;  /* 0x0000000c00037d06 */ /* 0x001e220008209000 */
[----:B------:R-:W-:-:S07]  /*03a0*/  ISETP.NE.U32.AND P2, PT, RZ, UR12, PT ;  /* 0x0000000cff007c0c */ /* 0x000fce000bf45070 */
[----:B0-----:R-:W0:Y:S02]  /*03b0*/  MUFU.RCP R3, R3 ;  /* 0x0000000300037308 */ /* 0x001e240000001000 */
[----:B0-----:R-:W-:-:S06]  /*03c0*/  IADD3 R4, PT, PT, R3, 0xffffffe, RZ ;  /* 0x0ffffffe03047810 */ /* 0x001fcc0007ffe0ff */
[----:B------:R0:W1:Y:S02]  /*03d0*/  F2I.FTZ.U32.TRUNC.NTZ R5, R4 ;  /* 0x0000000400057305 */ /* 0x000064000021f000 */
[----:B0-----:R-:W-:Y:S02]  /*03e0*/  IMAD.MOV.U32 R4, RZ, RZ, RZ ;  /* 0x000000ffff047224 */ /* 0x001fe400078e00ff */
[----:B-1----:R-:W-:-:S04]  /*03f0*/  IMAD.MOV R7, RZ, RZ, -R5 ;  /* 0x000000ffff077224 */ /* 0x002fc800078e0a05 */
[----:B------:R-:W-:-:S04]  /*0400*/  IMAD R7, R7, UR12, RZ ;  /* 0x0000000c07077c24 */ /* 0x000fc8000f8e02ff */
[----:B------:R-:W-:-:S06]  /*0410*/  IMAD.HI.U32 R5, R5, R7, R4 ;  /* 0x0000000705057227 */ /* 0x000fcc00078e0004 */
[----:B------:R-:W-:-:S05]  /*0420*/  IMAD.HI.U32 R12, R5, R0, RZ ;  /* 0x00000000050c7227 */ /* 0x000fca00078e00ff */
[----:B------:R-:W-:-:S05]  /*0430*/  IADD3 R5, PT, PT, -R12, RZ, RZ ;  /* 0x000000ff0c057210 */ /* 0x000fca0007ffe1ff */
[----:B------:R-:W-:-:S05]  /*0440*/  IMAD R5, R5, UR12, R0 ;  /* 0x0000000c05057c24 */ /* 0x000fca000f8e0200 */
[----:B------:R-:W-:-:S13]  /*0450*/  ISETP.GE.U32.AND P0, PT, R5, UR12, PT ;  /* 0x0000000c05007c0c */ /* 0x000fda000bf06070 */
[----:B------:R-:W-:Y:S02]  /*0460*/  @P0 VIADD R5, R5, -UR12 ;  /* 0x8000000c05050c36 */ /* 0x000fe40008000000 */
[----:B------:R-:W-:-:S03]  /*0470*/  @P0 VIADD R12, R12, 0x1 ;  /* 0x000000010c0c0836 */ /* 0x000fc60000000000 */
[----:B------:R-:W-:-:S13]  /*0480*/  ISETP.GE.U32.AND P1, PT, R5, UR12, PT ;  /* 0x0000000c05007c0c */ /* 0x000fda000bf26070 */
[----:B------:R-:W-:Y:S02]  /*0490*/  @P1 IADD3 R12, PT, PT, R12, 0x1, RZ ;  /* 0x000000010c0c1810 */ /* 0x000fe40007ffe0ff */
[----:B------:R-:W-:-:S05]  /*04a0*/  @!P2 LOP3.LUT R12, RZ, UR12, RZ, 0x33, !PT ;  /* 0x0000000cff0cac12 */ /* 0x000fca000f8e33ff */
[----:B------:R-:W-:-:S04]  /*04b0*/  IMAD.MOV R3, RZ, RZ, -R12 ;  /* 0x000000ffff037224 */ /* 0x000fc800078e0a0c */
[----:B------:R-:W-:Y:S01]  /*04c0*/  IMAD R10, R3, UR12, R0 ;  /* 0x0000000c030a7c24 */ /* 0x000fe2000f8e0200 */
[----:B------:R-:W-:Y:S06]  /*04d0*/  BRA `(.L_x_50) ;  /* 0x0000000000307947 */ /* 0x000fec0003800000 */
.L_x_49:
[----:B------:R-:W0:Y:S01]  /*04e0*/  LDCU UR12, c[0x0][0x3c8] ;  /* 0x00007900ff0c77ac */ /* 0x000e220008000800 */
[----:B------:R-:W-:Y:S01]  /*04f0*/  MOV R16, R0 ;  /* 0x0000000000107202 */ /* 0x000fe20000000f00 */
[----:B------:R-:W-:Y:S01]  /*0500*/  IMAD.MOV.U32 R7, RZ, RZ, R2 ;  /* 0x000000ffff077224 */ /* 0x000fe200078e0002 */
[----:B------:R-:W-:Y:S01]  /*0510*/  MOV R4, 0x550 ;  /* 0x0000055000047802 */ /* 0x000fe20000000f00 */
[----:B------:R-:W-:Y:S01]  /*0520*/  IMAD.U32 R3, RZ, RZ, UR17 ;  /* 0x00000011ff037e24 */ /* 0x000fe2000f8e00ff */
[----:B0-----:R-:W-:-:S07]  /*0530*/  MOV R5, UR12 ;  /* 0x0000000c00057c02 */ /* 0x001fce0008000f00 */
[----:B------:R-:W-:Y:S05]  /*0540*/  CALL.REL.NOINC `($__internal_2_$__cuda_sm20_div_s64) ;  /* 0x0000006800b07944 */ /* 0x000fea0003c00000 */
[----:B------:R-:W0:Y:S01]  /*0550*/  LDCU UR12, c[0x0][0x3c8] ;  /* 0x00007900ff0c77ac */ /* 0x000e220008000800 */
[--C-:B------:R-:W-:Y:S01]  /*0560*/  IMAD.MOV R3, RZ, RZ, -R6.reuse ;  /* 0x000000ffff037224 */ /* 0x100fe200078e0a06 */
[----:B------:R-:W-:Y:S01]  /*0570*/  MOV R13, R7 ;  /* 0x00000007000d7202 */ /* 0x000fe20000000f00 */
[----:B------:R-:W-:Y:S02]  /*0580*/  IMAD.MOV.U32 R12, RZ, RZ, R6 ;  /* 0x000000ffff0c7224 */ /* 0x000fe400078e0006 */
[----:B0-----:R-:W-:-:S07]  /*0590*/  IMAD R10, R3, UR12, R0 ;  /* 0x0000000c030a7c24 */ /* 0x001fce000f8e0200 */
.L_x_50:
[----:B------:R-:W-:Y:S05]  /*05a0*/  BSYNC.RECONVERGENT B1 ;  /* 0x0000000000017941 */ /* 0x000fea0003800200 */
.L_x_48:
[----:B------:R-:W-:Y:S01]  /*05b0*/  LOP3.LUT R3, R13, UR16, RZ, 0xfc, !PT ;  /* 0x000000100d037c12 */ /* 0x000fe2000f8efcff */
[----:B------:R-:W-:Y:S03]  /*05c0*/  BSSY.RECONVERGENT B1, `(.L_x_51) ;  /* 0x0000027000017945 */ /* 0x000fe60003800200 */
[----:B------:R-:W-:-:S13]  /*05d0*/  ISETP.NE.U32.AND P0, PT, R3, RZ, PT ;  /* 0x000000ff0300720c */ /* 0x000fda0003f05070 */
[----:B------:R-:W-:Y:S05]  /*05e0*/  @P0 BRA `(.L_x_52) ;  /* 0x0000000000600947 */ /* 0x000fea0003800000 */
[----:B------:R-:W0:Y:S01]  /*05f0*/  LDCU UR12, c[0x0][0x3c4] ;  /* 0x00007880ff0c77ac */ /* 0x000e220008000800 */
[----:B------:R-:W-:Y:S01]  /*0600*/  IMAD.MOV.U32 R13, RZ, RZ, RZ ;  /* 0x000000ffff0d7224 */ /* 0x000fe200078e00ff */
[----:B0-----:R-:W0:Y:S01]  /*0610*/  I2F.U32.RP R3, UR12 ;  /* 0x0000000c00037d06 */ /* 0x001e220008209000 */
[----:B------:R-:W-:-:S07]  /*0620*/  ISETP.NE.U32.AND P2, PT, RZ, UR12, PT ;  /* 0x0000000cff007c0c */ /* 0x000fce000bf45070 */
[----:B0-----:R-:W0:Y:S02]  /*0630*/  MUFU.RCP R3, R3 ;  /* 0x0000000300037308 */ /* 0x001e240000001000 */
[----:B0-----:R-:W-:-:S06]  /*0640*/  VIADD R4, R3, 0xffffffe ;  /* 0x0ffffffe03047836 */ /* 0x001fcc0000000000 */
[----:B------:R0:W1:Y:S02]  /*0650*/  F2I.FTZ.U32.TRUNC.NTZ R5, R4 ;  /* 0x0000000400057305 */ /* 0x000064000021f000 */
[----:B0-----:R-:W-:Y:S02]  /*0660*/  HFMA2 R4, -RZ, RZ, 0, 0 ;  /* 0x00000000ff047431 */ /* 0x001fe400000001ff */
[----:B-1----:R-:W-:-:S04]  /*0670*/  IMAD.MOV R7, RZ, RZ, -R5 ;  /* 0x000000ffff077224 */ /* 0x002fc800078e0a05 */
        /* <DEDUP_REMOVED lines=12> */
[----:B------:R-:W-:Y:S01]  /*0740*/  IMAD R11, R11, UR12, R12 ;  /* 0x0000000c0b0b7c24 */ /* 0x000fe2000f8e020c */
[----:B------:R-:W-:Y:S01]  /*0750*/  MOV R12, R5 ;  /* 0x00000005000c7202 */ /* 0x000fe20000000f00 */
[----:B------:R-:W-:Y:S06]  /*0760*/  BRA `(.L_x_53) ;  /* 0x0000000000307947 */ /* 0x000fec0003800000 */
.L_x_52:
[----:B------:R-:W0:Y:S01]  /*0770*/  LDCU UR12, c[0x0][0x3c4] ;  /* 0x00007880ff0c77ac */ /* 0x000e220008000800 */
[----:B------:R-:W-:Y:S01]  /*0780*/  IMAD.MOV.U32 R16, RZ, RZ, R12 ;  /* 0x000000ffff107224 */ /* 0x000fe200078e000c */
[----:B------:R-:W-:Y:S01]  /*0790*/  MOV R7, R13 ;  /* 0x0000000d00077202 */ /* 0x000fe20000000f00 */
[----:B------:R-:W-:Y:S01]  /*07a0*/  IMAD.U32 R3, RZ, RZ, UR16 ;  /* 0x00000010ff037e24 */ /* 0x000fe2000f8e00ff */
[----:B------:R-:W-:Y:S01]  /*07b0*/  MOV R4, 0x7e0 ;  /* 0x000007e000047802 */ /* 0x000fe20000000f00 */
[----:B0-----:R-:W-:-:S07]  /*07c0*/  IMAD.U32 R5, RZ, RZ, UR12 ;  /* 0x0000000cff057e24 */ /* 0x001fce000f8e00ff */
[----:B------:R-:W-:Y:S05]  /*07d0*/  CALL.REL.NOINC `($__internal_2_$__cuda_sm20_div_s64) ;  /* 0x00000068000c7944 */ /* 0x000fea0003c00000 */
[----:B------:R-:W0:Y:S01]  /*07e0*/  LDCU UR12, c[0x0][0x3c4] ;  /* 0x00007880ff0c77ac */ /* 0x000e220008000800 */
[----:B------:R-:W-:Y:S01]  /*07f0*/  IADD3 R11, PT, PT, -R6, RZ, RZ ;  /* 0x000000ff060b7210 */ /* 0x000fe20007ffe1ff */
[----:B------:R-:W-:-:S04]  /*0800*/  IMAD.MOV.U32 R13, RZ, RZ, R7 ;  /* 0x000000ffff0d7224 */ /* 0x000fc800078e0007 */
[----:B0-----:R-:W-:Y:S02]  /*0810*/  IMAD R11, R11, UR12, R12 ;  /* 0x0000000c0b0b7c24 */ /* 0x001fe4000f8e020c */
[----:B------:R-:W-:-:S07]  /*0820*/  IMAD.MOV.U32 R12, RZ, RZ, R6 ;  /* 0x000000ffff0c7224 */ /* 0x000fce00078e0006 */
.L_x_53:
[----:B------:R-:W-:Y:S05]  /*0830*/  BSYNC.RECONVERGENT B1 ;  /* 0x0000000000017941 */ /* 0x000fea0003800200 */
.L_x_51:
[----:B------:R-:W-:Y:S01]  /*0840*/  LOP3.LUT R3, R13, UR9, RZ, 0xfc, !PT ;  /* 0x000000090d037c12 */ /* 0x000fe2000f8efcff */
[----:B------:R-:W-:Y:S03]  /*0850*/  BSSY.RECONVERGENT B1, `(.L_x_54) ;  /* 0x0000026000017945 */ /* 0x000fe60003800200 */
[----:B------:R-:W-:-:S13]  /*0860*/  ISETP.NE.U32.AND P0, PT, R3, RZ, PT ;  /* 0x000000ff0300720c */ /* 0x000fda0003f05070 */
[----:B------:R-:W-:Y:S05]  /*0870*/  @P0 BRA `(.L_x_55) ;  /* 0x00000000005c0947 */ /* 0x000fea0003800000 */
[----:B------:R-:W0:Y:S02]  /*0880*/  LDCU UR12, c[0x0][0x394] ;  /* 0x00007280ff0c77ac */ /* 0x000e240008000800 */
[----:B0-----:R-:W-:-:S04]  /*0890*/  MOV R9, UR12 ;  /* 0x0000000c00097c02 */ /* 0x001fc80008000f00 */
[----:B------:R-:W0:Y:S01]  /*08a0*/  I2F.U32.RP R3, R9 ;  /* 0x0000000900037306 */ /* 0x000e220000209000 */
[----:B------:R-:W-:-:S07]  /*08b0*/  ISETP.NE.U32.AND P2, PT, R9, RZ, PT ;  /* 0x000000ff0900720c */ /* 0x000fce0003f45070 */
[----:B0-----:R-:W0:Y:S02]  /*08c0*/  MUFU.RCP R3, R3 ;  /* 0x0000000300037308 */ /* 0x001e240000001000 */
[----:B0-----:R-:W-:-:S06]  /*08d0*/  VIADD R4, R3, 0xffffffe ;  /* 0x0ffffffe03047836 */ /* 0x001fcc0000000000 */
[----:B------:R0:W1:Y:S02]  /*08e0*/  F2I.FTZ.U32.TRUNC.NTZ R5, R4 ;  /* 0x0000000400057305 */ /* 0x000064000021f000 */
[----:B0-----:R-:W-:Y:S02]  /*08f0*/  HFMA2 R4, -RZ, RZ, 0, 0 ;  /* 0x00000000ff047431 */ /* 0x001fe400000001ff */
[----:B-1----:R-:W-:-:S04]  /*0900*/  IMAD R6, R5, R9, RZ ;  /* 0x0000000905067224 */ /* 0x002fc800078e02ff */
[----:B------:R-:W-:-:S04]  /*0910*/  IMAD.MOV R7, RZ, RZ, -R6 ;  /* 0x000000ffff077224 */ /* 0x000fc800078e0a06 */
[----:B------:R-:W-:-:S06]  /*0920*/  IMAD.HI.U32 R5, R5, R7, R4 ;  /* 0x0000000705057227 */ /* 0x000fcc00078e0004 */
[----:B------:R-:W-:-:S04]  /*0930*/  IMAD.HI.U32 R5, R5, R12, RZ ;  /* 0x0000000c05057227 */ /* 0x000fc800078e00ff */
[----:B------:R-:W-:-:S04]  /*0940*/  IMAD.MOV R7, RZ, RZ, -R5 ;  /* 0x000000ffff077224 */ /* 0x000fc800078e0a05 */
[----:B------:R-:W-:-:S05]  /*0950*/  IMAD R6, R9, R7, R12 ;  /* 0x0000000709067224 */ /* 0x000fca00078e020c */
[----:B------:R-:W-:-:S13]  /*0960*/  ISETP.GE.U32.AND P0, PT, R6, R9, PT ;  /* 0x000000090600720c */ /* 0x000fda0003f06070 */
[----:B------:R-:W-:Y:S01]  /*0970*/  @P0 IMAD.IADD R6, R6, 0x1, -R9 ;  /* 0x0000000106060824 */ /* 0x000fe200078e0a09 */
[----:B------:R-:W-:-:S04]  /*0980*/  @P0 IADD3 R5, PT, PT, R5, 0x1, RZ ;  /* 0x0000000105050810 */ /* 0x000fc80007ffe0ff */
[----:B------:R-:W-:-:S13]  /*0990*/  ISETP.GE.U32.AND P1, PT, R6, R9, PT ;  /* 0x000000090600720c */ /* 0x000fda0003f26070 */
[----:B------:R-:W-:Y:S01]  /*09a0*/  @P1 VIADD R5, R5, 0x1 ;  /* 0x0000000105051836 */ /* 0x000fe20000000000 */
[----:B------:R-:W-:-:S05]  /*09b0*/  @!P2 LOP3.LUT R5, RZ, R9, RZ, 0x33, !PT ;  /* 0x00000009ff05a212 */ /* 0x000fca00078e33ff */
[----:B------:R-:W-:-:S04]  /*09c0*/  IMAD.MOV R3, RZ, RZ, -R5 ;  /* 0x000000ffff037224 */ /* 0x000fc800078e0a05 */
[----:B------:R-:W-:Y:S01]  /*09d0*/  IMAD R4, R9, R3, R12 ;  /* 0x0000000309047224 */ /* 0x000fe200078e020c */
[----:B------:R-:W-:Y:S06]  /*09e0*/  BRA `(.L_x_56) ;  /* 0x0000000000307947 */ /* 0x000fec0003800000 */
.L_x_55:
        /* <DEDUP_REMOVED lines=8> */
[----:B------:R-:W-:Y:S01]  /*0a70*/  IMAD.MOV R4, RZ, RZ, -R6 ;  /* 0x000000ffff047224 */ /* 0x000fe200078e0a06 */
[----:B------:R-:W-:Y:S01]  /*0a80*/  MOV R5, R6 ;  /* 0x0000000600057202 */ /* 0x000fe20000000f00 */
[----:B0-----:R-:W-:-:S04]  /*0a90*/  IMAD.U32 R9, RZ, RZ, UR12 ;  /* 0x0000000cff097e24 */ /* 0x001fc8000f8e00ff */
[----:B------:R-:W-:-:S07]  /*0aa0*/  IMAD R4, R4, R9, R12 ;  /* 0x0000000904047224 */ /* 0x000fce00078e020c */
.L_x_56:
[----:B------:R-:W-:Y:S05]  /*0ab0*/  BSYNC.RECONVERGENT B1 ;  /* 0x0000000000017941 */ /* 0x000fea0003800200 */
.L_x_54:
[----:B------:R-:W0:Y:S01]  /*0ac0*/  LDC R7, c[0x0][0x398] ;  /* 0x0000e600ff077b82 */ /* 0x000e220000000800 */
[----:B------:R-:W0:Y:S01]  /*0ad0*/  LDCU.64 UR12, c[0x0][0x3b0] ;  /* 0x00007600ff0c77ac */ /* 0x000e220008000a00 */
[----:B------:R-:W-:Y:S02]  /*0ae0*/  IMAD R4, R5, R9, R4 ;  /* 0x0000000905047224 */ /* 0x000fe400078e0204 */
[----:B------:R-:W-:Y:S02]  /*0af0*/  HFMA2 R33, -RZ, RZ, 0, 0 ;  /* 0x00000000ff217431 */ /* 0x000fe400000001ff */
[----:B------:R-:W-:Y:S02]  /*0b00*/  IMAD.MOV.U32 R3, RZ, RZ, RZ ;  /* 0x000000ffff037224 */ /* 0x000fe400078e00ff */
[----:B------:R-:W-:Y:S01]  /*0b10*/  IMAD.MOV.U32 R18, RZ, RZ, RZ ;  /* 0x000000ffff127224 */ /* 0x000fe200078e00ff */
[----:B------:R-:W1:Y:S01]  /*0b20*/  LDC.64 R16, c[0x0][0x3a8] ;  /* 0x0000ea00ff107b82 */ /* 0x000e620000000a00 */
[----:B0-----:R-:W-:-:S02]  /*0b30*/  IMAD R7, R4, R7, -UR12 ;  /* 0x8000000c04077e24 */ /* 0x001fc4000f8e0207 */
[CC--:B-1----:R-:W-:Y:S02]  /*0b40*/  IMAD R5, R11.reuse, R16.reuse, -UR12 ;  /* 0x8000000c0b057e24 */ /* 0x0c2fe4000f8e0210 */
[----:B------:R-:W-:Y:S02]  /*0b50*/  IMAD R7, R11, R16, R7 ;  /* 0x000000100b077224 */ /* 0x000fe400078e0207 */
[CC--:B------:R-:W-:Y:S02]  /*0b60*/  IMAD R6, R10.reuse, R17.reuse, -UR13 ;  /* 0x8000000d0a067e24 */ /* 0x0c0fe4000f8e0211 */
[CC--:B------:R-:W-:Y:S02]  /*0b70*/  IMAD R8, R10.reuse, R17.reuse, UR19 ;  /* 0x000000130a087e24 */ /* 0x0c0fe4000f8e0211 */
[CC--:B------:R-:W-:Y:S02]  /*0b80*/  IMAD R9, R10.reuse, R17.reuse, UR20 ;  /* 0x000000140a097e24 */ /* 0x0c0fe4000f8e0211 */
[----:B------:R-:W-:-:S02]  /*0b90*/  IMAD R12, R10, R17, UR21 ;  /* 0x000000150a0c7e24 */ /* 0x000fc4000f8e0211 */
[CC--:B------:R-:W-:Y:S02]  /*0ba0*/  IMAD R13, R10.reuse, R17.reuse, UR22 ;  /* 0x000000160a0d7e24 */ /* 0x0c0fe4000f8e0211 */
[CC--:B------:R-:W-:Y:S02]  /*0bb0*/  IMAD R14, R10.reuse, R17.reuse, UR23 ;  /* 0x000000170a0e7e24 */ /* 0x0c0fe4000f8e0211 */
[CC--:B------:R-:W-:Y:S02]  /*0bc0*/  IMAD R15, R10.reuse, R17.reuse, UR24 ;  /* 0x000000180a0f7e24 */ /* 0x0c0fe4000f8e0211 */
[----:B------:R-:W-:-:S07]  /*0bd0*/  IMAD R16, R10, R17, UR11 ;  /* 0x0000000b0a107e24 */ /* 0x000fce000f8e0211 */
.L_x_63:
[----:B------:R-:W0:Y:S01]  /*0be0*/  LDCU.64 UR28, c[0x0][0x3a0] ;  /* 0x00007400ff1c77ac */ /* 0x000e220008000a00 */
[----:B------:R-:W-:Y:S01]  /*0bf0*/  IMAD.MOV.U32 R22, RZ, RZ, R18 ;  /* 0x000000ffff167224 */ /* 0x000fe200078e0012 */
[----:B------:R-:W-:Y:S01]  /*0c00*/  MOV R17, RZ ;  /* 0x000000ff00117202 */ /* 0x000fe20000000f00 */
[----:B------:R-:W1:Y:S01]  /*0c10*/  LDCU UR12, c[0x0][0x3b8] ;  /* 0x00007700ff0c77ac */ /* 0x000e620008000800 */
[----:B------:R-:W2:Y:S01]  /*0c20*/  LDCU UR25, c[0x0][0x398] ;  /* 0x00007300ff1977ac */ /* 0x000ea20008000800 */
[----:B0-----:R-:W-:Y:S01]  /*0c30*/  UISETP.GE.U32.AND UP0, UPT, UR29, 0x8, UPT ;  /* 0x000000081d00788c */ /* 0x001fe2000bf06070 */
[C---:B-1----:R-:W-:Y:S02]  /*0c40*/  IMAD R19, R18.reuse, UR12, R5 ;  /* 0x0000000c12137c24 */ /* 0x042fe4000f8e0205 */
[----:B------:R-:W-:Y:S02]  /*0c50*/  VIADD R18, R18, 0x1 ;  /* 0x0000000112127836 */ /* 0x000fe40000000000 */
[----:B--2---:R-:W-:-:S03]  /*0c60*/  IMAD R20, R4, UR25, R19 ;  /* 0x0000001904147c24 */ /* 0x004fc6000f8e0213 */
[----:B------:R-:W-:Y:S01]  /*0c70*/  ISETP.NE.AND P1, PT, R18, UR28, PT ;  /* 0x0000001c12007c0c */ /* 0x000fe2000bf25270 */
[----:B------:R-:W-:-:S12]  /*0c80*/  BRA.U !UP0, `(.L_x_57) ;  /* 0x0000000508887547 */ /* 0x000fd8000b800000 */
[----:B------:R-:W0:Y:S01]  /*0c90*/  LDCU UR13, c[0x0][0x39c] ;  /* 0x00007380ff0d77ac */ /* 0x000e220008000800 */
[----:B------:R-:W-:Y:S01]  /*0ca0*/  IMAD R23, R22, UR12, R7 ;  /* 0x0000000c16177c24 */ /* 0x000fe2000f8e0207 */
[----:B------:R-:W-:Y:S01]  /*0cb0*/  ISETP.GE.U32.AND P0, PT, R19, UR25, PT ;  /* 0x0000001913007c0c */ /* 0x000fe2000bf06070 */
[----:B------:R-:W-:Y:S01]  /*0cc0*/  IMAD.MOV.U32 R26, RZ, RZ, R6 ;  /* 0x000000ffff1a7224 */ /* 0x000fe200078e0006 */
[----:B------:R-:W-:Y:S01]  /*0cd0*/  MOV R28, R15 ;  /* 0x0000000f001c7202 */ /* 0x000fe20000000f00 */
[----:B------:R-:W-:Y:S01]  /*0ce0*/  IMAD.MOV.U32 R27, RZ, RZ, R16 ;  /* 0x000000ffff1b7224 */ /* 0x000fe200078e0010 */
[----:B------:R-:W-:Y:S01]  /*0cf0*/  MOV R31, R12 ;  /* 0x0000000c001f7202 */ /* 0x000fe20000000f00 */
[----:B------:R-:W-:Y:S01]  /*0d00*/  IMAD.MOV.U32 R29, RZ, RZ, R14 ;  /* 0x000000ffff1d7224 */ /* 0x000fe200078e000e */
[----:B------:R-:W-:Y:S01]  /*0d10*/  MOV R17, UR27 ;  /* 0x0000001b00117c02 */ /* 0x000fe20008000f00 */
[----:B------:R-:W-:Y:S02]  /*0d20*/  IMAD.MOV.U32 R30, RZ, RZ, R13 ;  /* 0x000000ffff1e7224 */ /* 0x000fe400078e000d */
[----:B------:R-:W-:-:S02]  /*0d30*/  IMAD.MOV.U32 R32, RZ, RZ, R9 ;  /* 0x000000ffff207224 */ /* 0x000fc400078e0009 */
[--C-:B------:R-:W-:Y:S02]  /*0d40*/  IMAD.MOV.U32 R41, RZ, RZ, R8.reuse ;  /* 0x000000ffff297224 */ /* 0x100fe400078e0008 */
[C---:B0-----:R-:W-:Y:S02]  /*0d50*/  IMAD R21, R23.reuse, UR13, R8 ;  /* 0x0000000d17157c24 */ /* 0x041fe4000f8e0208 */
[C---:B------:R-:W-:Y:S02]  /*0d60*/  IMAD R34, R23.reuse, UR13, R9 ;  /* 0x0000000d17227c24 */ /* 0x040fe4000f8e0209 */
[C---:B------:R-:W-:Y:S02]  /*0d70*/  IMAD R35, R23.reuse, UR13, R12 ;  /* 0x0000000d17237c24 */ /* 0x040fe4000f8e020c */
[C---:B------:R-:W-:Y:S02]  /*0d80*/  IMAD R36, R23.reuse, UR13, R13 ;  /* 0x0000000d17247c24 */ /* 0x040fe4000f8e020d */
[----:B------:R-:W-:-:S02]  /*0d90*/  IMAD R37, R23, UR13, R14 ;  /* 0x0000000d17257c24 */ /* 0x000fc4000f8e020e */
[C---:B------:R-:W-:Y:S02]  /*0da0*/  IMAD R39, R23.reuse, UR13, R15 ;  /* 0x0000000d17277c24 */ /* 0x040fe4000f8e020f */
[C---:B------:R-:W-:Y:S02]  /*0db0*/  IMAD R38, R23.reuse, UR13, R16 ;  /* 0x0000000d17267c24 */ /* 0x040fe4000f8e0210 */
[----:B------:R-:W-:-:S07]  /*0dc0*/  IMAD R40, R23, UR13, R6 ;  /* 0x0000000d17287c24 */ /* 0x000fce000f8e0206 */
.L_x_58:
[----:B------:R-:W0:Y:S02]  /*0dd0*/  LDCU UR12, c[0x0][0x39c] ;  /* 0x00007380ff0c77ac */ /* 0x000e240008000800 */
[----:B0-----:R-:W-:Y:S02]  /*0de0*/  ISETP.LT.U32.AND P5, PT, R26, UR12, !P0 ;  /* 0x0000000c1a007c0c */ /* 0x001fe4000c7a1070 */
[----:B------:R-:W-:Y:S02]  /*0df0*/  ISETP.LT.U32.AND P6, PT, R41, UR12, !P0 ;  /* 0x0000000c29007c0c */ /* 0x000fe4000c7c1070 */
[----:B------:R-:W-:-:S09]  /*0e00*/  ISETP.LT.U32.AND P2, PT, R32, UR12, !P0 ;  /* 0x0000000c20007c0c */ /* 0x000fd2000c741070 */
[C---:B------:R-:W-:Y:S01]  /*0e10*/  @!P5 VIADD R22, R33.reuse, UR26 ;  /* 0x0000001a2116dc36 */ /* 0x040fe20008000000 */
[----:B------:R-:W0:Y:S01]  /*0e20*/  @P5 LDC.64 R44, c[0x0][0x380] ;  /* 0x0000e000ff2c5b82 */ /* 0x000e220000000a00 */
[----:B------:R-:W-:-:S05]  /*0e30*/  @P5 VIADD R22, R33, 0x1 ;  /* 0x0000000121165836 */ /* 0x000fca0000000000 */
[C---:B------:R-:W-:Y:S01]  /*0e40*/  @!P6 IADD3 R33, PT, PT, R22.reuse, UR26, RZ ;  /* 0x0000001a1621ec10 */ /* 0x040fe2000fffe0ff */
[----:B------:R-:W-:Y:S01]  /*0e50*/  @P6 VIADD R33, R22, 0x1 ;  /* 0x0000000116216836 */ /* 0x000fe20000000000 */
[----:B------:R-:W1:Y:S08]  /*0e60*/  @P6 LDC.64 R24, c[0x0][0x380] ;  /* 0x0000e000ff186b82 */ /* 0x000e700000000a00 */
[----:B------:R-:W2:Y:S01]  /*0e70*/  @P2 LDC.64 R22, c[0x0][0x380] ;  /* 0x0000e000ff162b82 */ /* 0x000ea20000000a00 */
[----:B------:R-:W-:Y:S01]  /*0e80*/  ISETP.LT.U32.AND P3, PT, R31, UR12, !P0 ;  /* 0x0000000c1f007c0c */ /* 0x000fe2000c761070 */
[----:B0-----:R-:W-:-:S05]  /*0e90*/  @P5 IMAD.WIDE R44, R40, 0x4, R44 ;  /* 0x00000004282c5825 */ /* 0x001fca00078e022c */
[----:B------:R-:W3:Y:S01]  /*0ea0*/  @P5 LDG.E.CONSTANT R42, desc[UR14][R44.64] ;  /* 0x0000000e2c2a5981 */ /* 0x000ee2000c1e9900 */
[----:B-1----:R-:W-:-:S05]  /*0eb0*/  @P6 IMAD.WIDE R24, R21, 0x4, R24 ;  /* 0x0000000415186825 */ /* 0x002fca00078e0218 */
[----:B------:R2:W4:Y:S01]  /*0ec0*/  @P6 LDG.E.CONSTANT R44, desc[UR14][R24.64] ;  /* 0x0000000e182c6981 */ /* 0x000522000c1e9900 */
[----:B------:R-:W-:Y:S01]  /*0ed0*/  ISETP.LT.U32.AND P4, PT, R30, UR12, !P0 ;  /* 0x0000000c1e007c0c */ /* 0x000fe2000c781070 */
[C---:B------:R-:W-:Y:S01]  /*0ee0*/  @!P2 VIADD R43, R33.reuse, UR26 ;  /* 0x0000001a212bac36 */ /* 0x040fe20008000000 */
[----:B------:R-:W-:Y:S01]  /*0ef0*/  @P2 IADD3 R43, PT, PT, R33, 0x1, RZ ;  /* 0x00000001212b2810 */ /* 0x000fe20007ffe0ff */
[----:B--2---:R-:W-:Y:S02]  /*0f00*/  @P2 IMAD.WIDE R24, R34, 0x4, R22 ;  /* 0x0000000422182825 */ /* 0x004fe400078e0216 */
[----:B------:R-:W0:Y:S04]  /*0f10*/  @P3 LDC.64 R22, c[0x0][0x380] ;  /* 0x0000e000ff163b82 */ /* 0x000e280000000a00 */
[----:B------:R-:W2:Y:S01]  /*0f20*/  @P2 LDG.E.CONSTANT R24, desc[UR14][R24.64] ;  /* 0x0000000e18182981 */ /* 0x000ea2000c1e9900 */
[----:B0-----:R-:W-:-:S06]  /*0f30*/  @P3 IMAD.WIDE R22, R35, 0x4, R22 ;  /* 0x0000000423163825 */ /* 0x001fcc00078e0216 */
[----:B------:R-:W5:Y:S01]  /*0f40*/  @P3 LDG.E.CONSTANT R22, desc[UR14][R22.64] ;  /* 0x0000000e16163981 */ /* 0x000f62000c1e9900 */
[C---:B------:R-:W-:Y:S02]  /*0f50*/  @!P3 VIADD R45, R43.reuse, UR26 ;  /* 0x0000001a2b2dbc36 */ /* 0x040fe40008000000 */
[----:B------:R-:W-:-:S05]  /*0f60*/  @P3 VIADD R45, R43, 0x1 ;  /* 0x000000012b2d3836 */ /* 0x000fca0000000000 */
[C---:B------:R-:W-:Y:S01]  /*0f70*/  @!P4 IADD3 R33, PT, PT, R45.reuse, UR26, RZ ;  /* 0x0000001a2d21cc10 */ /* 0x040fe2000fffe0ff */
[----:B------:R-:W-:Y:S02]  /*0f80*/  @P4 VIADD R33, R45, 0x1 ;  /* 0x000000012d214836 */ /* 0x000fe40000000000 */
[----:B---3--:R-:W-:Y:S01]  /*0f90*/  @P5 FADD R3, R3, R42 ;  /* 0x0000002a03035221 */ /* 0x008fe20000000000 */
[----:B------:R-:W-:Y:S01]  /*0fa0*/  ISETP.LT.U32.AND P5, PT, R28, UR12, !P0 ;  /* 0x0000000c1c007c0c */ /* 0x000fe2000c7a1070 */
[----:B------:R-:W0:Y:S02]  /*0fb0*/  @P4 LDC.64 R42, c[0x0][0x380] ;  /* 0x0000e000ff2a4b82 */ /* 0x000e240000000a00 */
[----:B----4-:R-:W-:Y:S01]  /*0fc0*/  @P6 FADD R3, R3, R44 ;  /* 0x0000002c03036221 */ /* 0x010fe20000000000 */
[----:B------:R-:W-:-:S03]  /*0fd0*/  ISETP.LT.U32.AND P6, PT, R29, UR12, !P0 ;  /* 0x0000000c1d007c0c */ /* 0x000fc6000c7c1070 */
[----:B--2---:R-:W-:Y:S01]  /*0fe0*/  @P2 FADD R3, R3, R24 ;  /* 0x0000001803032221 */ /* 0x004fe20000000000 */
[----:B------:R-:W-:-:S09]  /*0ff0*/  ISETP.LT.U32.AND P2, PT, R27, UR12, !P0 ;  /* 0x0000000c1b007c0c */ /* 0x000fd2000c741070 */
[----:B------:R-:W1:Y:S01]  /*1000*/  @P6 LDC.64 R24, c[0x0][0x380] ;  /* 0x0000e000ff186b82 */ /* 0x000e620000000a00 */
[----:B0-----:R-:W-:-:S06]  /*1010*/  @P4 IMAD.WIDE R42, R36, 0x4, R42 ;  /* 0x00000004242a4825 */ /* 0x001fcc00078e022a */
[----:B------:R-:W2:Y:S01]  /*1020*/  @P4 LDG.E.CONSTANT R42, desc[UR14][R42.64] ;  /* 0x0000000e2a2a4981 */ /* 0x000ea2000c1e9900 */
[----:B------:R-:W0:Y:S01]  /*1030*/  @P2 LDC.64 R44, c[0x0][0x380] ;  /* 0x0000e000ff2c2b82 */ /* 0x000e220000000a00 */
[----:B-----5:R-:W-:-:S07]  /*1040*/  @P3 FADD R3, R3, R22 ;  /* 0x0000001603033221 */ /* 0x020fce0000000000 */
[----:B------:R-:W3:Y:S01]  /*1050*/  @P5 LDC.64 R22, c[0x0][0x380] ;  /* 0x0000e000ff165b82 */ /* 0x000ee20000000a00 */
[----:B-1----:R-:W-:-:S06]  /*1060*/  @P6 IMAD.WIDE R24, R37, 0x4, R24 ;  /* 0x0000000425186825 */ /* 0x002fcc00078e0218 */
[----:B------:R-:W4:Y:S01]  /*1070*/  @P6 LDG.E.CONSTANT R24, desc[UR14][R24.64] ;  /* 0x0000000e18186981 */ /* 0x000f22000c1e9900 */
[----:B0-----:R-:W-:-:S06]  /*1080*/  @P2 IMAD.WIDE R44, R38, 0x4, R44 ;  /* 0x00000004262c2825 */ /* 0x001fcc00078e022c */
[----:B------:R-:W5:Y:S01]  /*1090*/  @P2 LDG.E.CONSTANT R44, desc[UR14][R44.64] ;  /* 0x0000000e2c2c2981 */ /* 0x000f62000c1e9900 */
[----:B---3--:R-:W-:-:S06]  /*10a0*/  @P5 IMAD.WIDE R22, R39, 0x4, R22 ;  /* 0x0000000427165825 */ /* 0x008fcc00078e0216 */
[----:B------:R0:W3:Y:S01]  /*10b0*/  @P5 LDG.E.CONSTANT R22, desc[UR14][R22.64] ;  /* 0x0000000e16165981 */ /* 0x0000e2000c1e9900 */
[----:B------:R-:W-:Y:S01]  /*10c0*/  VIADD R17, R17, 0x8 ;  /* 0x0000000811117836 */ /* 0x000fe20000000000 */
[----:B0-----:R-:W0:Y:S02]  /*10d0*/  LDC R23, c[0x0][0x3bc] ;  /* 0x0000ef00ff177b82 */ /* 0x001e240000000800 */
[C---:B0-----:R-:W-:Y:S01]  /*10e0*/  LEA R41, R23.reuse, R41, 0x3 ;  /* 0x0000002917297211 */ /* 0x041fe200078e18ff */
[C---:B------:R-:W-:Y:S01]  /*10f0*/  IMAD R32, R23.reuse, 0x8, R32 ;  /* 0x0000000817207824 */ /* 0x040fe200078e0220 */
[C---:B------:R-:W-:Y:S01]  /*1100*/  LEA R30, R23.reuse, R30, 0x3 ;  /* 0x0000001e171e7211 */ /* 0x040fe200078e18ff */
        /* <DEDUP_REMOVED lines=8> */
[----:B------:R-:W-:-:S02]  /*1190*/  IMAD R21, R23, 0x8, R21 ;  /* 0x0000000817157824 */ /* 0x000fc400078e0215 */
[C---:B------:R-:W-:Y:S02]  /*11a0*/  IMAD R35, R23.reuse, 0x8, R35 ;  /* 0x0000000817237824 */ /* 0x040fe400078e0223 */
[C---:B------:R-:W-:Y:S02]  /*11b0*/  IMAD R36, R23.reuse, 0x8, R36 ;  /* 0x0000000817247824 */ /* 0x040fe400078e0224 */
[C---:B------:R-:W-:Y:S02]  /*11c0*/  IMAD R39, R23.reuse, 0x8, R39 ;  /* 0x0000000817277824 */ /* 0x040fe400078e0227 */
[----:B------:R-:W-:Y:S02]  /*11d0*/  IMAD R38, R23, 0x8, R38 ;  /* 0x0000000817267824 */ /* 0x000fe400078e0226 */
[----:B--2---:R-:W-:Y:S01]  /*11e0*/  @P4 FADD R3, R3, R42 ;  /* 0x0000002a03034221 */ /* 0x004fe20000000000 */
[C---:B------:R-:W-:Y:S01]  /*11f0*/  @!P6 VIADD R42, R33.reuse, UR26 ;  /* 0x0000001a212aec36 */ /* 0x040fe20008000000 */
[----:B------:R-:W-:-:S05]  /*1200*/  @P6 IADD3 R42, PT, PT, R33, 0x1, RZ ;  /* 0x00000001212a6810 */ /* 0x000fca0007ffe0ff */
[C---:B------:R-:W-:Y:S02]  /*1210*/  @!P5 VIADD R43, R42.reuse, UR26 ;  /* 0x0000001a2a2bdc36 */ /* 0x040fe40008000000 */
[----:B------:R-:W-:-:S05]  /*1220*/  @P5 VIADD R43, R42, 0x1 ;  /* 0x000000012a2b5836 */ /* 0x000fca0000000000 */
[C---:B------:R-:W-:Y:S01]  /*1230*/  @!P2 IADD3 R33, PT, PT, R43.reuse, UR26, RZ ;  /* 0x0000001a2b21ac10 */ /* 0x040fe2000fffe0ff */
[----:B------:R-:W-:Y:S02]  /*1240*/  @P2 VIADD R33, R43, 0x1 ;  /* 0x000000012b212836 */ /* 0x000fe40000000000 */
[----:B----4-:R-:W-:-:S04]  /*1250*/  @P6 FADD R3, R3, R24 ;  /* 0x0000001803036221 */ /* 0x010fc80000000000 */
[----:B---3--:R-:W-:-:S04]  /*1260*/  @P5 FADD R3, R3, R22 ;  /* 0x0000001603035221 */ /* 0x008fc80000000000 */
[----:B-----5:R-:W-:Y:S01]  /*1270*/  @P2 FADD R3, R3, R44 ;  /* 0x0000002c03032221 */ /* 0x020fe20000000000 */
[----:B------:R-:W-:-:S13]  /*1280*/  ISETP.NE.AND P2, PT, R17, RZ, PT ;  /* 0x000000ff1100720c */ /* 0x000fda0003f45270 */
[----:B------:R-:W-:Y:S05]  /*1290*/  @P2 BRA `(.L_x_58) ;  /* 0xfffffff800cc2947 */ /* 0x000fea000383ffff */
[----:B------:R-:W-:-:S07]  /*12a0*/  IMAD.U32 R17, RZ, RZ, UR10 ;  /* 0x0000000aff117e24 */ /* 0x000fce000f8e00ff */
.L_x_57:
[----:B------:R-:W-:-:S09]  /*12b0*/  UISETP.NE.AND UP0, UPT, UR18, URZ, UPT ;  /* 0x000000ff1200728c */ /* 0x000fd2000bf05270 */
[----:B------:R-:W-:Y:S05]  /*12c0*/  BRA.U !UP0, `(.L_x_59) ;  /* 0x0000000508607547 */ /* 0x000fea000b800000 */
[----:B------:R-:W0:Y:S01]  /*12d0*/  LDCU UR12, c[0x0][0x3a4] ;  /* 0x00007480ff0c77ac */ /* 0x000e220008000800 */
[----:B------:R-:W-:-:S04]  /*12e0*/  UIADD3 UR13, UPT, UPT, UR18, -0x1, URZ ;  /* 0xffffffff120d7890 */ /* 0x000fc8000fffe0ff */
[----:B------:R-:W-:Y:S02]  /*12f0*/  UISETP.GE.U32.AND UP0, UPT, UR13, 0x3, UPT ;  /* 0x000000030d00788c */ /* 0x000fe4000bf06070 */
[----:B0-----:R-:W-:-:S07]  /*1300*/  ULOP3.LUT UP1, UR25, UR12, 0x3, URZ, 0xc0, !UPT ;  /* 0x000000030c197892 */ /* 0x001fce000f82c0ff */
[----:B------:R-:W-:Y:S05]  /*1310*/  BRA.U !UP0, `(.L_x_60) ;  /* 0x0000000108a07547 */ /* 0x000fea000b800000 */
[----:B------:R-:W0:Y:S01]  /*1320*/  LDCU UR13, c[0x0][0x3bc] ;  /* 0x00007780ff0d77ac */ /* 0x000e220008000800 */
[----:B------:R-:W1:Y:S01]  /*1330*/  LDCU.64 UR28, c[0x0][0x398] ;  /* 0x00007300ff1c77ac */ /* 0x000e620008000a00 */
[----:B0-----:R-:W-:Y:S01]  /*1340*/  IMAD R21, R17, UR13, R6 ;  /* 0x0000000d11157c24 */ /* 0x001fe2000f8e0206 */
[----:B-1----:R-:W-:-:S03]  /*1350*/  ISETP.GE.U32.AND P0, PT, R19, UR28, PT ;  /* 0x0000001c13007c0c */ /* 0x002fc6000bf06070 */
[C---:B------:R-:W-:Y:S01]  /*1360*/  VIADD R31, R21.reuse, UR13 ;  /* 0x0000000d151f7c36 */ /* 0x040fe20008000000 */
[----:B------:R-:W-:-:S04]  /*1370*/  ISETP.LT.U32.AND P2, PT, R21, UR29, !P0 ;  /* 0x0000001d15007c0c */ /* 0x000fc8000c741070 */
[C---:B------:R-:W-:Y:S02]  /*1380*/  IADD3 R35, PT, PT, R31.reuse, UR13, RZ ;  /* 0x0000000d1f237c10 */ /* 0x040fe4000fffe0ff */
[----:B------:R-:W-:Y:S02]  /*1390*/  ISETP.LT.U32.AND P3, PT, R31, UR29, !P0 ;  /* 0x0000001d1f007c0c */ /* 0x000fe4000c761070 */
[C---:B------:R-:W-:Y:S01]  /*13a0*/  ISETP.LT.U32.AND P4, PT, R35.reuse, UR29, !P0 ;  /* 0x0000001d23007c0c */ /* 0x040fe2000c781070 */
[----:B------:R-:W-:-:S05]  /*13b0*/  VIADD R37, R35, UR13 ;  /* 0x0000000d23257c36 */ /* 0x000fca0008000000 */
[----:B------:R-:W-:Y:S01]  /*13c0*/  ISETP.LT.U32.AND P0, PT, R37, UR29, !P0 ;  /* 0x0000001d25007c0c */ /* 0x000fe2000c701070 */
[----:B------:R-:W0:Y:S01]  /*13d0*/  @P2 LDC.64 R28, c[0x0][0x380] ;  /* 0x0000e000ff1c2b82 */ /* 0x000e220000000a00 */
[----:B------:R-:W-:-:S07]  /*13e0*/  @P2 IMAD R21, R20, UR29, R21 ;  /* 0x0000001d14152c24 */ /* 0x000fce000f8e0215 */
[----:B------:R-:W1:Y:S08]  /*13f0*/  @P3 LDC.64 R22, c[0x0][0x380] ;  /* 0x0000e000ff163b82 */ /* 0x000e700000000a00 */
[----:B------:R-:W2:Y:S08]  /*1400*/  @P4 LDC.64 R24, c[0x0][0x380] ;  /* 0x0000e000ff184b82 */ /* 0x000eb00000000a00 */
[----:B------:R-:W3:Y:S01]  /*1410*/  @P0 LDC.64 R26, c[0x0][0x380] ;  /* 0x0000e000ff1a0b82 */ /* 0x000ee20000000a00 */
[----:B0-----:R-:W-:-:S04]  /*1420*/  @P2 IMAD.WIDE R28, R21, 0x4, R28 ;  /* 0x00000004151c2825 */ /* 0x001fc800078e021c */
[C---:B------:R-:W-:Y:S02]  /*1430*/  @P3 IMAD R21, R20.reuse, UR29, R31 ;  /* 0x0000001d14153c24 */ /* 0x040fe4000f8e021f */
[----:B------:R-:W-:Y:S01]  /*1440*/  @P4 IMAD R31, R20, UR29, R35 ;  /* 0x0000001d141f4c24 */ /* 0x000fe2000f8e0223 */
[----:B------:R-:W4:Y:S01]  /*1450*/  @P2 LDG.E.CONSTANT R28, desc[UR14][R28.64] ;  /* 0x0000000e1c1c2981 */ /* 0x000f22000c1e9900 */
[----:B-1----:R-:W-:-:S04]  /*1460*/  @P3 IMAD.WIDE R22, R21, 0x4, R22 ;  /* 0x0000000415163825 */ /* 0x002fc800078e0216 */
[----:B------:R-:W-:Y:S02]  /*1470*/  @P0 IMAD R21, R20, UR29, R37 ;  /* 0x0000001d14150c24 */ /* 0x000fe4000f8e0225 */
[----:B------:R-:W5:Y:S01]  /*1480*/  @P3 LDG.E.CONSTANT R22, desc[UR14][R22.64] ;  /* 0x0000000e16163981 */ /* 0x000f62000c1e9900 */
[----:B--2---:R-:W-:-:S06]  /*1490*/  @P4 IMAD.WIDE R24, R31, 0x4, R24 ;  /* 0x000000041f184825 */ /* 0x004fcc00078e0218 */
[----:B------:R-:W2:Y:S01]  /*14a0*/  @P4 LDG.E.CONSTANT R24, desc[UR14][R24.64] ;  /* 0x0000000e18184981 */ /* 0x000ea2000c1e9900 */
[----:B---3--:R-:W-:-:S06]  /*14b0*/  @P0 IMAD.WIDE R26, R21, 0x4, R26 ;  /* 0x00000004151a0825 */ /* 0x008fcc00078e021a */
[----:B------:R-:W3:Y:S01]  /*14c0*/  @P0 LDG.E.CONSTANT R26, desc[UR14][R26.64] ;  /* 0x0000000e1a1a0981 */ /* 0x000ee2000c1e9900 */
[C---:B------:R-:W-:Y:S01]  /*14d0*/  @!P2 VIADD R21, R33.reuse, UR26 ;  /* 0x0000001a2115ac36 */ /* 0x040fe20008000000 */
[----:B------:R-:W-:-:S05]  /*14e0*/  @P2 IADD3 R21, PT, PT, R33, 0x1, RZ ;  /* 0x0000000121152810 */ /* 0x000fca0007ffe0ff */
[C---:B------:R-:W-:Y:S02]  /*14f0*/  @!P3 VIADD R30, R21.reuse, UR26 ;  /* 0x0000001a151ebc36 */ /* 0x040fe40008000000 */
[----:B------:R-:W-:-:S05]  /*1500*/  @P3 VIADD R30, R21, 0x1 ;  /* 0x00000001151e3836 */ /* 0x000fca0000000000 */
[C---:B------:R-:W-:Y:S01]  /*1510*/  @!P4 IADD3 R21, PT, PT, R30.reuse, UR26, RZ ;  /* 0x0000001a1e15cc10 */ /* 0x040fe2000fffe0ff */
[----:B------:R-:W-:Y:S01]  /*1520*/  @P4 VIADD R21, R30, 0x1 ;  /* 0x000000011e154836 */ /* 0x000fe20000000000 */
[----:B------:R-:W-:-:S03]  /*1530*/  IADD3 R17, PT, PT, R17, 0x4, RZ ;  /* 0x0000000411117810 */ /* 0x000fc60007ffe0ff */
[C---:B------:R-:W-:Y:S02]  /*1540*/  @!P0 VIADD R33, R21.reuse, UR26 ;  /* 0x0000001a15218c36 */ /* 0x040fe40008000000 */
[----:B------:R-:W-:Y:S02]  /*1550*/  @P0 VIADD R33, R21, 0x1 ;  /* 0x0000000115210836 */ /* 0x000fe40000000000 */
[----:B----4-:R-:W-:-:S04]  /*1560*/  @P2 FADD R3, R3, R28 ;  /* 0x0000001c03032221 */ /* 0x010fc80000000000 */
[----:B-----5:R-:W-:-:S04]  /*1570*/  @P3 FADD R3, R3, R22 ;  /* 0x0000001603033221 */ /* 0x020fc80000000000 */
[----:B--2---:R-:W-:-:S04]  /*1580*/  @P4 FADD R3, R3, R24 ;  /* 0x0000001803034221 */ /* 0x004fc80000000000 */
[----:B---3--:R-:W-:-:S07]  /*1590*/  @P0 FADD R3, R3, R26 ;  /* 0x0000001a03030221 */ /* 0x008fce0000000000 */
.L_x_60:
[----:B------:R-:W-:Y:S04]  /*15a0*/  BSSY.RECONVERGENT B1, `(.L_x_59) ;  /* 0x000002a000017945 */ /* 0x000fe80003800200 */
[----:B------:R-:W-:Y:S05]  /*15b0*/  BRA.U !UP1, `(.L_x_61) ;  /* 0x0000000109a07547 */ /* 0x000fea000b800000 */
[----:B------:R-:W-:Y:S02]  /*15c0*/  UISETP.NE.AND UP0, UPT, UR25, 0x1, UPT ;  /* 0x000000011900788c */ /* 0x000fe4000bf05270 */
[----:B------:R-:W-:-:S04]  /*15d0*/  ULOP3.LUT UR12, UR12, 0x1, URZ, 0xc0, !UPT ;  /* 0x000000010c0c7892 */ /* 0x000fc8000f8ec0ff */
[----:B------:R-:W-:-:S03]  /*15e0*/  UISETP.NE.U32.AND UP1, UPT, UR12, 0x1, UPT ;  /* 0x000000010c00788c */ /* 0x000fc6000bf25070 */
[----:B------:R-:W-:Y:S08]  /*15f0*/  BRA.U !UP0, `(.L_x_62) ;  /* 0x0000000108587547 */ /* 0x000ff0000b800000 */
[----:B------:R-:W0:Y:S01]  /*1600*/  LDCU UR25, c[0x0][0x3bc] ;  /* 0x00007780ff1977ac */ /* 0x000e220008000800 */
[----:B------:R-:W1:Y:S01]  /*1610*/  LDCU.64 UR12, c[0x0][0x398] ;  /* 0x00007300ff0c77ac */ /* 0x000e620008000a00 */
[----:B0-----:R-:W-:Y:S01]  /*1620*/  IMAD R21, R17, UR25, R6 ;  /* 0x0000001911157c24 */ /* 0x001fe2000f8e0206 */
[----:B-1----:R-:W-:-:S03]  /*1630*/  ISETP.GE.U32.AND P0, PT, R19, UR12, PT ;  /* 0x0000000c13007c0c */ /* 0x002fc6000bf06070 */
[C---:B------:R-:W-:Y:S01]  /*1640*/  VIADD R27, R21.reuse, UR25 ;  /* 0x00000019151b7c36 */ /* 0x040fe20008000000 */
[----:B------:R-:W-:-:S04]  /*1650*/  ISETP.LT.U32.AND P2, PT, R21, UR13, !P0 ;  /* 0x0000000d15007c0c */ /* 0x000fc8000c741070 */
[----:B------:R-:W-:-:S09]  /*1660*/  ISETP.LT.U32.AND P0, PT, R27, UR13, !P0 ;  /* 0x0000000d1b007c0c */ /* 0x000fd2000c701070 */
[----:B------:R-:W0:Y:S01]  /*1670*/  @P2 LDC.64 R24, c[0x0][0x380] ;  /* 0x0000e000ff182b82 */ /* 0x000e220000000a00 */
[----:B------:R-:W-:-:S07]  /*1680*/  @P2 IMAD R21, R20, UR13, R21 ;  /* 0x0000000d14152c24 */ /* 0x000fce000f8e0215 */
[----:B------:R-:W1:Y:S01]  /*1690*/  @P0 LDC.64 R22, c[0x0][0x380] ;  /* 0x0000e000ff160b82 */ /* 0x000e620000000a00 */
[----:B0-----:R-:W-:-:S04]  /*16a0*/  @P2 IMAD.WIDE R24, R21, 0x4, R24 ;  /* 0x0000000415182825 */ /* 0x001fc800078e0218 */
[----:B------:R-:W-:Y:S02]  /*16b0*/  @P0 IMAD R21, R20, UR13, R27 ;  /* 0x0000000d14150c24 */ /* 0x000fe4000f8e021b */
[----:B------:R-:W2:Y:S02]  /*16c0*/  @P2 LDG.E.CONSTANT R24, desc[UR14][R24.64] ;  /* 0x0000000e18182981 */ /* 0x000ea4000c1e9900 */
[----:B-1----:R-:W-:-:S06]  /*16d0*/  @P0 IMAD.WIDE R22, R21, 0x4, R22 ;  /* 0x0000000415160825 */ /* 0x002fcc00078e0216 */
[----:B------:R-:W3:Y:S01]  /*16e0*/  @P0 LDG.E.CONSTANT R22, desc[UR14][R22.64] ;  /* 0x0000000e16160981 */ /* 0x000ee2000c1e9900 */
[C---:B------:R-:W-:Y:S01]  /*16f0*/  @!P2 IADD3 R21, PT, PT, R33.reuse, UR26, RZ ;  /* 0x0000001a2115ac10 */ /* 0x040fe2000fffe0ff */
[----:B------:R-:W-:Y:S02]  /*1700*/  @P2 VIADD R21, R33, 0x1 ;  /* 0x0000000121152836 */ /* 0x000fe40000000000 */
[----:B------:R-:W-:Y:S02]  /*1710*/  VIADD R17, R17, 0x2 ;  /* 0x0000000211117836 */ /* 0x000fe40000000000 */
[C---:B------:R-:W-:Y:S01]  /*1720*/  @!P0 VIADD R33, R21.reuse, UR26 ;  /* 0x0000001a15218c36 */ /* 0x040fe20008000000 */
[----:B------:R-:W-:Y:S01]  /*1730*/  @P0 IADD3 R33, PT, PT, R21, 0x1, RZ ;  /* 0x0000000115210810 */ /* 0x000fe20007ffe0ff */
[----:B--2---:R-:W-:-:S04]  /*1740*/  @P2 FADD R3, R3, R24 ;  /* 0x0000001803032221 */ /* 0x004fc80000000000 */
[----:B---3--:R-:W-:-:S07]  /*1750*/  @P0 FADD R3, R3, R22 ;  /* 0x0000001603030221 */ /* 0x008fce0000000000 */
.L_x_62:
[----:B------:R-:W-:Y:S05]  /*1760*/  BRA.U UP1, `(.L_x_61) ;  /* 0x0000000101347547 */ /* 0x000fea000b800000 */
[----:B------:R-:W0:Y:S01]  /*1770*/  LDC.64 R22, c[0x0][0x398] ;  /* 0x0000e600ff167b82 */ /* 0x000e220000000a00 */
[----:B------:R-:W1:Y:S02]  /*1780*/  LDCU UR12, c[0x0][0x3bc] ;  /* 0x00007780ff0c77ac */ /* 0x000e640008000800 */
[----:B-1----:R-:W-:-:S05]  /*1790*/  IMAD R26, R17, UR12, R6 ;  /* 0x0000000c111a7c24 */ /* 0x002fca000f8e0206 */
[----:B0-----:R-:W-:-:S04]  /*17a0*/  ISETP.GE.U32.AND P0, PT, R26, R23, PT ;  /* 0x000000171a00720c */ /* 0x001fc80003f06070 */
[----:B------:R-:W-:-:S13]  /*17b0*/  ISETP.LT.U32.AND P0, PT, R19, R22, !P0 ;  /* 0x000000161300720c */ /* 0x000fda0004701070 */
[----:B------:R-:W-:Y:S01]  /*17c0*/  @!P0 VIADD R33, R33, UR26 ;  /* 0x0000001a21218c36 */ /* 0x000fe20008000000 */
[----:B------:R-:W-:Y:S06]  /*17d0*/  @!P0 BRA `(.L_x_61) ;  /* 0x0000000000188947 */ /* 0x000fec0003800000 */
[----:B------:R-:W0:Y:S01]  /*17e0*/  LDC.64 R24, c[0x0][0x380] ;  /* 0x0000e000ff187b82 */ /* 0x000e220000000a00 */
[----:B------:R-:W-:-:S04]  /*17f0*/  IMAD R23, R20, R23, R26 ;  /* 0x0000001714177224 */ /* 0x000fc800078e021a */
[----:B0-----:R-:W-:-:S06]  /*1800*/  IMAD.WIDE R24, R23, 0x4, R24 ;  /* 0x0000000417187825 */ /* 0x001fcc00078e0218 */
[----:B------:R-:W2:Y:S01]  /*1810*/  LDG.E.CONSTANT R24, desc[UR14][R24.64] ;  /* 0x0000000e18187981 */ /* 0x000ea2000c1e9900 */
[----:B------:R-:W-:Y:S01]  /*1820*/  IADD3 R33, PT, PT, R33, 0x1, RZ ;  /* 0x0000000121217810 */ /* 0x000fe20007ffe0ff */
[----:B--2---:R-:W-:-:S07]  /*1830*/  FADD R3, R3, R24 ;  /* 0x0000001803037221 */ /* 0x004fce0000000000 */
.L_x_61:
[----:B------:R-:W-:Y:S05]  /*1840*/  BSYNC.RECONVERGENT B1 ;  /* 0x0000000000017941 */ /* 0x000fea0003800200 */
.L_x_59:
[----:B------:R-:W-:Y:S05]  /*1850*/  @P1 BRA `(.L_x_63) ;  /* 0xfffffff000e01947 */ /* 0x000fea000383ffff */
[----:B------:R-:W-:Y:S01]  /*1860*/  VIMNMX.U32 R33, PT, PT, R33, 0x1, !PT ;  /* 0x0000000121217848 */ /* 0x000fe20007fe0000 */
[----:B------:R-:W0:Y:S01]  /*1870*/  LDCU UR12, c[0x0][0x3c4] ;  /* 0x00007880ff0c77ac */ /* 0x000e220008000800 */
[----:B------:R-:W-:Y:S02]  /*1880*/  BSSY.RECONVERGENT B1, `(.L_x_64) ;  /* 0x0000010000017945 */ /* 0x000fe40003800200 */
[----:B------:R-:W-:Y:S01]  /*1890*/  I2FP.F32.S32 R8, R33 ;  /* 0x0000002100087245 */ /* 0x000fe20000201400 */
[----:B------:R-:W1:Y:S03]  /*18a0*/  LDCU UR13, c[0x0][0x3c8] ;  /* 0x00007900ff0d77ac */ /* 0x000e660008000800 */
[----:B------:R-:W2:Y:S08]  /*18b0*/  MUFU.RCP R5, R8 ;  /* 0x0000000800057308 */ /* 0x000eb00000001000 */
[----:B------:R-:W3:Y:S01]  /*18c0*/  FCHK P0, R3, R8 ;  /* 0x0000000803007302 */ /* 0x000ee20000000000 */
[----:B0-----:R-:W-:-:S04]  /*18d0*/  IMAD R11, R4, UR12, R11 ;  /* 0x0000000c040b7c24 */ /* 0x001fc8000f8e020b */
[----:B-1----:R-:W-:Y:S02]  /*18e0*/  IMAD R10, R11, UR13, R10 ;  /* 0x0000000d0b0a7c24 */ /* 0x002fe4000f8e020a */
[----:B--2---:R-:W-:-:S04]  /*18f0*/  FFMA R6, -R8, R5, 1 ;  /* 0x3f80000008067423 */ /* 0x004fc80000000105 */
[----:B------:R-:W-:-:S04]  /*1900*/  FFMA R6, R5, R6, R5 ;  /* 0x0000000605067223 */ /* 0x000fc80000000005 */
[----:B------:R-:W-:-:S04]  /*1910*/  FFMA R5, R3, R6, RZ ;  /* 0x0000000603057223 */ /* 0x000fc800000000ff */
[----:B------:R-:W-:-:S04]  /*1920*/  FFMA R4, -R8, R5, R3 ;  /* 0x0000000508047223 */ /* 0x000fc80000000103 */
[----:B------:R-:W-:Y:S01]  /*1930*/  FFMA R7, R6, R4, R5 ;  /* 0x0000000406077223 */ /* 0x000fe20000000005 */
[----:B---3--:R-:W-:Y:S06]  /*1940*/  @!P0 BRA `(.L_x_65) ;  /* 0x00000000000c8947 */ /* 0x008fec0003800000 */
[----:B------:R-:W-:-:S07]  /*1950*/  MOV R6, 0x1970 ;  /* 0x0000197000067802 */ /* 0x000fce0000000f00 */
[----:B------:R-:W-:Y:S05]  /*1960*/  CALL.REL.NOINC `($__internal_4_$__cuda_sm3x_div_rn_noftz_f32_slowpath) ;  /* 0x0000006000007944 */ /* 0x000fea0003c00000 */
[----:B------:R-:W-:-:S07]  /*1970*/  IMAD.MOV.U32 R7, RZ, RZ, R5 ;  /* 0x000000ffff077224 */ /* 0x000fce00078e0005 */
.L_x_65:
[----:B------:R-:W-:Y:S05]  /*1980*/  BSYNC.RECONVERGENT B1 ;  /* 0x0000000000017941 */ /* 0x000fea0003800200 */
.L_x_64:
[----:B------:R-:W0:Y:S01]  /*1990*/  LDC.64 R4, c[0x0][0x388] ;  /* 0x0000e200ff047b82 */ /* 0x000e220000000a00 */
[----:B------:R-:W-:-:S04]  /*19a0*/  IADD3 R0, P0, PT, R0, UR6, RZ ;  /* 0x0000000600007c10 */ /* 0x000fc8000ff1e0ff */
[----:B------:R-:W-:Y:S02]  /*19b0*/  IADD3.X R2, PT, PT, R2, UR7, RZ, P0, !PT ;  /* 0x0000000702027c10 */ /* 0x000fe400087fe4ff */
[----:B------:R-:W-:-:S04]  /*19c0*/  ISETP.GE.U32.AND P0, PT, R0, UR4, PT ;  /* 0x0000000400007c0c */ /* 0x000fc8000bf06070 */
[----:B------:R-:W-:Y:S01]  /*19d0*/  ISETP.GE.AND.EX P0, PT, R2, UR8, PT, P0 ;  /* 0x0000000802007c0c */ /* 0x000fe2000bf06300 */
[----:B0-----:R-:W-:-:S05]  /*19e0*/  IMAD.WIDE R10, R10, 0x4, R4 ;  /* 0x000000040a0a7825 */ /* 0x001fca00078e0204 */
[----:B------:R0:W-:Y:S07]  /*19f0*/  STG.E desc[UR14][R10.64], R7 ;  /* 0x000000070a007986 */ /* 0x0001ee000c10190e */
[----:B------:R-:W-:Y:S05]  /*1a00*/  @!P0 BRA `(.L_x_66) ;  /* 0xffffffe800488947 */ /* 0x000fea000383ffff */
[----:B------:R-:W-:Y:S05]  /*1a10*/  BSYNC.RECONVERGENT B0 ;  /* 0x0000000000007941 */ /* 0x000fea0003800200 */
.L_x_47:
[----:B------:R-:W-:Y:S05]  /*1a20*/  EXIT ;  /* 0x000000000000794d */ /* 0x000fea0003800000 */
.L_x_46:
[----:B------:R-:W-:Y:S01]  /*1a30*/  IADD3 R5, P1, PT, R0, UR6, RZ ;  /* 0x0000000600057c10 */ /* 0x000fe2000ff3e0ff */
[----:B------:R-:W-:Y:S01]  /*1a40*/  IMAD.U32 R4, RZ, RZ, UR8 ;  /* 0x00000008ff047e24 */ /* 0x000fe2000f8e00ff */
[----:B------:R-:W-:Y:S02]  /*1a50*/  BSSY.RECONVERGENT B0, `(.L_x_67) ;  /* 0x000002b000007945 */ /* 0x000fe40003800200 */
[----:B------:R-:W-:Y:S02]  /*1a60*/  IADD3.X R7, PT, PT, R2, UR7, RZ, P1, !PT ;  /* 0x0000000702077c10 */ /* 0x000fe40008ffe4ff */
[C---:B------:R-:W-:Y:S02]  /*1a70*/  ISETP.GE.U32.AND P0, PT, R5.reuse, UR4, PT ;  /* 0x0000000405007c0c */ /* 0x040fe4000bf06070 */
[----:B------:R-:W-:Y:S02]  /*1a80*/  ISETP.LT.U32.AND P1, PT, R5, UR4, PT ;  /* 0x0000000405007c0c */ /* 0x000fe4000bf21070 */
[----:B------:R-:W-:-:S02]  /*1a90*/  ISETP.GE.U32.AND.EX P0, PT, R7, UR8, PT, P0 ;  /* 0x0000000807007c0c */ /* 0x000fc4000bf06100 */
[----:B------:R-:W-:Y:S02]  /*1aa0*/  ISETP.GT.U32.AND.EX P1, PT, R4, R7, PT, P1 ;  /* 0x000000070400720c */ /* 0x000fe40003f24110 */
[----:B------:R-:W-:Y:S02]  /*1ab0*/  SEL R10, RZ, 0x1, P0 ;  /* 0x00000001ff0a7807 */ /* 0x000fe40000000000 */
[----:B------:R-:W-:Y:S02]  /*1ac0*/  SEL R3, R5, UR4, !P1 ;  /* 0x0000000405037c07 */ /* 0x000fe4000c800000 */
[----:B------:R-:W-:Y:S02]  /*1ad0*/  SEL R4, R7, UR8, !P1 ;  /* 0x0000000807047c07 */ /* 0x000fe4000c800000 */
[----:B------:R-:W-:-:S04]  /*1ae0*/  IADD3 R8, P0, P1, R3, -R5, -R10 ;  /* 0x8000000503087210 */ /* 0x000fc8000791e80a */
[----:B------:R-:W-:-:S04]  /*1af0*/  IADD3.X R9, PT, PT, R4, -0x1, ~R7, P0, P1 ;  /* 0xffffffff04097810 */ /* 0x000fc800007e2c07 */
[----:B------:R-:W-:-:S04]  /*1b00*/  LOP3.LUT R3, R9, UR7, RZ, 0xfc, !PT ;  /* 0x0000000709037c12 */ /* 0x000fc8000f8efcff */
[----:B------:R-:W-:-:S13]  /*1b10*/  ISETP.NE.U32.AND P0, PT, R3, RZ, PT ;  /* 0x000000ff0300720c */ /* 0x000fda0003f05070 */
[----:B------:R-:W-:Y:S05]  /*1b20*/  @P0 BRA `(.L_x_68) ;  /* 0x0000000000500947 */ /* 0x000fea0003800000 */
[----:B------:R-:W0:Y:S01]  /*1b30*/  I2F.U32.RP R3, UR6 ;  /* 0x0000000600037d06 */ /* 0x000e220008209000 */
[----:B------:R-:W-:Y:S01]  /*1b40*/  IMAD R7, RZ, RZ, -UR6 ;  /* 0x80000006ff077e24 */ /* 0x000fe2000f8e02ff */
[----:B------:R-:W-:-:S06]  /*1b50*/  ISETP.NE.U32.AND P2, PT, RZ, UR6, PT ;  /* 0x00000006ff007c0c */ /* 0x000fcc000bf45070 */
[----:B0-----:R-:W0:Y:S02]  /*1b60*/  MUFU.RCP R3, R3 ;  /* 0x0000000300037308 */ /* 0x001e240000001000 */
[----:B0-----:R-:W-:-:S06]  /*1b70*/  IADD3 R4, PT, PT, R3, 0xffffffe, RZ ;  /* 0x0ffffffe03047810 */ /* 0x001fcc0007ffe0ff */
[----:B------:R0:W1:Y:S02]  /*1b80*/  F2I.FTZ.U32.TRUNC.NTZ R5, R4 ;  /* 0x0000000400057305 */ /* 0x000064000021f000 */
[----:B0-----:R-:W-:Y:S02]  /*1b90*/  IMAD.MOV.U32 R4, RZ, RZ, RZ ;  /* 0x000000ffff047224 */ /* 0x001fe400078e00ff */
[----:B-1----:R-:W-:-:S04]  /*1ba0*/  IMAD R7, R7, R5, RZ ;  /* 0x0000000507077224 */ /* 0x002fc800078e02ff */
[----:B------:R-:W-:-:S06]  /*1bb0*/  IMAD.HI.U32 R5, R5, R7, R4 ;  /* 0x0000000705057227 */ /* 0x000fcc00078e0004 */
[----:B------:R-:W-:-:S05]  /*1bc0*/  IMAD.HI.U32 R4, R5, R8, RZ ;  /* 0x0000000805047227 */ /* 0x000fca00078e00ff */
[----:B------:R-:W-:-:S05]  /*1bd0*/  IADD3 R5, PT, PT, -R4, RZ, RZ ;  /* 0x000000ff04057210 */ /* 0x000fca0007ffe1ff */
[----:B------:R-:W-:-:S05]  /*1be0*/  IMAD R5, R5, UR6, R8 ;  /* 0x0000000605057c24 */ /* 0x000fca000f8e0208 */
[----:B------:R-:W-:-:S13]  /*1bf0*/  ISETP.GE.U32.AND P0, PT, R5, UR6, PT ;  /* 0x0000000605007c0c */ /* 0x000fda000bf06070 */
[----:B------:R-:W-:Y:S02]  /*1c00*/  @P0 VIADD R5, R5, -UR6 ;  /* 0x8000000605050c36 */ /* 0x000fe40008000000 */
[----:B------:R-:W-:-:S03]  /*1c10*/  @P0 VIADD R4, R4, 0x1 ;  /* 0x0000000104040836 */ /* 0x000fc60000000000 */
[----:B------:R-:W-:Y:S01]  /*1c20*/  ISETP.GE.U32.AND P1, PT, R5, UR6, PT ;  /* 0x0000000605007c0c */ /* 0x000fe2000bf26070 */
[----:B------:R-:W-:-:S12]  /*1c30*/  IMAD.MOV.U32 R5, RZ, RZ, RZ ;  /* 0x000000ffff057224 */ /* 0x000fd800078e00ff */
[----:B------:R-:W-:Y:S02]  /*1c40*/  @P1 IADD3 R4, PT, PT, R4, 0x1, RZ ;  /* 0x0000000104041810 */ /* 0x000fe40007ffe0ff */
[----:B------:R-:W-:Y:S01]  /*1c50*/  @!P2 LOP3.LUT R4, RZ, UR6, RZ, 0x33, !PT ;  /* 0x00000006ff04ac12 */ /* 0x000fe2000f8e33ff */
[----:B------:R-:W-:Y:S06]  /*1c60*/  BRA `(.L_x_69) ;  /* 0x0000000000247947 */ /* 0x000fec0003800000 */
.L_x_68:
[----:B------:R-:W-:Y:S01]  /*1c70*/  IMAD.U32 R7, RZ, RZ, UR7 ;  /* 0x00000007ff077e24 */ /* 0x000fe2000f8e00ff */
[----:B------:R-:W-:Y:S01]  /*1c80*/  MOV R5, UR7 ;  /* 0x0000000700057c02 */ /* 0x000fe20008000f00 */
[----:B------:R-:W-:Y:S01]  /*1c90*/  IMAD.U32 R6, RZ, RZ, UR6 ;  /* 0x00000006ff067e24 */ /* 0x000fe2000f8e00ff */
[----:B------:R-:W-:Y:S01]  /*1ca0*/  MOV R3, R8 ;  /* 0x0000000800037202 */ /* 0x000fe20000000f00 */
[----:B------:R-:W-:Y:S01]  /*1cb0*/  IMAD.MOV.U32 R5, RZ, RZ, R7 ;  /* 0x000000ffff057224 */ /* 0x000fe200078e0007 */
[----:B------:R-:W-:Y:S01]  /*1cc0*/  MOV R6, 0x1d00 ;  /* 0x00001d0000067802 */ /* 0x000fe20000000f00 */
[----:B------:R-:W-:Y:S02]  /*1cd0*/  IMAD.U32 R4, RZ, RZ, UR6 ;  /* 0x00000006ff047e24 */ /* 0x000fe4000f8e00ff */
[----:B------:R-:W-:-:S07]  /*1ce0*/  IMAD.MOV.U32 R7, RZ, RZ, R9 ;  /* 0x000000ffff077224 */ /* 0x000fce00078e0009 */
[----:B------:R-:W-:Y:S05]  /*1cf0*/  CALL.REL.NOINC `($__internal_3_$__cuda_sm20_div_u64) ;  /* 0x0000005800107944 */ /* 0x000fea0003c00000 */
.L_x_69:
[----:B------:R-:W-:Y:S05]  /*1d00*/  BSYNC.RECONVERGENT B0 ;  /* 0x0000000000007941 */ /* 0x000fea0003800200 */
.L_x_67:
[----:B------:R-:W-:Y:S01]  /*1d10*/  IADD3 R10, P1, PT, R4, R10, RZ ;  /* 0x0000000a040a7210 */ /* 0x000fe20007f3e0ff */
[----:B------:R-:W0:Y:S01]  /*1d20*/  LDCU UR12, c[0x0][0x3c4] ;  /* 0x00007880ff0c77ac */ /* 0x000e220008000800 */
[----:B------:R-:W-:Y:S02]  /*1d30*/  BSSY.RECONVERGENT B0, `(.L_x_70) ;  /* 0x000008b000007945 */ /* 0x000fe40003800200 */
[----:B------:R-:W-:Y:S01]  /*1d40*/  LOP3.LUT R3, R10, 0x3, RZ, 0xc0, !PT ;  /* 0x000000030a037812 */ /* 0x000fe200078ec0ff */
[----:B------:R-:W1:Y:S01]  /*1d50*/  LDCU UR10, c[0x0][0x3c8] ;  /* 0x00007900ff0a77ac */ /* 0x000e620008000800 */
[----:B------:R-:W-:Y:S02]  /*1d60*/  IADD3.X R11, PT, PT, RZ, R5, RZ, P1, !PT ;  /* 0x00000005ff0b7210 */ /* 0x000fe40000ffe4ff */
[----:B------:R-:W-:Y:S01]  /*1d70*/  ISETP.NE.U32.AND P0, PT, R3, 0x3, PT ;  /* 0x000000030300780c */ /* 0x000fe20003f05070 */
[----:B------:R-:W2:Y:S03]  /*1d80*/  LDCU UR18, c[0x0][0x394] ;  /* 0x00007280ff1277ac */ /* 0x000ea60008000800 */
[----:B------:R-:W-:-:S13]  /*1d90*/  ISETP.NE.AND.EX P0, PT, RZ, RZ, PT, P0 ;  /* 0x000000ffff00720c */ /* 0x000fda0003f05300 */
[----:B01----:R-:W-:Y:S05]  /*1da0*/  @!P0 BRA `(.L_x_71) ;  /* 0x00000008000c8947 */ /* 0x003fea0003800000 */
[----:B------:R-:W0:Y:S01]  /*1db0*/  LDC.64 R20, c[0x0][0x388] ;  /* 0x0000e200ff147b82 */ /* 0x000e220000000a00 */
[----:B------:R-:W-:Y:S01]  /*1dc0*/  VIADD R15, R10, 0x1 ;  /* 0x000000010a0f7836 */ /* 0x000fe20000000000 */
[----:B------:R-:W-:-:S04]  /*1dd0*/  CS2R R12, SRZ ;  /* 0x00000000000c7805 */ /* 0x000fc8000001ff00 */
[----:B------:R-:W-:-:S07]  /*1de0*/  LOP3.LUT R15, R15, 0x3, RZ, 0xc0, !PT ;  /* 0x000000030f0f7812 */ /* 0x000fce00078ec0ff */
.L_x_81:
[----:B------:R-:W-:Y:S01]  /*1df0*/  LOP3.LUT R3, R2, UR17, RZ, 0xfc, !PT ;  /* 0x0000001102037c12 */ /* 0x000fe2000f8efcff */
[----:B------:R-:W-:Y:S03]  /*1e00*/  BSSY.RECONVERGENT B1, `(.L_x_72) ;  /* 0x0000024000017945 */ /* 0x000fe60003800200 */
[----:B------:R-:W-:-:S13]  /*1e10*/  ISETP.NE.U32.AND P0, PT, R3, RZ, PT ;  /* 0x000000ff0300720c */ /* 0x000fda0003f05070 */
[----:B-1----:R-:W-:Y:S05]  /*1e20*/  @P0 BRA `(.L_x_73) ;  /* 0x0000000000580947 */ /* 0x002fea0003800000 */
[----:B------:R-:W1:Y:S01]  /*1e30*/  I2F.U32.RP R6, UR10 ;  /* 0x0000000a00067d06 */ /* 0x000e620008209000 */
[----:B------:R-:W-:Y:S01]  /*1e40*/  ISETP.NE.U32.AND P2, PT, RZ, UR10, PT ;  /* 0x0000000aff007c0c */ /* 0x000fe2000bf45070 */
[----:B------:R-:W-:-:S06]  /*1e50*/  IMAD.MOV.U32 R25, RZ, RZ, RZ ;  /* 0x000000ffff197224 */ /* 0x000fcc00078e00ff */
[----:B-1----:R-:W1:Y:S02]  /*1e60*/  MUFU.RCP R6, R6 ;  /* 0x0000000600067308 */ /* 0x002e640000001000 */
[----:B-1----:R-:W-:-:S06]  /*1e70*/  VIADD R4, R6, 0xffffffe ;  /* 0x0ffffffe06047836 */ /* 0x002fcc0000000000 */
[----:B------:R1:W3:Y:S02]  /*1e80*/  F2I.FTZ.U32.TRUNC.NTZ R5, R4 ;  /* 0x0000000400057305 */ /* 0x0002e4000021f000 */
[----:B-1----:R-:W-:Y:S01]  /*1e90*/  IMAD.MOV.U32 R4, RZ, RZ, RZ ;  /* 0x000000ffff047224 */ /* 0x002fe200078e00ff */
[----:B---3--:R-:W-:-:S05]  /*1ea0*/  IADD3 R3, PT, PT, RZ, -R5, RZ ;  /* 0x80000005ff037210 */ /* 0x008fca0007ffe0ff */
        /* <DEDUP_REMOVED lines=10> */
[----:B------:R-:W-:-:S04]  /*1f50*/  @!P2 LOP3.LUT R24, RZ, UR10, RZ, 0x33, !PT ;  /* 0x0000000aff18ac12 */ /* 0x000fc8000f8e33ff */
[----:B------:R-:W-:-:S05]  /*1f60*/  IADD3 R3, PT, PT, -R24, RZ, RZ ;  /* 0x000000ff18037210 */ /* 0x000fca0007ffe1ff */
[----:B------:R-:W-:Y:S01]  /*1f70*/  IMAD R14, R3, UR10, R0 ;  /* 0x0000000a030e7c24 */ /* 0x000fe2000f8e0200 */
[----:B------:R-:W-:Y:S06]  /*1f80*/  BRA `(.L_x_74) ;  /* 0x00000000002c7947 */ /* 0x000fec0003800000 */
.L_x_73:
[----:B------:R-:W1:Y:S01]  /*1f90*/  LDCU UR11, c[0x0][0x3c8] ;  /* 0x00007900ff0b77ac */ /* 0x000e620008000800 */
[----:B------:R-:W-:Y:S01]  /*1fa0*/  IMAD.MOV.U32 R16, RZ, RZ, R0 ;  /* 0x000000ffff107224 */ /* 0x000fe200078e0000 */
[----:B------:R-:W-:Y:S01]  /*1fb0*/  MOV R7, R2 ;  /* 0x0000000200077202 */ /* 0x000fe20000000f00 */
[----:B------:R-:W-:Y:S01]  /*1fc0*/  IMAD.U32 R3, RZ, RZ, UR17 ;  /* 0x00000011ff037e24 */ /* 0x000fe2000f8e00ff */
[----:B------:R-:W-:Y:S01]  /*1fd0*/  MOV R4, 0x2000 ;  /* 0x0000200000047802 */ /* 0x000fe20000000f00 */
[----:B-1----:R-:W-:-:S07]  /*1fe0*/  IMAD.U32 R5, RZ, RZ, UR11 ;  /* 0x0000000bff057e24 */ /* 0x002fce000f8e00ff */
[----:B0-2---:R-:W-:Y:S05]  /*1ff0*/  CALL.REL.NOINC `($__internal_2_$__cuda_sm20_div_s64) ;  /* 0x0000005000047944 */ /* 0x005fea0003c00000 */
[----:B------:R-:W-:Y:S01]  /*2000*/  IADD3 R3, PT, PT, -R6, RZ, RZ ;  /* 0x000000ff06037210 */ /* 0x000fe20007ffe1ff */
[----:B------:R-:W-:Y:S02]  /*2010*/  IMAD.MOV.U32 R24, RZ, RZ, R6 ;  /* 0x000000ffff187224 */ /* 0x000fe400078e0006 */
[----:B------:R-:W-:Y:S02]  /*2020*/  IMAD.MOV.U32 R25, RZ, RZ, R7 ;  /* 0x000000ffff197224 */ /* 0x000fe400078e0007 */
[----:B------:R-:W-:-:S07]  /*2030*/  IMAD R14, R3, UR10, R0 ;  /* 0x0000000a030e7c24 */ /* 0x000fce000f8e0200 */
.L_x_74:
[----:B--2---:R-:W-:Y:S05]  /*2040*/  BSYNC.RECONVERGENT B1 ;  /* 0x0000000000017941 */ /* 0x004fea0003800200 */
.L_x_72:
[----:B------:R-:W-:Y:S01]  /*2050*/  LOP3.LUT R3, R25, UR16, RZ, 0xfc, !PT ;  /* 0x0000001019037c12 */ /* 0x000fe2000f8efcff */
[----:B------:R-:W-:Y:S03]  /*2060*/  BSSY.RECONVERGENT B1, `(.L_x_75) ;  /* 0x0000025000017945 */ /* 0x000fe60003800200 */
[----:B------:R-:W-:-:S13]  /*2070*/  ISETP.NE.U32.AND P0, PT, R3, RZ, PT ;  /* 0x000000ff0300720c */ /* 0x000fda0003f05070 */
[----:B------:R-:W-:Y:S05]  /*2080*/  @P0 BRA `(.L_x_76) ;  /* 0x00000000005c0947 */ /* 0x000fea0003800000 */
[----:B------:R-:W1:Y:S01]  /*2090*/  I2F.U32.RP R6, UR12 ;  /* 0x0000000c00067d06 */ /* 0x000e620008209000 */
[----:B------:R-:W-:Y:S01]  /*20a0*/  IMAD.MOV.U32 R4, RZ, RZ, RZ ;  /* 0x000000ffff047224 */ /* 0x000fe200078e00ff */
[----:B------:R-:W-:Y:S01]  /*20b0*/  ISETP.NE.U32.AND P2, PT, RZ, UR12, PT ;  /* 0x0000000cff007c0c */ /* 0x000fe2000bf45070 */
[----:B------:R-:W-:-:S05]  /*20c0*/  HFMA2 R25, -RZ, RZ, 0, 0 ;  /* 0x00000000ff197431 */ /* 0x000fca00000001ff */
[----:B-1----:R-:W1:Y:S02]  /*20d0*/  MUFU.RCP R6, R6 ;  /* 0x0000000600067308 */ /* 0x002e640000001000 */
[----:B-1----:R-:W-:-:S06]  /*20e0*/  IADD3 R7, PT, PT, R6, 0xffffffe, RZ ;  /* 0x0ffffffe06077810 */ /* 0x002fcc0007ffe0ff */
[----:B------:R-:W1:Y:S02]  /*20f0*/  F2I.FTZ.U32.TRUNC.NTZ R5, R7 ;  /* 0x0000000700057305 */ /* 0x000e64000021f000 */
        /* <DEDUP_REMOVED lines=13> */
[----:B------:R-:W-:Y:S02]  /*21d0*/  IMAD R26, R5, UR12, R24 ;  /* 0x0000000c051a7c24 */ /* 0x000fe4000f8e0218 */
[----:B------:R-:W-:Y:S01]  /*21e0*/  IMAD.MOV.U32 R24, RZ, RZ, R3 ;  /* 0x000000ffff187224 */ /* 0x000fe200078e0003 */
[----:B------:R-:W-:Y:S06]  /*21f0*/  BRA `(.L_x_77) ;  /* 0x00000000002c7947 */ /* 0x000fec0003800000 */
.L_x_76:
[----:B------:R-:W1:Y:S01]  /*2200*/  LDCU UR11, c[0x0][0x3c4] ;  /* 0x00007880ff0b77ac */ /* 0x000e620008000800 */
[----:B------:R-:W-:Y:S01]  /*2210*/  IMAD.MOV.U32 R16, RZ, RZ, R24 ;  /* 0x000000ffff107224 */ /* 0x000fe200078e0018 */
[----:B------:R-:W-:Y:S01]  /*2220*/  MOV R3, UR16 ;  /* 0x0000001000037c02 */ /* 0x000fe20008000f00 */
[----:B------:R-:W-:Y:S01]  /*2230*/  IMAD.MOV.U32 R7, RZ, RZ, R25 ;  /* 0x000000ffff077224 */ /* 0x000fe200078e0019 */
[----:B------:R-:W-:Y:S01]  /*2240*/  MOV R4, 0x2270 ;  /* 0x0000227000047802 */ /* 0x000fe20000000f00 */
[----:B-1----:R-:W-:-:S07]  /*2250*/  IMAD.U32 R5, RZ, RZ, UR11 ;  /* 0x0000000bff057e24 */ /* 0x002fce000f8e00ff */
[----:B0-----:R-:W-:Y:S05]  /*2260*/  CALL.REL.NOINC `($__internal_2_$__cuda_sm20_div_s64) ;  /* 0x0000004c00687944 */ /* 0x001fea0003c00000 */
[----:B------:R-:W-:Y:S02]  /*2270*/  IMAD.MOV R3, RZ, RZ, -R6 ;  /* 0x000000ffff037224 */ /* 0x000fe400078e0a06 */
[----:B------:R-:W-:Y:S02]  /*2280*/  IMAD.MOV.U32 R25, RZ, RZ, R7 ;  /* 0x000000ffff197224 */ /* 0x000fe400078e0007 */
[----:B------:R-:W-:Y:S01]  /*2290*/  IMAD R26, R3, UR12, R24 ;  /* 0x0000000c031a7c24 */ /* 0x000fe2000f8e0218 */
[----:B------:R-:W-:-:S07]  /*22a0*/  MOV R24, R6 ;  /* 0x0000000600187202 */ /* 0x000fce0000000f00 */
.L_x_77:
[----:B------:R-:W-:Y:S05]  /*22b0*/  BSYNC.RECONVERGENT B1 ;  /* 0x0000000000017941 */ /* 0x000fea0003800200 */
.L_x_75:
[----:B------:R-:W-:Y:S01]  /*22c0*/  LOP3.LUT R3, R25, UR9, RZ, 0xfc, !PT ;  /* 0x0000000919037c12 */ /* 0x000fe2000f8efcff */
[----:B------:R-:W-:Y:S03]  /*22d0*/  BSSY.RECONVERGENT B1, `(.L_x_78) ;  /* 0x0000024000017945 */ /* 0x000fe60003800200 */
[----:B------:R-:W-:-:S13]  /*22e0*/  ISETP.NE.U32.AND P0, PT, R3, RZ, PT ;  /* 0x000000ff0300720c */ /* 0x000fda0003f05070 */
[----:B------:R-:W-:Y:S05]  /*22f0*/  @P0 BRA `(.L_x_79) ;  /* 0x0000000000580947 */ /* 0x000fea0003800000 */
[----:B------:R-:W-:Y:S02]  /*2300*/  IMAD.U32 R7, RZ, RZ, UR18 ;  /* 0x00000012ff077e24 */ /* 0x000fe4000f8e00ff */
[----:B------:R-:W-:Y:S02]  /*2310*/  IMAD.MOV.U32 R4, RZ, RZ, RZ ;  /* 0x000000ffff047224 */ /* 0x000fe400078e00ff */
[----:B------:R-:W1:Y:S01]  /*2320*/  I2F.U32.RP R6, R7 ;  /* 0x0000000700067306 */ /* 0x000e620000209000 */
[----:B------:R-:W-:-:S07]  /*2330*/  ISETP.NE.U32.AND P2, PT, R7, RZ, PT ;  /* 0x000000ff0700720c */ /* 0x000fce0003f45070 */
[----:B-1----:R-:W1:Y:S02]  /*2340*/  MUFU.RCP R6, R6 ;  /* 0x0000000600067308 */ /* 0x002e640000001000 */
[----:B-1----:R-:W-:-:S06]  /*2350*/  IADD3 R8, PT, PT, R6, 0xffffffe, RZ ;  /* 0x0ffffffe06087810 */ /* 0x002fcc0007ffe0ff */
[----:B------:R-:W1:Y:S02]  /*2360*/  F2I.FTZ.U32.TRUNC.NTZ R5, R8 ;  /* 0x0000000800057305 */ /* 0x000e64000021f000 */
[----:B-1----:R-:W-:-:S04]  /*2370*/  IMAD R3, R5, R7, RZ ;  /* 0x0000000705037224 */ /* 0x002fc800078e02ff */
[----:B------:R-:W-:-:S04]  /*2380*/  IMAD.MOV R3, RZ, RZ, -R3 ;  /* 0x000000ffff037224 */ /* 0x000fc800078e0a03 */
[----:B------:R-:W-:-:S06]  /*2390*/  IMAD.HI.U32 R3, R5, R3, R4 ;  /* 0x0000000305037227 */ /* 0x000fcc00078e0004 */
[----:B------:R-:W-:-:S05]  /*23a0*/  IMAD.HI.U32 R3, R3, R24, RZ ;  /* 0x0000001803037227 */ /* 0x000fca00078e00ff */
[----:B------:R-:W-:-:S05]  /*23b0*/  IADD3 R5, PT, PT, -R3, RZ, RZ ;  /* 0x000000ff03057210 */ /* 0x000fca0007ffe1ff */
[----:B------:R-:W-:-:S05]  /*23c0*/  IMAD R4, R7, R5, R24 ;  /* 0x0000000507047224 */ /* 0x000fca00078e0218 */
[----:B------:R-:W-:-:S13]  /*23d0*/  ISETP.GE.U32.AND P0, PT, R4, R7, PT ;  /* 0x000000070400720c */ /* 0x000fda0003f06070 */
[----:B------:R-:W-:Y:S02]  /*23e0*/  @P0 IMAD.IADD R4, R4, 0x1, -R7 ;  /* 0x0000000104040824 */ /* 0x000fe400078e0a07 */
[----:B------:R-:W-:-:S03]  /*23f0*/  @P0 VIADD R3, R3, 0x1 ;  /* 0x0000000103030836 */ /* 0x000fc60000000000 */
[----:B------:R-:W-:-:S13]  /*2400*/  ISETP.GE.U32.AND P1, PT, R4, R7, PT ;  /* 0x000000070400720c */ /* 0x000fda0003f26070 */
[----:B------:R-:W-:Y:S02]  /*2410*/  @P1 IADD3 R3, PT, PT, R3, 0x1, RZ ;  /* 0x0000000103031810 */ /* 0x000fe40007ffe0ff */
[----:B------:R-:W-:-:S05]  /*2420*/  @!P2 LOP3.LUT R3, RZ, R7, RZ, 0x33, !PT ;  /* 0x00000007ff03a212 */ /* 0x000fca00078e33ff */
[----:B------:R-:W-:-:S04]  /*2430*/  IMAD.MOV R5, RZ, RZ, -R3 ;  /* 0x000000ffff057224 */ /* 0x000fc800078e0a03 */
[----:B------:R-:W-:Y:S01]  /*2440*/  IMAD R24, R7, R5, R24 ;  /* 0x0000000507187224 */ /* 0x000fe200078e0218 */
[----:B------:R-:W-:Y:S06]  /*2450*/  BRA `(.L_x_80) ;  /* 0x00000000002c7947 */ /* 0x000fec0003800000 */
.L_x_79:
[----:B------:R-:W1:Y:S01]  /*2460*/  LDCU UR11, c[0x0][0x394] ;  /* 0x00007280ff0b77ac */ /* 0x000e620008000800 */
[----:B------:R-:W-:Y:S01]  /*2470*/  IMAD.MOV.U32 R16, RZ, RZ, R24 ;  /* 0x000000ffff107224 */ /* 0x000fe200078e0018 */
[----:B------:R-:W-:Y:S01]  /*2480*/  MOV R7, R25 ;  /* 0x0000001900077202 */ /* 0x000fe20000000f00 */
[----:B------:R-:W-:Y:S01]  /*2490*/  IMAD.U32 R3, RZ, RZ, UR9 ;  /* 0x00000009ff037e24 */ /* 0x000fe2000f8e00ff */
[----:B------:R-:W-:Y:S01]  /*24a0*/  MOV R4, 0x24d0 ;  /* 0x000024d000047802 */ /* 0x000fe20000000f00 */
[----:B-1----:R-:W-:-:S07]  /*24b0*/  IMAD.U32 R5, RZ, RZ, UR11 ;  /* 0x0000000bff057e24 */ /* 0x002fce000f8e00ff */
[----:B0-----:R-:W-:Y:S05]  /*24c0*/  CALL.REL.NOINC `($__internal_2_$__cuda_sm20_div_s64) ;  /* 0x0000004800d07944 */ /* 0x001fea0003c00000 */
[----:B------:R-:W-:Y:S01]  /*24d0*/  IADD3 R4, PT, PT, -R6, RZ, RZ ;  /* 0x000000ff06047210 */ /* 0x000fe20007ffe1ff */
[----:B------:R-:W-:Y:S02]  /*24e0*/  IMAD.U32 R7, RZ, RZ, UR18 ;  /* 0x00000012ff077e24 */ /* 0x000fe4000f8e00ff */
[----:B------:R-:W-:Y:S02]  /*24f0*/  IMAD.MOV.U32 R3, RZ, RZ, R6 ;  /* 0x000000ffff037224 */ /* 0x000fe400078e0006 */
[----:B------:R-:W-:-:S07]  /*2500*/  IMAD R24, R4, R7, R24 ;  /* 0x0000000704187224 */ /* 0x000fce00078e0218 */
.L_x_80:
[----:B------:R-:W-:Y:S05]  /*2510*/  BSYNC.RECONVERGENT B1 ;  /* 0x0000000000017941 */ /* 0x000fea0003800200 */
.L_x_78:
[----:B------:R-:W-:Y:S01]  /*2520*/  IMAD R3, R3, R7, R24 ;  /* 0x0000000703037224 */ /* 0x000fe200078e0218 */
[----:B------:R-:W-:Y:S02]  /*2530*/  IADD3 R12, P0, PT, R12, 0x1, RZ ;  /* 0x000000010c0c7810 */ /* 0x000fe40007f1e0ff */
[----:B------:R-:W-:Y:S01]  /*2540*/  IADD3 R0, P1, PT, R0, UR6, RZ ;  /* 0x0000000600007c10 */ /* 0x000fe2000ff3e0ff */
[----:B------:R-:W-:Y:S01]  /*2550*/  IMAD R3, R3, UR12, R26 ;  /* 0x0000000c03037c24 */ /* 0x000fe2000f8e021a */
[----:B------:R-:W-:Y:S02]  /*2560*/  IADD3.X R13, PT, PT, RZ, R13, RZ, P0, !PT ;  /* 0x0000000dff0d7210 */ /* 0x000fe400007fe4ff */
[----:B------:R-:W-:Y:S01]  /*2570*/  ISETP.NE.U32.AND P0, PT, R12, R15, PT ;  /* 0x0000000f0c00720c */ /* 0x000fe20003f05070 */
[----:B------:R-:W-:Y:S01]  /*2580*/  IMAD R3, R3, UR10, R14 ;  /* 0x0000000a03037c24 */ /* 0x000fe2000f8e020e */
[----:B------:R-:W-:Y:S02]  /*2590*/  IADD3.X R2, PT, PT, R2, UR7, RZ, P1, !PT ;  /* 0x0000000702027c10 */ /* 0x000fe40008ffe4ff */
[----:B------:R-:W-:Y:S01]  /*25a0*/  ISETP.NE.AND.EX P0, PT, R13, RZ, PT, P0 ;  /* 0x000000ff0d00720c */ /* 0x000fe20003f05300 */
[----:B0-----:R-:W-:-:S05]  /*25b0*/  IMAD.WIDE R4, R3, 0x4, R20 ;  /* 0x0000000403047825 */ /* 0x001fca00078e0214 */
[----:B------:R1:W-:Y:S07]  /*25c0*/  STG.E desc[UR14][R4.64], RZ ;  /* 0x000000ff04007986 */ /* 0x0003ee000c10190e */
[----:B------:R-:W-:Y:S05]  /*25d0*/  @P0 BRA `(.L_x_81) ;  /* 0xfffffff800040947 */ /* 0x000fea000383ffff */
.L_x_71:
[----:B--2---:R-:W-:Y:S05]  /*25e0*/  BSYNC.RECONVERGENT B0 ;  /* 0x0000000000007941 */ /* 0x004fea0003800200 */
.L_x_70:
[----:B------:R-:W0:Y:S01]  /*25f0*/  LDC R14, c[0x0][0x3c8] ;  /* 0x0000f200ff0e7b82 */ /* 0x000e220000000800 */
[----:B------:R-:W-:Y:S01]  /*2600*/  ISETP.GE.U32.AND P0, PT, R10, 0x3, PT ;  /* 0x000000030a00780c */ /* 0x000fe20003f06070 */
[----:B------:R-:W2:Y:S03]  /*2610*/  LDCU UR13, c[0x0][0x3c4] ;  /* 0x00007880ff0d77ac */ /* 0x000ea60008000800 */
[----:B------:R-:W-:Y:S01]  /*2620*/  ISETP.GE.U32.AND.EX P0, PT, R11, RZ, PT, P0 ;  /* 0x000000ff0b00720c */ /* 0x000fe20003f06100 */
[----:B------:R-:W3:Y:S02]  /*2630*/  LDCU UR11, c[0x0][0x3c8] ;  /* 0x00007900ff0b77ac */ /* 0x000ee40008000800 */
[----:B------:R-:W4:Y:S01]  /*2640*/  LDC.64 R12, c[0x0][0x388] ;  /* 0x0000e200ff0c7b82 */ /* 0x000f220000000a00 */
[----:B------:R-:W0:Y:S09]  /*2650*/  LDCU UR19, c[0x0][0x394] ;  /* 0x00007280ff1377ac */ /* 0x000e320008000800 */
[----:B0-23--:R-:W-:Y:S05]  /*2660*/  @!P0 EXIT ;  /* 0x000000000000894d */ /* 0x00dfea0003800000 */
.L_x_118:
[----:B------:R-:W-:Y:S01]  /*2670*/  LOP3.LUT R3, R2, UR17, RZ, 0xfc, !PT ;  /* 0x0000001102037c12 */ /* 0x000fe2000f8efcff */
[----:B------:R-:W-:Y:S03]  /*2680*/  BSSY.RECONVERGENT B0, `(.L_x_82) ;  /* 0x0000024000007945 */ /* 0x000fe60003800200 */
[----:B------:R-:W-:-:S13]  /*2690*/  ISETP.NE.U32.AND P0, PT, R3, RZ, PT ;  /* 0x000000ff0300720c */ /* 0x000fda0003f05070 */
[----:B------:R-:W-:Y:S05]  /*26a0*/  @P0 BRA `(.L_x_83) ;  /* 0x0000000000580947 */ /* 0x000fea0003800000 */
[----:B------:R-:W0:Y:S01]  /*26b0*/  I2F.U32.RP R6, UR11 ;  /* 0x0000000b00067d06 */ /* 0x000e220008209000 */
[----:B------:R-:W-:Y:S02]  /*26c0*/  ISETP.NE.U32.AND P2, PT, RZ, UR11, PT ;  /* 0x0000000bff007c0c */ /* 0x000fe4000bf45070 */
[----:B------:R-:W-:-:S05]  /*26d0*/  MOV R21, RZ ;  /* 0x000000ff00157202 */ /* 0x000fca0000000f00 */
[----:B0-----:R-:W1:Y:S02]  /*26e0*/  MUFU.RCP R6, R6 ;  /* 0x0000000600067308 */ /* 0x001e640000001000 */
[----:B-1----:R-:W-:-:S06]  /*26f0*/  VIADD R4, R6, 0xffffffe ;  /* 0x0ffffffe06047836 */ /* 0x002fcc0000000000 */
        /* <DEDUP_REMOVED lines=16> */
[----:B------:R-:W-:Y:S06]  /*2800*/  BRA `(.L_x_84) ;  /* 0x00000000002c7947 */ /* 0x000fec0003800000 */
.L_x_83:
[----:B------:R-:W0:Y:S01]  /*2810*/  LDCU UR10, c[0x0][0x3c8] ;  /* 0x00007900ff0a77ac */ /* 0x000e220008000800 */
[----:B------:R-:W-:Y:S01]  /*2820*/  IMAD.MOV.U32 R16, RZ, RZ, R0 ;  /* 0x000000ffff107224 */ /* 0x000fe200078e0000 */
[----:B------:R-:W-:Y:S01]  /*2830*/  MOV R3, UR17 ;  /* 0x0000001100037c02 */ /* 0x000fe20008000f00 */
[----:B------:R-:W-:Y:S01]  /*2840*/  IMAD.MOV.U32 R7, RZ, RZ, R2 ;  /* 0x000000ffff077224 */ /* 0x000fe200078e0002 */
[----:B-1----:R-:W-:Y:S01]  /*2850*/  MOV R4, 0x2880 ;  /* 0x0000288000047802 */ /* 0x002fe20000000f00 */
[----:B0-----:R-:W-:-:S07]  /*2860*/  IMAD.U32 R5, RZ, RZ, UR10 ;  /* 0x0000000aff057e24 */ /* 0x001fce000f8e00ff */
[----:B----4-:R-:W-:Y:S05]  /*2870*/  CALL.REL.NOINC `($__internal_2_$__cuda_sm20_div_s64) ;  /* 0x0000004400e47944 */ /* 0x010fea0003c00000 */
[----:B------:R-:W-:Y:S01]  /*2880*/  IMAD.MOV R11, RZ, RZ, -R6 ;  /* 0x000000ffff0b7224 */ /* 0x000fe200078e0a06 */
[----:B------:R-:W-:Y:S01]  /*2890*/  MOV R20, R6 ;  /* 0x0000000600147202 */ /* 0x000fe20000000f00 */
[----:B------:R-:W-:Y:S02]  /*28a0*/  IMAD.MOV.U32 R21, RZ, RZ, R7 ;  /* 0x000000ffff157224 */ /* 0x000fe400078e0007 */
[----:B------:R-:W-:-:S07]  /*28b0*/  IMAD R11, R11, UR11, R0 ;  /* 0x0000000b0b0b7c24 */ /* 0x000fce000f8e0200 */
.L_x_84:
[----:B------:R-:W-:Y:S05]  /*28c0*/  BSYNC.RECONVERGENT B0 ;  /* 0x0000000000007941 */ /* 0x000fea0003800200 */
.L_x_82:
[----:B------:R-:W-:Y:S01]  /*28d0*/  LOP3.LUT R3, R21, UR16, RZ, 0xfc, !PT ;  /* 0x0000001015037c12 */ /* 0x000fe2000f8efcff */
[----:B------:R-:W-:Y:S03]  /*28e0*/  BSSY.RECONVERGENT B0, `(.L_x_85) ;  /* 0x0000025000007945 */ /* 0x000fe60003800200 */
[----:B------:R-:W-:-:S13]  /*28f0*/  ISETP.NE.U32.AND P0, PT, R3, RZ, PT ;  /* 0x000000ff0300720c */ /* 0x000fda0003f05070 */
[----:B------:R-:W-:Y:S05]  /*2900*/  @P0 BRA `(.L_x_86) ;  /* 0x00000000005c0947 */ /* 0x000fea0003800000 */
[----:B------:R-:W0:Y:S01]  /*2910*/  I2F.U32.RP R6, UR13 ;  /* 0x0000000d00067d06 */ /* 0x000e220008209000 */
[----:B------:R-:W-:Y:S01]  /*2920*/  IMAD.MOV.U32 R4, RZ, RZ, RZ ;  /* 0x000000ffff047224 */ /* 0x000fe200078e00ff */
[----:B------:R-:W-:Y:S01]  /*2930*/  ISETP.NE.U32.AND P2, PT, RZ, UR13, PT ;  /* 0x0000000dff007c0c */ /* 0x000fe2000bf45070 */
[----:B------:R-:W-:-:S05]  /*2940*/  IMAD.MOV.U32 R21, RZ, RZ, RZ ;  /* 0x000000ffff157224 */ /* 0x000fca00078e00ff */
[----:B0-----:R-:W0:Y:S02]  /*2950*/  MUFU.RCP R6, R6 ;  /* 0x0000000600067308 */ /* 0x001e240000001000 */
[----:B0-----:R-:W-:-:S06]  /*2960*/  VIADD R7, R6, 0xffffffe ;  /* 0x0ffffffe06077836 */ /* 0x001fcc0000000000 */
[----:B------:R-:W0:Y:S02]  /*2970*/  F2I.FTZ.U32.TRUNC.NTZ R5, R7 ;  /* 0x0000000700057305 */ /* 0x000e24000021f000 */
[----:B0-----:R-:W-:-:S05]  /*2980*/  IADD3 R3, PT, PT, RZ, -R5, RZ ;  /* 0x80000005ff037210 */ /* 0x001fca0007ffe0ff */
        /* <DEDUP_REMOVED lines=9> */
[----:B------:R-:W-:Y:S02]  /*2a20*/  @P1 IADD3 R3, PT, PT, R3, 0x1, RZ ;  /* 0x0000000103031810 */ /* 0x000fe40007ffe0ff */
[----:B------:R-:W-:-:S05]  /*2a30*/  @!P2 LOP3.LUT R3, RZ, UR13, RZ, 0x33, !PT ;  /* 0x0000000dff03ac12 */ /* 0x000fca000f8e33ff */
[----:B------:R-:W-:-:S04]  /*2a40*/  IMAD.MOV R5, RZ, RZ, -R3 ;  /* 0x000000ffff057224 */ /* 0x000fc800078e0a03 */
[----:B------:R-:W-:Y:S01]  /*2a50*/  IMAD R10, R5, UR13, R20 ;  /* 0x0000000d050a7c24 */ /* 0x000fe2000f8e0214 */
[----:B------:R-:W-:Y:S01]  /*2a60*/  MOV R20, R3 ;  /* 0x0000000300147202 */ /* 0x000fe20000000f00 */
[----:B------:R-:W-:Y:S06]  /*2a70*/  BRA `(.L_x_87) ;  /* 0x00000000002c7947 */ /* 0x000fec0003800000 */
.L_x_86:
[----:B------:R-:W0:Y:S01]  /*2a80*/  LDCU UR10, c[0x0][0x3c4] ;  /* 0x00007880ff0a77ac */ /* 0x000e220008000800 */
[----:B------:R-:W-:Y:S01]  /*2a90*/  MOV R16, R20 ;  /* 0x0000001400107202 */ /* 0x000fe20000000f00 */
[----:B------:R-:W-:Y:S01]  /*2aa0*/  IMAD.MOV.U32 R7, RZ, RZ, R21 ;  /* 0x000000ffff077224 */ /* 0x000fe200078e0015 */
[----:B------:R-:W-:Y:S02]  /*2ab0*/  MOV R3, UR16 ;  /* 0x0000001000037c02 */ /* 0x000fe40008000f00 */
[----:B------:R-:W-:Y:S01]  /*2ac0*/  MOV R4, 0x2af0 ;  /* 0x00002af000047802 */ /* 0x000fe20000000f00 */
[----:B0-----:R-:W-:-:S07]  /*2ad0*/  IMAD.U32 R5, RZ, RZ, UR10 ;  /* 0x0000000aff057e24 */ /* 0x001fce000f8e00ff */
[----:B----4-:R-:W-:Y:S05]  /*2ae0*/  CALL.REL.NOINC `($__internal_2_$__cuda_sm20_div_s64) ;  /* 0x0000004400487944 */ /* 0x010fea0003c00000 */
[----:B------:R-:W-:Y:S02]  /*2af0*/  IADD3 R3, PT, PT, -R6, RZ, RZ ;  /* 0x000000ff06037210 */ /* 0x000fe40007ffe1ff */
[----:B------:R-:W-:-:S03]  /*2b00*/  MOV R21, R7 ;  /* 0x0000000700157202 */ /* 0x000fc60000000f00 */
[----:B------:R-:W-:Y:S02]  /*2b10*/  IMAD R10, R3, UR13, R20 ;  /* 0x0000000d030a7c24 */ /* 0x000fe4000f8e0214 */
[----:B------:R-:W-:-:S07]  /*2b20*/  IMAD.MOV.U32 R20, RZ, RZ, R6 ;  /* 0x000000ffff147224 */ /* 0x000fce00078e0006 */
.L_x_87:
[----:B------:R-:W-:Y:S05]  /*2b30*/  BSYNC.RECONVERGENT B0 ;  /* 0x0000000000007941 */ /* 0x000fea0003800200 */
.L_x_85:
[----:B------:R-:W-:Y:S01]  /*2b40*/  LOP3.LUT R3, R21, UR9, RZ, 0xfc, !PT ;  /* 0x0000000915037c12 */ /* 0x000fe2000f8efcff */
[----:B------:R-:W-:Y:S03]  /*2b50*/  BSSY.RECONVERGENT B0, `(.L_x_88) ;  /* 0x0000024000007945 */ /* 0x000fe60003800200 */
[----:B------:R-:W-:-:S13]  /*2b60*/  ISETP.NE.U32.AND P0, PT, R3, RZ, PT ;  /* 0x000000ff0300720c */ /* 0x000fda0003f05070 */
[----:B------:R-:W-:Y:S05]  /*2b70*/  @P0 BRA `(.L_x_89) ;  /* 0x0000000000580947 */ /* 0x000fea0003800000 */
[----:B------:R-:W-:Y:S02]  /*2b80*/  IMAD.U32 R7, RZ, RZ, UR19 ;  /* 0x00000013ff077e24 */ /* 0x000fe4000f8e00ff */
[----:B------:R-:W-:Y:S02]  /*2b90*/  HFMA2 R4, -RZ, RZ, 0, 0 ;  /* 0x00000000ff047431 */ /* 0x000fe400000001ff */
[----:B------:R-:W0:Y:S01]  /*2ba0*/  I2F.U32.RP R6, R7 ;  /* 0x0000000700067306 */ /* 0x000e220000209000 */
[----:B------:R-:W-:-:S07]  /*2bb0*/  ISETP.NE.U32.AND P2, PT, R7, RZ, PT ;  /* 0x000000ff0700720c */ /* 0x000fce0003f45070 */
[----:B0-----:R-:W0:Y:S02]  /*2bc0*/  MUFU.RCP R6, R6 ;  /* 0x0000000600067308 */ /* 0x001e240000001000 */
[----:B0-----:R-:W-:-:S06]  /*2bd0*/  IADD3 R8, PT, PT, R6, 0xffffffe, RZ ;  /* 0x0ffffffe06087810 */ /* 0x001fcc0007ffe0ff */
[----:B------:R-:W0:Y:S02]  /*2be0*/  F2I.FTZ.U32.TRUNC.NTZ R5, R8 ;  /* 0x0000000800057305 */ /* 0x000e24000021f000 */
[----:B0-----:R-:W-:-:S04]  /*2bf0*/  IMAD R3, R5, R7, RZ ;  /* 0x0000000705037224 */ /* 0x001fc800078e02ff */
        /* <DEDUP_REMOVED lines=9> */
[----:B------:R-:W-:Y:S02]  /*2c90*/  @P1 IADD3 R3, PT, PT, R3, 0x1, RZ ;  /* 0x0000000103031810 */ /* 0x000fe40007ffe0ff */
[----:B------:R-:W-:-:S05]  /*2ca0*/  @!P2 LOP3.LUT R3, RZ, R7, RZ, 0x33, !PT ;  /* 0x00000007ff03a212 */ /* 0x000fca00078e33ff */
[----:B------:R-:W-:-:S04]  /*2cb0*/  IMAD.MOV R5, RZ, RZ, -R3 ;  /* 0x000000ffff057224 */ /* 0x000fc800078e0a03 */
[----:B------:R-:W-:Y:S01]  /*2cc0*/  IMAD R20, R7, R5, R20 ;  /* 0x0000000507147224 */ /* 0x000fe200078e0214 */
[----:B------:R-:W-:Y:S06]  /*2cd0*/  BRA `(.L_x_90) ;  /* 0x00000000002c7947 */ /* 0x000fec0003800000 */
.L_x_89:
[----:B------:R-:W0:Y:S01]  /*2ce0*/  LDCU UR10, c[0x0][0x394] ;  /* 0x00007280ff0a77ac */ /* 0x000e220008000800 */
[----:B------:R-:W-:Y:S01]  /*2cf0*/  MOV R16, R20 ;  /* 0x0000001400107202 */ /* 0x000fe20000000f00 */
[----:B------:R-:W-:Y:S01]  /*2d00*/  IMAD.MOV.U32 R7, RZ, RZ, R21 ;  /* 0x000000ffff077224 */ /* 0x000fe200078e0015 */
[----:B------:R-:W-:Y:S02]  /*2d10*/  MOV R3, UR9 ;  /* 0x0000000900037c02 */ /* 0x000fe40008000f00 */
[----:B------:R-:W-:Y:S01]  /*2d20*/  MOV R4, 0x2d50 ;  /* 0x00002d5000047802 */ /* 0x000fe20000000f00 */
[----:B0-----:R-:W-:-:S07]  /*2d30*/  IMAD.U32 R5, RZ, RZ, UR10 ;  /* 0x0000000aff057e24 */ /* 0x001fce000f8e00ff */
[----:B----4-:R-:W-:Y:S05]  /*2d40*/  CALL.REL.NOINC `($__internal_2_$__cuda_sm20_div_s64) ;  /* 0x0000004000b07944 */ /* 0x010fea0003c00000 */
[----:B------:R-:W-:Y:S01]  /*2d50*/  IADD3 R4, PT, PT, -R6, RZ, RZ ;  /* 0x000000ff06047210 */ /* 0x000fe20007ffe1ff */
[----:B------:R-:W-:Y:S01]  /*2d60*/  IMAD.U32 R7, RZ, RZ, UR19 ;  /* 0x00000013ff077e24 */ /* 0x000fe2000f8e00ff */
[----:B------:R-:W-:-:S03]  /*2d70*/  MOV R3, R6 ;  /* 0x0000000600037202 */ /* 0x000fc60000000f00 */
[----:B------:R-:W-:-:S07]  /*2d80*/  IMAD R20, R4, R7, R20 ;  /* 0x0000000704147224 */ /* 0x000fce00078e0214 */
.L_x_90:
[----:B------:R-:W-:Y:S05]  /*2d90*/  BSYNC.RECONVERGENT B0 ;  /* 0x0000000000007941 */ /* 0x000fea0003800200 */
.L_x_88:
[----:B------:R-:W-:Y:S01]  /*2da0*/  IMAD R3, R3, R7, R20 ;  /* 0x0000000703037224 */ /* 0x000fe200078e0214 */
[----:B------:R-:W-:Y:S03]  /*2db0*/  BSSY.RECONVERGENT B0, `(.L_x_91) ;  /* 0x000002b000007945 */ /* 0x000fe60003800200 */
[----:B------:R-:W-:-:S04]  /*2dc0*/  IMAD R3, R3, UR13, R10 ;  /* 0x0000000d03037c24 */ /* 0x000fc8000f8e020a */
[----:B------:R-:W-:Y:S01]  /*2dd0*/  IMAD R3, R3, R14, R11 ;  /* 0x0000000e03037224 */ /* 0x000fe200078e020b */
[----:B------:R-:W-:-:S03]  /*2de0*/  IADD3 R11, P0, PT, R0, UR6, RZ ;  /* 0x00000006000b7c10 */ /* 0x000fc6000ff1e0ff */
[----:B----4-:R-:W-:Y:S01]  /*2df0*/  IMAD.WIDE R4, R3, 0x4, R12 ;  /* 0x0000000403047825 */ /* 0x010fe200078e020c */
[----:B------:R-:W-:-:S04]  /*2e00*/  IADD3.X R2, PT, PT, R2, UR7, RZ, P0, !PT ;  /* 0x0000000702027c10 */ /* 0x000fc800087fe4ff */
[----:B------:R0:W-:Y:S01]  /*2e10*/  STG.E desc[UR14][R4.64], RZ ;  /* 0x000000ff04007986 */ /* 0x0001e2000c10190e */
[----:B------:R-:W-:-:S04]  /*2e20*/  LOP3.LUT R0, R2, UR17, RZ, 0xfc, !PT ;  /* 0x0000001102007c12 */ /* 0x000fc8000f8efcff */
[----:B------:R-:W-:-:S13]  /*2e30*/  ISETP.NE.U32.AND P0, PT, R0, RZ, PT ;  /* 0x000000ff0000720c */ /* 0x000fda0003f05070 */
[----:B0-----:R-:W-:Y:S05]  /*2e40*/  @P0 BRA `(.L_x_92) ;  /* 0x0000000000580947 */ /* 0x001fea0003800000 */
[----:B------:R-:W0:Y:S01]  /*2e50*/  I2F.U32.RP R0, R14 ;  /* 0x0000000e00007306 */ /* 0x000e220000209000 */
[----:B------:R-:W-:Y:S01]  /*2e60*/  ISETP.NE.U32.AND P2, PT, R14, RZ, PT ;  /* 0x000000ff0e00720c */ /* 0x000fe20003f45070 */
[----:B------:R-:W-:-:S06]  /*2e70*/  IMAD.MOV.U32 R21, RZ, RZ, RZ ;  /* 0x000000ffff157224 */ /* 0x000fcc00078e00ff */
[----:B0-----:R-:W0:Y:S02]  /*2e80*/  MUFU.RCP R0, R0 ;  /* 0x0000000000007308 */ /* 0x001e240000001000 */
[----:B0-----:R-:W-:-:S06]  /*2e90*/  VIADD R4, R0, 0xffffffe ;  /* 0x0ffffffe00047836 */ /* 0x001fcc0000000000 */
[----:B------:R0:W1:Y:S02]  /*2ea0*/  F2I.FTZ.U32.TRUNC.NTZ R5, R4 ;  /* 0x0000000400057305 */ /* 0x000064000021f000 */
[----:B0-----:R-:W-:Y:S01]  /*2eb0*/  IMAD.MOV.U32 R4, RZ, RZ, RZ ;  /* 0x000000ffff047224 */ /* 0x001fe200078e00ff */
[----:B-1----:R-:W-:-:S05]  /*2ec0*/  IADD3 R3, PT, PT, RZ, -R5, RZ ;  /* 0x80000005ff037210 */ /* 0x002fca0007ffe0ff */
[----:B------:R-:W-:-:S04]  /*2ed0*/  IMAD R3, R3, R14, RZ ;  /* 0x0000000e03037224 */ /* 0x000fc800078e02ff */
[----:B------:R-:W-:-:S06]  /*2ee0*/  IMAD.HI.U32 R20, R5, R3, R4 ;  /* 0x0000000305147227 */ /* 0x000fcc00078e0004 */
[----:B------:R-:W-:-:S05]  /*2ef0*/  IMAD.HI.U32 R20, R20, R11, RZ ;  /* 0x0000000b14147227 */ /* 0x000fca00078e00ff */
[----:B------:R-:W-:-:S05]  /*2f00*/  IADD3 R3, PT, PT, -R20, RZ, RZ ;  /* 0x000000ff14037210 */ /* 0x000fca0007ffe1ff */
[----:B------:R-:W-:-:S05]  /*2f10*/  IMAD R3, R14, R3, R11 ;  /* 0x000000030e037224 */ /* 0x000fca00078e020b */
[----:B------:R-:W-:-:S13]  /*2f20*/  ISETP.GE.U32.AND P0, PT, R3, R14, PT ;  /* 0x0000000e0300720c */ /* 0x000fda0003f06070 */
[----:B------:R-:W-:Y:S01]  /*2f30*/  @P0 IMAD.IADD R3, R3, 0x1, -R14 ;  /* 0x0000000103030824 */ /* 0x000fe200078e0a0e */
[----:B------:R-:W-:-:S04]  /*2f40*/  @P0 IADD3 R20, PT, PT, R20, 0x1, RZ ;  /* 0x0000000114140810 */ /* 0x000fc80007ffe0ff */
[----:B------:R-:W-:-:S13]  /*2f50*/  ISETP.GE.U32.AND P1, PT, R3, R14, PT ;  /* 0x0000000e0300720c */ /* 0x000fda0003f26070 */
[----:B------:R-:W-:Y:S01]  /*2f60*/  @P1 VIADD R20, R20, 0x1 ;  /* 0x0000000114141836 */ /* 0x000fe20000000000 */
[----:B------:R-:W-:-:S04]  /*2f70*/  @!P2 LOP3.LUT R20, RZ, R14, RZ, 0x33, !PT ;  /* 0x0000000eff14a212 */ /* 0x000fc800078e33ff */
[----:B------:R-:W-:-:S05]  /*2f80*/  IADD3 R15, PT, PT, -R20, RZ, RZ ;  /* 0x000000ff140f7210 */ /* 0x000fca0007ffe1ff */
[----:B------:R-:W-:Y:S01]  /*2f90*/  IMAD R15, R14, R15, R11 ;  /* 0x0000000f0e0f7224 */ /* 0x000fe200078e020b */
[----:B------:R-:W-:Y:S06]  /*2fa0*/  BRA `(.L_x_93) ;  /* 0x00000000002c7947 */ /* 0x000fec0003800000 */
.L_x_92:
[----:B------:R-:W0:Y:S01]  /*2fb0*/  LDCU UR10, c[0x0][0x3c8] ;  /* 0x00007900ff0a77ac */ /* 0x000e220008000800 */
[----:B------:R-:W-:Y:S01]  /*2fc0*/  MOV R16, R11 ;  /* 0x0000000b00107202 */ /* 0x000fe20000000f00 */
[----:B------:R-:W-:Y:S01]  /*2fd0*/  IMAD.MOV.U32 R7, RZ, RZ, R2 ;  /* 0x000000ffff077224 */ /* 0x000fe200078e0002 */
[----:B------:R-:W-:Y:S02]  /*2fe0*/  MOV R3, UR17 ;  /* 0x0000001100037c02 */ /* 0x000fe40008000f00 */
[----:B------:R-:W-:Y:S01]  /*2ff0*/  MOV R4, 0x3020 ;  /* 0x0000302000047802 */ /* 0x000fe20000000f00 */
[----:B0-----:R-:W-:-:S07]  /*3000*/  IMAD.U32 R5, RZ, RZ, UR10 ;  /* 0x0000000aff057e24 */ /* 0x001fce000f8e00ff */
[----:B------:R-:W-:Y:S05]  /*3010*/  CALL.REL.NOINC `($__internal_2_$__cuda_sm20_div_s64) ;  /* 0x0000003c00fc7944 */ /* 0x000fea0003c00000 */
[----:B------:R-:W-:Y:S01]  /*3020*/  IADD3 R0, PT, PT, -R6, RZ, RZ ;  /* 0x000000ff06007210 */ /* 0x000fe20007ffe1ff */
[----:B------:R-:W-:Y:S01]  /*3030*/  IMAD.MOV.U32 R20, RZ, RZ, R6 ;  /* 0x000000ffff147224 */ /* 0x000fe200078e0006 */
[----:B------:R-:W-:-:S03]  /*3040*/  MOV R21, R7 ;  /* 0x0000000700157202 */ /* 0x000fc60000000f00 */
[----:B------:R-:W-:-:S07]  /*3050*/  IMAD R15, R0, UR11, R11 ;  /* 0x0000000b000f7c24 */ /* 0x000fce000f8e020b */
.L_x_93:
[----:B------:R-:W-:Y:S05]  /*3060*/  BSYNC.RECONVERGENT B0 ;  /* 0x0000000000007941 */ /* 0x000fea0003800200 */
.L_x_91:
[----:B------:R-:W-:Y:S01]  /*3070*/  LOP3.LUT R0, R21, UR16, RZ, 0xfc, !PT ;  /* 0x0000001015007c12 */ /* 0x000fe2000f8efcff */
[----:B------:R-:W-:Y:S03]  /*3080*/  BSSY.RECONVERGENT B0, `(.L_x_94) ;  /* 0x0000025000007945 */ /* 0x000fe60003800200 */
[----:B------:R-:W-:-:S13]  /*3090*/  ISETP.NE.U32.AND P0, PT, R0, RZ, PT ;  /* 0x000000ff0000720c */ /* 0x000fda0003f05070 */
[----:B------:R-:W-:Y:S05]  /*30a0*/  @P0 BRA `(.L_x_95) ;  /* 0x00000000005c0947 */ /* 0x000fea0003800000 */
[----:B------:R-:W0:Y:S01]  /*30b0*/  I2F.U32.RP R6, UR13 ;  /* 0x0000000d00067d06 */ /* 0x000e220008209000 */
[----:B------:R-:W-:Y:S01]  /*30c0*/  ISETP.NE.U32.AND P2, PT, RZ, UR13, PT ;  /* 0x0000000dff007c0c */ /* 0x000fe2000bf45070 */
[----:B------:R-:W-:-:S06]  /*30d0*/  HFMA2 R21, -RZ, RZ, 0, 0 ;  /* 0x00000000ff157431 */ /* 0x000fcc00000001ff */
[----:B0-----:R-:W0:Y:S02]  /*30e0*/  MUFU.RCP R6, R6 ;  /* 0x0000000600067308 */ /* 0x001e240000001000 */
[----:B0-----:R-:W-:-:S06]  /*30f0*/  VIADD R4, R6, 0xffffffe ;  /* 0x0ffffffe06047836 */ /* 0x001fcc0000000000 */
[----:B------:R0:W1:Y:S02]  /*3100*/  F2I.FTZ.U32.TRUNC.NTZ R5, R4 ;  /* 0x0000000400057305 */ /* 0x000064000021f000 */
[----:B0-----:R-:W-:Y:S01]  /*3110*/  IMAD.MOV.U32 R4, RZ, RZ, RZ ;  /* 0x000000ffff047224 */ /* 0x001fe200078e00ff */
[----:B-1----:R-:W-:-:S05]  /*3120*/  IADD3 R3, PT, PT, RZ, -R5, RZ ;  /* 0x80000005ff037210 */ /* 0x002fca0007ffe0ff */
[----:B------:R-:W-:-:S04]  /*3130*/  IMAD R3, R3, UR13, RZ ;  /* 0x0000000d03037c24 */ /* 0x000fc8000f8e02ff */
[----:B------:R-:W-:-:S06]  /*3140*/  IMAD.HI.U32 R3, R5, R3, R4 ;  /* 0x0000000305037227 */ /* 0x000fcc00078e0004 */
[----:B------:R-:W-:-:S05]  /*3150*/  IMAD.HI.U32 R3, R3, R20, RZ ;  /* 0x0000001403037227 */ /* 0x000fca00078e00ff */
[----:B------:R-:W-:-:S05]  /*3160*/  IADD3 R5, PT, PT, -R3, RZ, RZ ;  /* 0x000000ff03057210 */ /* 0x000fca0007ffe1ff */
[----:B------:R-:W-:-:S05]  /*3170*/  IMAD R0, R5, UR13, R20 ;  /* 0x0000000d05007c24 */ /* 0x000fca000f8e0214 */
[----:B------:R-:W-:-:S13]  /*3180*/  ISETP.GE.U32.AND P0, PT, R0, UR13, PT ;  /* 0x0000000d00007c0c */ /* 0x000fda000bf06070 */
[----:B------:R-:W-:Y:S01]  /*3190*/  @P0 VIADD R0, R0, -UR13 ;  /* 0x8000000d00000c36 */ /* 0x000fe20008000000 */
[----:B------:R-:W-:-:S04]  /*31a0*/  @P0 IADD3 R3, PT, PT, R3, 0x1, RZ ;  /* 0x0000000103030810 */ /* 0x000fc80007ffe0ff */
[----:B------:R-:W-:-:S13]  /*31b0*/  ISETP.GE.U32.AND P1, PT, R0, UR13, PT ;  /* 0x0000000d00007c0c */ /* 0x000fda000bf26070 */
[----:B------:R-:W-:Y:S01]  /*31c0*/  @P1 VIADD R3, R3, 0x1 ;  /* 0x0000000103031836 */ /* 0x000fe20000000000 */
[----:B------:R-:W-:-:S04]  /*31d0*/  @!P2 LOP3.LUT R3, RZ, UR13, RZ, 0x33, !PT ;  /* 0x0000000dff03ac12 */ /* 0x000fc8000f8e33ff */
[----:B------:R-:W-:-:S05]  /*31e0*/  IADD3 R5, PT, PT, -R3, RZ, RZ ;  /* 0x000000ff03057210 */ /* 0x000fca0007ffe1ff */
[----:B------:R-:W-:Y:S02]  /*31f0*/  IMAD R0, R5, UR13, R20 ;  /* 0x0000000d05007c24 */ /* 0x000fe4000f8e0214 */
[----:B------:R-:W-:Y:S01]  /*3200*/  IMAD.MOV.U32 R20, RZ, RZ, R3 ;  /* 0x000000ffff147224 */ /* 0x000fe200078e0003 */
[----:B------:R-:W-:Y:S06]  /*3210*/  BRA `(.L_x_96) ;  /* 0x00000000002c7947 */ /* 0x000fec0003800000 */
.L_x_95:
[----:B------:R-:W0:Y:S01]  /*3220*/  LDCU UR10, c[0x0][0x3c4] ;  /* 0x00007880ff0a77ac */ /* 0x000e220008000800 */
[----:B------:R-:W-:Y:S01]  /*3230*/  IMAD.MOV.U32 R16, RZ, RZ, R20 ;  /* 0x000000ffff107224 */ /* 0x000fe200078e0014 */
[----:B------:R-:W-:Y:S01]  /*3240*/  MOV R7, R21 ;  /* 0x0000001500077202 */ /* 0x000fe20000000f00 */
[----:B------:R-:W-:Y:S01]  /*3250*/  IMAD.U32 R3, RZ, RZ, UR16 ;  /* 0x00000010ff037e24 */ /* 0x000fe2000f8e00ff */
[----:B------:R-:W-:Y:S02]  /*3260*/  MOV R4, 0x3290 ;  /* 0x0000329000047802 */ /* 0x000fe40000000f00 */
[----:B0-----:R-:W-:-:S07]  /*3270*/  MOV R5, UR10 ;  /* 0x0000000a00057c02 */ /* 0x001fce0008000f00 */
[----:B------:R-:W-:Y:S05]  /*3280*/  CALL.REL.NOINC `($__internal_2_$__cuda_sm20_div_s64) ;  /* 0x0000003c00607944 */ /* 0x000fea0003c00000 */
[----:B------:R-:W-:Y:S02]  /*3290*/  IMAD.MOV R3, RZ, RZ, -R6 ;  /* 0x000000ffff037224 */ /* 0x000fe400078e0a06 */
[----:B------:R-:W-:Y:S02]  /*32a0*/  IMAD.MOV.U32 R21, RZ, RZ, R7 ;  /* 0x000000ffff157224 */ /* 0x000fe400078e0007 */
[----:B------:R-:W-:Y:S01]  /*32b0*/  IMAD R0, R3, UR13, R20 ;  /* 0x0000000d03007c24 */ /* 0x000fe2000f8e0214 */
[----:B------:R-:W-:-:S07]  /*32c0*/  MOV R20, R6 ;  /* 0x0000000600147202 */ /* 0x000fce0000000f00 */
.L_x_96:
[----:B------:R-:W-:Y:S05]  /*32d0*/  BSYNC.RECONVERGENT B0 ;  /* 0x0000000000007941 */ /* 0x000fea0003800200 */
.L_x_94:
[----:B------:R-:W-:Y:S01]  /*32e0*/  LOP3.LUT R3, R21, UR9, RZ, 0xfc, !PT ;  /* 0x0000000915037c12 */ /* 0x000fe2000f8efcff */
[----:B------:R-:W-:Y:S03]  /*32f0*/  BSSY.RECONVERGENT B0, `(.L_x_97) ;  /* 0x0000024000007945 */ /* 0x000fe60003800200 */
[----:B------:R-:W-:-:S13]  /*3300*/  ISETP.NE.U32.AND P0, PT, R3, RZ, PT ;  /* 0x000000ff0300720c */ /* 0x000fda0003f05070 */
[----:B------:R-:W-:Y:S05]  /*3310*/  @P0 BRA `(.L_x_98) ;  /* 0x0000000000580947 */ /* 0x000fea0003800000 */
[----:B------:R-:W-:Y:S01]  /*3320*/  MOV R7, UR19 ;  /* 0x0000001300077c02 */ /* 0x000fe20008000f00 */
[----:B------:R-:W-:-:S03]  /*3330*/  IMAD.MOV.U32 R4, RZ, RZ, RZ ;  /* 0x000000ffff047224 */ /* 0x000fc600078e00ff */
[----:B------:R-:W0:Y:S01]  /*3340*/  I2F.U32.RP R6, R7 ;  /* 0x0000000700067306 */ /* 0x000e220000209000 */
[----:B------:R-:W-:-:S07]  /*3350*/  ISETP.NE.U32.AND P2, PT, R7, RZ, PT ;  /* 0x000000ff0700720c */ /* 0x000fce0003f45070 */
[----:B0-----:R-:W0:Y:S02]  /*3360*/  MUFU.RCP R6, R6 ;  /* 0x0000000600067308 */ /* 0x001e240000001000 */
[----:B0-----:R-:W-:-:S06]  /*3370*/  VIADD R8, R6, 0xffffffe ;  /* 0x0ffffffe06087836 */ /* 0x001fcc0000000000 */
[----:B------:R-:W0:Y:S02]  /*3380*/  F2I.FTZ.U32.TRUNC.NTZ R5, R8 ;  /* 0x0000000800057305 */ /* 0x000e24000021f000 */
[----:B0-----:R-:W-:-:S05]  /*3390*/  IMAD R3, R5, R7, RZ ;  /* 0x0000000705037224 */ /* 0x001fca00078e02ff */
[----:B------:R-:W-:-:S05]  /*33a0*/  IADD3 R3, PT, PT, -R3, RZ, RZ ;  /* 0x000000ff03037210 */ /* 0x000fca0007ffe1ff */
        /* <DEDUP_REMOVED lines=13> */
.L_x_98:
[----:B------:R-:W0:Y:S01]  /*3480*/  LDCU UR10, c[0x0][0x394] ;  /* 0x00007280ff0a77ac */ /* 0x000e220008000800 */
[----:B------:R-:W-:Y:S01]  /*3490*/  IMAD.MOV.U32 R16, RZ, RZ, R20 ;  /* 0x000000ffff107224 */ /* 0x000fe200078e0014 */
[----:B------:R-:W-:Y:S01]  /*34a0*/  MOV R7, R21 ;  /* 0x0000001500077202 */ /* 0x000fe20000000f00 */
[----:B------:R-:W-:Y:S01]  /*34b0*/  IMAD.U32 R3, RZ, RZ, UR9 ;  /* 0x00000009ff037e24 */ /* 0x000fe2000f8e00ff */
[----:B------:R-:W-:Y:S02]  /*34c0*/  MOV R4, 0x34f0 ;  /* 0x000034f000047802 */ /* 0x000fe40000000f00 */
[----:B0-----:R-:W-:-:S07]  /*34d0*/  MOV R5, UR10 ;  /* 0x0000000a00057c02 */ /* 0x001fce0008000f00 */
[----:B------:R-:W-:Y:S05]  /*34e0*/  CALL.REL.NOINC `($__internal_2_$__cuda_sm20_div_s64) ;  /* 0x0000003800c87944 */ /* 0x000fea0003c00000 */
[----:B------:R-:W-:Y:S01]  /*34f0*/  MOV R7, UR19 ;  /* 0x0000001300077c02 */ /* 0x000fe20008000f00 */
[--C-:B------:R-:W-:Y:S02]  /*3500*/  IMAD.MOV R4, RZ, RZ, -R6.reuse ;  /* 0x000000ffff047224 */ /* 0x100fe400078e0a06 */
[----:B------:R-:W-:Y:S02]  /*3510*/  IMAD.MOV.U32 R3, RZ, RZ, R6 ;  /* 0x000000ffff037224 */ /* 0x000fe400078e0006 */
[----:B------:R-:W-:-:S07]  /*3520*/  IMAD R20, R4, R7, R20 ;  /* 0x0000000704147224 */ /* 0x000fce00078e0214 */
.L_x_99:
[----:B------:R-:W-:Y:S05]  /*3530*/  BSYNC.RECONVERGENT B0 ;  /* 0x0000000000007941 */ /* 0x000fea0003800200 */
.L_x_97:
[----:B------:R-:W-:Y:S01]  /*3540*/  IMAD R3, R3, R7, R20 ;  /* 0x0000000703037224 */ /* 0x000fe200078e0214 */
[----:B------:R-:W-:Y:S01]  /*3550*/  IADD3 R11, P0, PT, R11, UR6, RZ ;  /* 0x000000060b0b7c10 */ /* 0x000fe2000ff1e0ff */
[----:B------:R-:W-:Y:S02]  /*3560*/  BSSY.RECONVERGENT B0, `(.L_x_100) ;  /* 0x000002a000007945 */ /* 0x000fe40003800200 */
[----:B------:R-:W-:Y:S01]  /*3570*/  IMAD R0, R3, UR13, R0 ;  /* 0x0000000d03007c24 */ /* 0x000fe2000f8e0200 */
[----:B------:R-:W-:-:S03]  /*3580*/  IADD3.X R2, PT, PT, R2, UR7, RZ, P0, !PT ;  /* 0x0000000702027c10 */ /* 0x000fc600087fe4ff */
[----:B------:R-:W-:Y:S01]  /*3590*/  IMAD R5, R0, R14, R15 ;  /* 0x0000000e00057224 */ /* 0x000fe200078e020f */
[----:B------:R-:W-:-:S03]  /*35a0*/  LOP3.LUT R0, R2, UR17, RZ, 0xfc, !PT ;  /* 0x0000001102007c12 */ /* 0x000fc6000f8efcff */
[----:B------:R-:W-:Y:S01]  /*35b0*/  IMAD.WIDE R4, R5, 0x4, R12 ;  /* 0x0000000405047825 */ /* 0x000fe200078e020c */
[----:B------:R-:W-:-:S04]  /*35c0*/  ISETP.NE.U32.AND P0, PT, R0, RZ, PT ;  /* 0x000000ff0000720c */ /* 0x000fc80003f05070 */
[----:B------:R0:W-:Y:S09]  /*35d0*/  STG.E desc[UR14][R4.64], RZ ;  /* 0x000000ff04007986 */ /* 0x0001f2000c10190e */
[----:B------:R-:W-:Y:S05]  /*35e0*/  @P0 BRA `(.L_x_101) ;  /* 0x0000000000580947 */ /* 0x000fea0003800000 */
[----:B------:R-:W1:Y:S01]  /*35f0*/  I2F.U32.RP R0, R14 ;  /* 0x0000000e00007306 */ /* 0x000e620000209000 */
[----:B------:R-:W-:Y:S02]  /*3600*/  ISETP.NE.U32.AND P2, PT, R14, RZ, PT ;  /* 0x000000ff0e00720c */ /* 0x000fe40003f45070 */
[----:B------:R-:W-:-:S05]  /*3610*/  MOV R21, RZ ;  /* 0x000000ff00157202 */ /* 0x000fca0000000f00 */
[----:B-1----:R-:W0:Y:S02]  /*3620*/  MUFU.RCP R0, R0 ;  /* 0x0000000000007308 */ /* 0x002e240000001000 */
[----:B0-----:R-:W-:-:S06]  /*3630*/  IADD3 R4, PT, PT, R0, 0xffffffe, RZ ;  /* 0x0ffffffe00047810 */ /* 0x001fcc0007ffe0ff */
[----:B------:R0:W1:Y:S02]  /*3640*/  F2I.FTZ.U32.TRUNC.NTZ R5, R4 ;  /* 0x0000000400057305 */ /* 0x000064000021f000 */
[----:B0-----:R-:W-:Y:S02]  /*3650*/  HFMA2 R4, -RZ, RZ, 0, 0 ;  /* 0x00000000ff047431 */ /* 0x001fe400000001ff */
[----:B-1----:R-:W-:-:S04]  /*3660*/  IMAD.MOV R3, RZ, RZ, -R5 ;  /* 0x000000ffff037224 */ /* 0x002fc800078e0a05 */
[----:B------:R-:W-:-:S04]  /*3670*/  IMAD R3, R3, R14, RZ ;  /* 0x0000000e03037224 */ /* 0x000fc800078e02ff */
        /* <DEDUP_REMOVED lines=13> */
.L_x_101:
[----:B------:R-:W1:Y:S01]  /*3750*/  LDCU UR10, c[0x0][0x3c8] ;  /* 0x00007900ff0a77ac */ /* 0x000e620008000800 */
[----:B------:R-:W-:Y:S01]  /*3760*/  IMAD.MOV.U32 R16, RZ, RZ, R11 ;  /* 0x000000ffff107224 */ /* 0x000fe200078e000b */
[----:B------:R-:W-:Y:S01]  /*3770*/  MOV R7, R2 ;  /* 0x0000000200077202 */ /* 0x000fe20000000f00 */
[----:B------:R-:W-:Y:S01]  /*3780*/  IMAD.U32 R3, RZ, RZ, UR17 ;  /* 0x00000011ff037e24 */ /* 0x000fe2000f8e00ff */
[----:B0-----:R-:W-:Y:S02]  /*3790*/  MOV R4, 0x37c0 ;  /* 0x000037c000047802 */ /* 0x001fe40000000f00 */
[----:B-1----:R-:W-:-:S07]  /*37a0*/  MOV R5, UR10 ;  /* 0x0000000a00057c02 */ /* 0x002fce0008000f00 */
[----:B------:R-:W-:Y:S05]  /*37b0*/  CALL.REL.NOINC `($__internal_2_$__cuda_sm20_div_s64) ;  /* 0x0000003800147944 */ /* 0x000fea0003c00000 */
[----:B------:R-:W-:Y:S01]  /*37c0*/  IMAD.MOV R0, RZ, RZ, -R6 ;  /* 0x000000ffff007224 */ /* 0x000fe200078e0a06 */
[----:B------:R-:W-:Y:S01]  /*37d0*/  MOV R20, R6 ;  /* 0x0000000600147202 */ /* 0x000fe20000000f00 */
[----:B------:R-:W-:Y:S02]  /*37e0*/  IMAD.MOV.U32 R21, RZ, RZ, R7 ;  /* 0x000000ffff157224 */ /* 0x000fe400078e0007 */
[----:B------:R-:W-:-:S07]  /*37f0*/  IMAD R15, R0, UR11, R11 ;  /* 0x0000000b000f7c24 */ /* 0x000fce000f8e020b */
.L_x_102:
[----:B------:R-:W-:Y:S05]  /*3800*/  BSYNC.RECONVERGENT B0 ;  /* 0x0000000000007941 */ /* 0x000fea0003800200 */
.L_x_100:
[----:B------:R-:W-:Y:S01]  /*3810*/  LOP3.LUT R0, R21, UR16, RZ, 0xfc, !PT ;  /* 0x0000001015007c12 */ /* 0x000fe2000f8efcff */
[----:B------:R-:W-:Y:S03]  /*3820*/  BSSY.RECONVERGENT B0, `(.L_x_103) ;  /* 0x0000025000007945 */ /* 0x000fe60003800200 */
[----:B------:R-:W-:-:S13]  /*3830*/  ISETP.NE.U32.AND P0, PT, R0, RZ, PT ;  /* 0x000000ff0000720c */ /* 0x000fda0003f05070 */
[----:B------:R-:W-:Y:S05]  /*3840*/  @P0 BRA `(.L_x_104) ;  /* 0x00000000005c0947 */ /* 0x000fea0003800000 */
[----:B------:R-:W0:Y:S01]  /*3850*/  I2F.U32.RP R6, UR13 ;  /* 0x0000000d00067d06 */ /* 0x000e220008209000 */
[----:B------:R-:W-:Y:S01]  /*3860*/  ISETP.NE.U32.AND P2, PT, RZ, UR13, PT ;  /* 0x0000000dff007c0c */ /* 0x000fe2000bf45070 */
[----:B------:R-:W-:-:S06]  /*3870*/  IMAD.MOV.U32 R21, RZ, RZ, RZ ;  /* 0x000000ffff157224 */ /* 0x000fcc00078e00ff */
[----:B0-----:R-:W0:Y:S02]  /*3880*/  MUFU.RCP R6, R6 ;  /* 0x0000000600067308 */ /* 0x001e240000001000 */
[----:B0-----:R-:W-:-:S06]  /*3890*/  IADD3 R4, PT, PT, R6, 0xffffffe, RZ ;  /* 0x0ffffffe06047810 */ /* 0x001fcc0007ffe0ff */
        /* <DEDUP_REMOVED lines=18> */
.L_x_104:
[----:B------:R-:W0:Y:S01]  /*39c0*/  LDCU UR10, c[0x0][0x3c4] ;  /* 0x00007880ff0a77ac */ /* 0x000e220008000800 */
[----:B------:R-:W-:Y:S01]  /*39d0*/  MOV R16, R20 ;  /* 0x0000001400107202 */ /* 0x000fe20000000f00 */
[----:B------:R-:W-:Y:S01]  /*39e0*/  IMAD.MOV.U32 R7, RZ, RZ, R21 ;  /* 0x000000ffff077224 */ /* 0x000fe200078e0015 */
[----:B------:R-:W-:Y:S02]  /*39f0*/  MOV R3, UR16 ;  /* 0x0000001000037c02 */ /* 0x000fe40008000f00 */
[----:B------:R-:W-:Y:S01]  /*3a00*/  MOV R4, 0x3a30 ;  /* 0x00003a3000047802 */ /* 0x000fe20000000f00 */
[----:B0-----:R-:W-:-:S07]  /*3a10*/  IMAD.U32 R5, RZ, RZ, UR10 ;  /* 0x0000000aff057e24 */ /* 0x001fce000f8e00ff */
[----:B------:R-:W-:Y:S05]  /*3a20*/  CALL.REL.NOINC `($__internal_2_$__cuda_sm20_div_s64) ;  /* 0x0000003400787944 */ /* 0x000fea0003c00000 */
[----:B------:R-:W-:Y:S02]  /*3a30*/  IADD3 R3, PT, PT, -R6, RZ, RZ ;  /* 0x000000ff06037210 */ /* 0x000fe40007ffe1ff */
[----:B------:R-:W-:-:S03]  /*3a40*/  MOV R21, R7 ;  /* 0x0000000700157202 */ /* 0x000fc60000000f00 */
[----:B------:R-:W-:Y:S02]  /*3a50*/  IMAD R0, R3, UR13, R20 ;  /* 0x0000000d03007c24 */ /* 0x000fe4000f8e0214 */
[----:B------:R-:W-:-:S07]  /*3a60*/  IMAD.MOV.U32 R20, RZ, RZ, R6 ;  /* 0x000000ffff147224 */ /* 0x000fce00078e0006 */
.L_x_105:
[----:B------:R-:W-:Y:S05]  /*3a70*/  BSYNC.RECONVERGENT B0 ;  /* 0x0000000000007941 */ /* 0x000fea0003800200 */
.L_x_103:
        /* <DEDUP_REMOVED lines=26> */
.L_x_107:
        /* <DEDUP_REMOVED lines=8> */
[----:B------:R-:W-:Y:S01]  /*3ca0*/  IMAD.U32 R7, RZ, RZ, UR19 ;  /* 0x00000013ff077e24 */ /* 0x000fe2000f8e00ff */
[----:B------:R-:W-:-:S03]  /*3cb0*/  MOV R3, R6 ;  /* 0x0000000600037202 */ /* 0x000fc60000000f00 */
[----:B------:R-:W-:-:S07]  /*3cc0*/  IMAD R20, R4, R7, R20 ;  /* 0x0000000704147224 */ /* 0x000fce00078e0214 */
.L_x_108:
[----:B------:R-:W-:Y:S05]  /*3cd0*/  BSYNC.RECONVERGENT B0 ;  /* 0x0000000000007941 */ /* 0x000fea0003800200 */
.L_x_106:
        /* <DEDUP_REMOVED lines=12> */
[----:B------:R-:W-:Y:S01]  /*3da0*/  ISETP.NE.U32.AND P2, PT, R14, RZ, PT ;  /* 0x000000ff0e00720c */ /* 0x000fe20003f45070 */
[----:B------:R-:W-:-:S06]  /*3db0*/  IMAD.MOV.U32 R21, RZ, RZ, RZ ;  /* 0x000000ffff157224 */ /* 0x000fcc00078e00ff */
[----:B-1----:R-:W0:Y:S02]  /*3dc0*/  MUFU.RCP R0, R0 ;  /* 0x0000000000007308 */ /* 0x002e240000001000 */
        /* <DEDUP_REMOVED lines=18> */
.L_x_110:
[----:B------:R-:W1:Y:S01]  /*3ef0*/  LDCU UR10, c[0x0][0x3c8] ;  /* 0x00007900ff0a77ac */ /* 0x000e620008000800 */
[----:B------:R-:W-:Y:S01]  /*3f00*/  MOV R16, R11 ;  /* 0x0000000b00107202 */ /* 0x000fe20000000f00 */
[----:B------:R-:W-:Y:S01]  /*3f10*/  IMAD.MOV.U32 R7, RZ, RZ, R2 ;  /* 0x000000ffff077224 */ /* 0x000fe200078e0002 */
[----:B------:R-:W-:Y:S02]  /*3f20*/  MOV R3, UR17 ;  /* 0x0000001100037c02 */ /* 0x000fe40008000f00 */
[----:B0-----:R-:W-:Y:S01]  /*3f30*/  MOV R4, 0x3f60 ;  /* 0x00003f6000047802 */ /* 0x001fe20000000f00 */
[----:B-1----:R-:W-:-:S07]  /*3f40*/  IMAD.U32 R5, RZ, RZ, UR10 ;  /* 0x0000000aff057e24 */ /* 0x002fce000f8e00ff */
[----:B------:R-:W-:Y:S05]  /*3f50*/  CALL.REL.NOINC `($__internal_2_$__cuda_sm20_div_s64) ;  /* 0x00000030002c7944 */ /* 0x000fea0003c00000 */
[----:B------:R-:W-:Y:S01]  /*3f60*/  IADD3 R0, PT, PT, -R6, RZ, RZ ;  /* 0x000000ff06007210 */ /* 0x000fe20007ffe1ff */
[----:B------:R-:W-:Y:S01]  /*3f70*/  IMAD.MOV.U32 R20, RZ, RZ, R6 ;  /* 0x000000ffff147224 */ /* 0x000fe200078e0006 */
[----:B------:R-:W-:-:S03]  /*3f80*/  MOV R21, R7 ;  /* 0x0000000700157202 */ /* 0x000fc60000000f00 */
[----:B------:R-:W-:-:S07]  /*3f90*/  IMAD R0, R0, UR11, R11 ;  /* 0x0000000b00007c24 */ /* 0x000fce000f8e020b */
.L_x_111:
[----:B------:R-:W-:Y:S05]  /*3fa0*/  BSYNC.RECONVERGENT B0 ;  /* 0x0000000000007941 */ /* 0x000fea0003800200 */
.L_x_109:
[----:B------:R-:W-:Y:S01]  /*3fb0*/  LOP3.LUT R3, R21, UR16, RZ, 0xfc, !PT ;  /* 0x0000001015037c12 */ /* 0x000fe2000f8efcff */
[----:B------:R-:W-:Y:S03]  /*3fc0*/  BSSY.RECONVERGENT B0, `(.L_x_112) ;  /* 0x0000025000007945 */ /* 0x000fe60003800200 */
[----:B------:R-:W-:-:S13]  /*3fd0*/  ISETP.NE.U32.AND P0, PT, R3, RZ, PT ;  /* 0x000000ff0300720c */ /* 0x000fda0003f05070 */
[----:B------:R-:W-:Y:S05]  /*3fe0*/  @P0 BRA `(.L_x_113) ;  /* 0x00000000005c0947 */ /* 0x000fea0003800000 */
[----:B------:R-:W0:Y:S01]  /*3ff0*/  I2F.U32.RP R6, UR13 ;  /* 0x0000000d00067d06 */ /* 0x000e220008209000 */
[----:B------:R-:W-:Y:S01]  /*4000*/  IMAD.MOV.U32 R4, RZ, RZ, RZ ;  /* 0x000000ffff047224 */ /* 0x000fe200078e00ff */
[----:B------:R-:W-:Y:S01]  /*4010*/  ISETP.NE.U32.AND P2, PT, RZ, UR13, PT ;  /* 0x0000000dff007c0c */ /* 0x000fe2000bf45070 */
[----:B------:R-:W-:-:S05]  /*4020*/  HFMA2 R21, -RZ, RZ, 0, 0 ;  /* 0x00000000ff157431 */ /* 0x000fca00000001ff */
[----:B0-----:R-:W0:Y:S02]  /*4030*/  MUFU.RCP R6, R6 ;  /* 0x0000000600067308 */ /* 0x001e240000001000 */
[----:B0-----:R-:W-:-:S06]  /*4040*/  VIADD R7, R6, 0xffffffe ;  /* 0x0ffffffe06077836 */ /* 0x001fcc0000000000 */
[----:B------:R-:W0:Y:S02]  /*4050*/  F2I.FTZ.U32.TRUNC.NTZ R5, R7 ;  /* 0x0000000700057305 */ /* 0x000e24000021f000 */
[----:B0-----:R-:W-:-:S05]  /*4060*/  IADD3 R3, PT, PT, RZ, -R5, RZ ;  /* 0x80000005ff037210 */ /* 0x001fca0007ffe0ff */
        /* <DEDUP_REMOVED lines=15> */
.L_x_113:
        /* <DEDUP_REMOVED lines=11> */
.L_x_114:
[----:B------:R-:W-:Y:S05]  /*4210*/  BSYNC.RECONVERGENT B0 ;  /* 0x0000000000007941 */ /* 0x000fea0003800200 */
.L_x_112:
        /* <DEDUP_REMOVED lines=26> */
.L_x_116:
        /* <DEDUP_REMOVED lines=11> */
.L_x_117:
[----:B------:R-:W-:Y:S05]  /*4470*/  BSYNC.RECONVERGENT B0 ;  /* 0x0000000000007941 */ /* 0x000fea0003800200 */
.L_x_115:
[----:B------:R-:W-:-:S04]  /*4480*/  IMAD R3, R3, R7, R20 ;  /* 0x0000000703037224 */ /* 0x000fc800078e0214 */
[----:B------:R-:W-:-:S04]  /*4490*/  IMAD R3, R3, UR13, R10 ;  /* 0x0000000d03037c24 */ /* 0x000fc8000f8e020a */
[----:B------:R-:W-:Y:S01]  /*44a0*/  IMAD R3, R3, UR11, R0 ;  /* 0x0000000b03037c24 */ /* 0x000fe2000f8e0200 */
[----:B------:R-:W-:-:S03]  /*44b0*/  IADD3 R0, P0, PT, R11, UR6, RZ ;  /* 0x000000060b007c10 */ /* 0x000fc6000ff1e0ff */
[----:B------:R-:W-:Y:S01]  /*44c0*/  IMAD.WIDE R4, R3, 0x4, R12 ;  /* 0x0000000403047825 */ /* 0x000fe200078e020c */
[----:B------:R-:W-:Y:S02]  /*44d0*/  IADD3.X R2, PT, PT, R2, UR7, RZ, P0, !PT ;  /* 0x0000000702027c10 */ /* 0x000fe400087fe4ff */
[----:B------:R-:W-:Y:S02]  /*44e0*/  ISETP.GE.U32.AND P0, PT, R0, UR4, PT ;  /* 0x0000000400007c0c */ /* 0x000fe4000bf06070 */
[----:B------:R0:W-:Y:S02]  /*44f0*/  STG.E desc[UR14][R4.64], RZ ;  /* 0x000000ff04007986 */ /* 0x0001e4000c10190e */
[----:B------:R-:W-:-:S13]  /*4500*/  ISETP.GE.AND.EX P0, PT, R2, UR8, PT, P0 ;  /* 0x0000000802007c0c */ /* 0x000fda000bf06300 */
[----:B0-----:R-:W-:Y:S05]  /*4510*/  @!P0 BRA `(.L_x_118) ;  /* 0xffffffe000548947 */ /* 0x001fea000383ffff */
[----:B------:R-:W-:Y:S05]  /*4520*/  EXIT ;  /* 0x000000000000794d */ /* 0x000fea0003800000 */
.L_x_45:
[----:B------:R-:W-:Y:S01]  /*4530*/  IADD3 R3, P0, PT, R0, UR6, RZ ;  /* 0x0000000600037c10 */ /* 0x000fe2000ff1e0ff */
[----:B------:R-:W-:Y:S01]  /*4540*/  BSSY.RECONVERGENT B0, `(.L_x_119) ;  /* 0x000002c000007945 */ /* 0x000fe20003800200 */
[----:B------:R-:W-:Y:S02]  /*4550*/  MOV R4, UR8 ;  /* 0x0000000800047c02 */ /* 0x000fe40008000f00 */
        /* <DEDUP_REMOVED lines=14> */
[----:B------:R-:W-:Y:S01]  /*4640*/  IADD3 R3, PT, PT, RZ, -UR6, RZ ;  /* 0x80000006ff037c10 */ /* 0x000fe2000fffe0ff */
[----:B------:R-:W-:Y:S01]  /*4650*/  IMAD.MOV.U32 R4, RZ, RZ, RZ ;  /* 0x000000ffff047224 */ /* 0x000fe200078e00ff */
[----:B------:R-:W-:-:S05]  /*4660*/  ISETP.NE.U32.AND P2, PT, RZ, UR6, PT ;  /* 0x00000006ff007c0c */ /* 0x000fca000bf45070 */
[----:B0-----:R-:W0:Y:S02]  /*4670*/  MUFU.RCP R6, R6 ;  /* 0x0000000600067308 */ /* 0x001e240000001000 */
[----:B0-----:R-:W-:-:S06]  /*4680*/  VIADD R5, R6, 0xffffffe ;  /* 0x0ffffffe06057836 */ /* 0x001fcc0000000000 */
[----:B------:R-:W0:Y:S02]  /*4690*/  F2I.FTZ.U32.TRUNC.NTZ R5, R5 ;  /* 0x0000000500057305 */ /* 0x000e24000021f000 */
[----:B0-----:R-:W-:-:S04]  /*46a0*/  IMAD R3, R3, R5, RZ ;  /* 0x0000000503037224 */ /* 0x001fc800078e02ff */
[----:B------:R-:W-:-:S04]  /*46b0*/  IMAD.HI.U32 R3, R5, R3, R4 ;  /* 0x0000000305037227 */ /* 0x000fc800078e0004 */
[----:B------:R-:W-:Y:S02]  /*46c0*/  HFMA2 R5, -RZ, RZ, 0, 0 ;  /* 0x00000000ff057431 */ /* 0x000fe400000001ff */
        /* <DEDUP_REMOVED lines=8> */
[----:B------:R-:W-:Y:S01]  /*4750*/  @!P2 LOP3.LUT R4, RZ, UR6, RZ, 0x33, !PT ;  /* 0x00000006ff04ac12 */ /* 0x000fe2000f8e33ff */
[----:B------:R-:W-:Y:S06]  /*4760*/  BRA `(.L_x_121) ;  /* 0x0000000000247947 */ /* 0x000fec0003800000 */
.L_x_120:
[----:B------:R-:W-:Y:S01]  /*4770*/  MOV R7, UR7 ;  /* 0x0000000700077c02 */ /* 0x000fe20008000f00 */
[----:B------:R-:W-:Y:S01]  /*4780*/  IMAD.U32 R6, RZ, RZ, UR6 ;  /* 0x00000006ff067e24 */ /* 0x000fe2000f8e00ff */
[----:B------:R-:W-:Y:S01]  /*4790*/  MOV R5, UR7 ;  /* 0x0000000700057c02 */ /* 0x000fe20008000f00 */
[----:B------:R-:W-:Y:S01]  /*47a0*/  IMAD.U32 R4, RZ, RZ, UR6 ;  /* 0x00000006ff047e24 */ /* 0x000fe2000f8e00ff */
[----:B------:R-:W-:Y:S01]  /*47b0*/  MOV R5, R7 ;  /* 0x0000000700057202 */ /* 0x000fe20000000f00 */
[----:B------:R-:W-:Y:S01]  /*47c0*/  IMAD.MOV.U32 R3, RZ, RZ, R8 ;  /* 0x000000ffff037224 */ /* 0x000fe200078e0008 */
[----:B------:R-:W-:Y:S01]  /*47d0*/  MOV R6, 0x4800 ;  /* 0x0000480000067802 */ /* 0x000fe20000000f00 */
[----:B------:R-:W-:-:S07]  /*47e0*/  IMAD.MOV.U32 R7, RZ, RZ, R9 ;  /* 0x000000ffff077224 */ /* 0x000fce00078e0009 */
[----:B------:R-:W-:Y:S05]  /*47f0*/  CALL.REL.NOINC `($__internal_3_$__cuda_sm20_div_u64) ;  /* 0x0000002c00507944 */ /* 0x000fea0003c00000 */
.L_x_121:
[----:B------:R-:W-:Y:S05]  /*4800*/  BSYNC.RECONVERGENT B0 ;  /* 0x0000000000007941 */ /* 0x000fea0003800200 */
.L_x_119:
        /* <DEDUP_REMOVED lines=14> */
.L_x_133:
[----:B------:R-:W-:Y:S01]  /*48f0*/  LOP3.LUT R3, R2, UR17, RZ, 0xfc, !PT ;  /* 0x0000001102037c12 */ /* 0x000fe2000f8efcff */
[----:B------:R-:W-:Y:S03]  /*4900*/  BSSY.RECONVERGENT B1, `(.L_x_124) ;  /* 0x0000024000017945 */ /* 0x000fe60003800200 */
[----:B------:R-:W-:-:S13]  /*4910*/  ISETP.NE.U32.AND P0, PT, R3, RZ, PT ;  /* 0x000000ff0300720c */ /* 0x000fda0003f05070 */
[----:B-1----:R-:W-:Y:S05]  /*4920*/  @P0 BRA `(.L_x_125) ;  /* 0x0000000000580947 */ /* 0x002fea0003800000 */
[----:B------:R-:W1:Y:S01]  /*4930*/  I2F.U32.RP R6, UR10 ;  /* 0x0000000a00067d06 */ /* 0x000e620008209000 */
[----:B------:R-:W-:Y:S02]  /*4940*/  ISETP.NE.U32.AND P2, PT, RZ, UR10, PT ;  /* 0x0000000aff007c0c */ /* 0x000fe4000bf45070 */
[----:B------:R-:W-:-:S05]  /*4950*/  MOV R13, RZ ;  /* 0x000000ff000d7202 */ /* 0x000fca0000000f00 */
[----:B-1----:R-:W1:Y:S02]  /*4960*/  MUFU.RCP R6, R6 ;  /* 0x0000000600067308 */ /* 0x002e640000001000 */
[----:B-1----:R-:W-:-:S06]  /*4970*/  IADD3 R4, PT, PT, R6, 0xffffffe, RZ ;  /* 0x0ffffffe06047810 */ /* 0x002fcc0007ffe0ff */
[----:B------:R1:W3:Y:S02]  /*4980*/  F2I.FTZ.U32.TRUNC.NTZ R5, R4 ;  /* 0x0000000400057305 */ /* 0x0002e4000021f000 */
[----:B-1----:R-:W-:Y:S02]  /*4990*/  HFMA2 R4, -RZ, RZ, 0, 0 ;  /* 0x00000000ff047431 */ /* 0x002fe400000001ff */
[----:B---3--:R-:W-:-:S04]  /*49a0*/  IMAD.MOV R3, RZ, RZ, -R5 ;  /* 0x000000ffff037224 */ /* 0x008fc800078e0a05 */
        /* <DEDUP_REMOVED lines=13> */
[----:B------:R-:W-:Y:S06]  /*4a80*/  BRA `(.L_x_126) ;  /* 0x00000000002c7947 */ /* 0x000fec0003800000 */
.L_x_125:
[----:B------:R-:W1:Y:S01]  /*4a90*/  LDCU UR11, c[0x0][0x3c8] ;  /* 0x00007900ff0b77ac */ /* 0x000e620008000800 */
[----:B------:R-:W-:Y:S01]  /*4aa0*/  IMAD.MOV.U32 R16, RZ, RZ, R0 ;  /* 0x000000ffff107224 */ /* 0x000fe200078e0000 */
[----:B------:R-:W-:Y:S01]  /*4ab0*/  MOV R7, R2 ;  /* 0x0000000200077202 */ /* 0x000fe20000000f00 */
[----:B------:R-:W-:Y:S01]  /*4ac0*/  IMAD.U32 R3, RZ, RZ, UR17 ;  /* 0x00000011ff037e24 */ /* 0x000fe2000f8e00ff */
[----:B------:R-:W-:Y:S02]  /*4ad0*/  MOV R4, 0x4b00 ;  /* 0x00004b0000047802 */ /* 0x000fe40000000f00 */
[----:B-1----:R-:W-:-:S07]  /*4ae0*/  MOV R5, UR11 ;  /* 0x0000000b00057c02 */ /* 0x002fce0008000f00 */
[----:B0-2---:R-:W-:Y:S05]  /*4af0*/  CALL.REL.NOINC `($__internal_2_$__cuda_sm20_div_s64) ;  /* 0x0000002400447944 */ /* 0x005fea0003c00000 */
[----:B------:R-:W-:Y:S01]  /*4b00*/  IMAD.MOV R3, RZ, RZ, -R6 ;  /* 0x000000ffff037224 */ /* 0x000fe200078e0a06 */
[----:B------:R-:W-:Y:S01]  /*4b10*/  MOV R12, R6 ;  /* 0x00000006000c7202 */ /* 0x000fe20000000f00 */
[----:B------:R-:W-:Y:S02]  /*4b20*/  IMAD.MOV.U32 R13, RZ, RZ, R7 ;  /* 0x000000ffff0d7224 */ /* 0x000fe400078e0007 */
[----:B------:R-:W-:-:S07]  /*4b30*/  IMAD R24, R3, UR10, R0 ;  /* 0x0000000a03187c24 */ /* 0x000fce000f8e0200 */
.L_x_126:
[----:B--2---:R-:W-:Y:S05]  /*4b40*/  BSYNC.RECONVERGENT B1 ;  /* 0x0000000000017941 */ /* 0x004fea0003800200 */
.L_x_124:
[----:B------:R-:W-:Y:S01]  /*4b50*/  LOP3.LUT R3, R13, UR16, RZ, 0xfc, !PT ;  /* 0x000000100d037c12 */ /* 0x000fe2000f8efcff */
[----:B------:R-:W-:Y:S03]  /*4b60*/  BSSY.RECONVERGENT B1, `(.L_x_127) ;  /* 0x0000025000017945 */ /* 0x000fe60003800200 */
[----:B------:R-:W-:-:S13]  /*4b70*/  ISETP.NE.U32.AND P0, PT, R3, RZ, PT ;  /* 0x000000ff0300720c */ /* 0x000fda0003f05070 */
[----:B------:R-:W-:Y:S05]  /*4b80*/  @P0 BRA `(.L_x_128) ;  /* 0x00000000005c0947 */ /* 0x000fea0003800000 */
[----:B------:R-:W1:Y:S01]  /*4b90*/  I2F.U32.RP R6, UR12 ;  /* 0x0000000c00067d06 */ /* 0x000e620008209000 */
[----:B------:R-:W-:Y:S01]  /*4ba0*/  HFMA2 R4, -RZ, RZ, 0, 0 ;  /* 0x00000000ff047431 */ /* 0x000fe200000001ff */
[----:B------:R-:W-:Y:S01]  /*4bb0*/  ISETP.NE.U32.AND P2, PT, RZ, UR12, PT ;  /* 0x0000000cff007c0c */ /* 0x000fe2000bf45070 */
[----:B------:R-:W-:-:S05]  /*4bc0*/  IMAD.MOV.U32 R13, RZ, RZ, RZ ;  /* 0x000000ffff0d7224 */ /* 0x000fca00078e00ff */
[----:B-1----:R-:W1:Y:S02]  /*4bd0*/  MUFU.RCP R6, R6 ;  /* 0x0000000600067308 */ /* 0x002e640000001000 */
[----:B-1----:R-:W-:-:S06]  /*4be0*/  IADD3 R7, PT, PT, R6, 0xffffffe, RZ ;  /* 0x0ffffffe06077810 */ /* 0x002fcc0007ffe0ff */
[----:B------:R-:W1:Y:S02]  /*4bf0*/  F2I.FTZ.U32.TRUNC.NTZ R5, R7 ;  /* 0x0000000700057305 */ /* 0x000e64000021f000 */
        /* <DEDUP_REMOVED lines=16> */
.L_x_128:
[----:B------:R-:W1:Y:S01]  /*4d00*/  LDCU UR11, c[0x0][0x3c4] ;  /* 0x00007880ff0b77ac */ /* 0x000e620008000800 */
[----:B------:R-:W-:Y:S01]  /*4d10*/  MOV R16, R12 ;  /* 0x0000000c00107202 */ /* 0x000fe20000000f00 */
[----:B------:R-:W-:Y:S01]  /*4d20*/  IMAD.MOV.U32 R7, RZ, RZ, R13 ;  /* 0x000000ffff077224 */ /* 0x000fe200078e000d */
[----:B------:R-:W-:Y:S02]  /*4d30*/  MOV R3, UR16 ;  /* 0x0000001000037c02 */ /* 0x000fe40008000f00 */
[----:B------:R-:W-:Y:S01]  /*4d40*/  MOV R4, 0x4d70 ;  /* 0x00004d7000047802 */ /* 0x000fe20000000f00 */
[----:B-1----:R-:W-:-:S07]  /*4d50*/  IMAD.U32 R5, RZ, RZ, UR11 ;  /* 0x0000000bff057e24 */ /* 0x002fce000f8e00ff */
[----:B0-----:R-:W-:Y:S05]  /*4d60*/  CALL.REL.NOINC `($__internal_2_$__cuda_sm20_div_s64) ;  /* 0x0000002000a87944 */ /* 0x001fea0003c00000 */
[----:B------:R-:W-:Y:S02]  /*4d70*/  IADD3 R3, PT, PT, -R6, RZ, RZ ;  /* 0x000000ff06037210 */ /* 0x000fe40007ffe1ff */
[----:B------:R-:W-:-:S03]  /*4d80*/  MOV R13, R7 ;  /* 0x00000007000d7202 */ /* 0x000fc60000000f00 */
[----:B------:R-:W-:Y:S02]  /*4d90*/  IMAD R26, R3, UR12, R12 ;  /* 0x0000000c031a7c24 */ /* 0x000fe4000f8e020c */
[----:B------:R-:W-:-:S07]  /*4da0*/  IMAD.MOV.U32 R12, RZ, RZ, R6 ;  /* 0x000000ffff0c7224 */ /* 0x000fce00078e0006 */
.L_x_129:
[----:B------:R-:W-:Y:S05]  /*4db0*/  BSYNC.RECONVERGENT B1 ;  /* 0x0000000000017941 */ /* 0x000fea0003800200 */
.L_x_127:
[----:B------:R-:W-:Y:S01]  /*4dc0*/  LOP3.LUT R3, R13, UR9, RZ, 0xfc, !PT ;  /* 0x000000090d037c12 */ /* 0x000fe2000f8efcff */
[----:B------:R-:W-:Y:S03]  /*4dd0*/  BSSY.RECONVERGENT B1, `(.L_x_130) ;  /* 0x0000024000017945 */ /* 0x000fe60003800200 */
[----:B------:R-:W-:-:S13]  /*4de0*/  ISETP.NE.U32.AND P0, PT, R3, RZ, PT ;  /* 0x000000ff0300720c */ /* 0x000fda0003f05070 */
[----:B------:R-:W-:Y:S05]  /*4df0*/  @P0 BRA `(.L_x_131) ;  /* 0x0000000000580947 */ /* 0x000fea0003800000 */
[----:B------:R-:W-:Y:S02]  /*4e00*/  IMAD.U32 R7, RZ, RZ, UR18 ;  /* 0x00000012ff077e24 */ /* 0x000fe4000f8e00ff */
[----:B------:R-:W-:Y:S02]  /*4e10*/  HFMA2 R4, -RZ, RZ, 0, 0 ;  /* 0x00000000ff047431 */ /* 0x000fe400000001ff */
        /* <DEDUP_REMOVED lines=20> */
.L_x_131:
[----:B------:R-:W1:Y:S01]  /*4f60*/  LDCU UR11, c[0x0][0x394] ;  /* 0x00007280ff0b77ac */ /* 0x000e620008000800 */
[----:B------:R-:W-:Y:S01]  /*4f70*/  MOV R16, R12 ;  /* 0x0000000c00107202 */ /* 0x000fe20000000f00 */
[----:B------:R-:W-:Y:S01]  /*4f80*/  IMAD.MOV.U32 R7, RZ, RZ, R13 ;  /* 0x000000ffff077224 */ /* 0x000fe200078e000d */
[----:B------:R-:W-:Y:S02]  /*4f90*/  MOV R3, UR9 ;  /* 0x0000000900037c02 */ /* 0x000fe40008000f00 */
[----:B------:R-:W-:Y:S01]  /*4fa0*/  MOV R4, 0x4fd0 ;  /* 0x00004fd000047802 */ /* 0x000fe20000000f00 */
[----:B-1----:R-:W-:-:S07]  /*4fb0*/  IMAD.U32 R5, RZ, RZ, UR11 ;  /* 0x0000000bff057e24 */ /* 0x002fce000f8e00ff */
[----:B0-----:R-:W-:Y:S05]  /*4fc0*/  CALL.REL.NOINC `($__internal_2_$__cuda_sm20_div_s64) ;  /* 0x0000002000107944 */ /* 0x001fea0003c00000 */
[----:B------:R-:W-:Y:S01]  /*4fd0*/  IADD3 R4, PT, PT, -R6, RZ, RZ ;  /* 0x000000ff06047210 */ /* 0x000fe20007ffe1ff */
[----:B------:R-:W-:Y:S01]  /*4fe0*/  IMAD.U32 R7, RZ, RZ, UR18 ;  /* 0x00000012ff077e24 */ /* 0x000fe2000f8e00ff */
[----:B------:R-:W-:-:S03]  /*4ff0*/  MOV R3, R6 ;  /* 0x0000000600037202 */ /* 0x000fc60000000f00 */
[----:B------:R-:W-:-:S07]  /*5000*/  IMAD R12, R4, R7, R12 ;  /* 0x00000007040c7224 */ /* 0x000fce00078e020c */
.L_x_132:
[----:B------:R-:W-:Y:S05]  /*5010*/  BSYNC.RECONVERGENT B1 ;  /* 0x0000000000017941 */ /* 0x000fea0003800200 */
.L_x_130:
[----:B------:R-:W-:Y:S01]  /*5020*/  IMAD R3, R3, R7, R12 ;  /* 0x0000000703037224 */ /* 0x000fe200078e020c */
[----:B------:R-:W-:Y:S02]  /*5030*/  IADD3 R20, P0, PT, R20, 0x1, RZ ;  /* 0x0000000114147810 */ /* 0x000fe40007f1e0ff */
[----:B------:R-:W-:Y:S01]  /*5040*/  IADD3 R0, P1, PT, R0, UR6, RZ ;  /* 0x0000000600007c10 */ /* 0x000fe2000ff3e0ff */
[----:B------:R-:W-:Y:S02]  /*5050*/  IMAD R3, R3, UR12, R26 ;  /* 0x0000000c03037c24 */ /* 0x000fe4000f8e021a */
[----:B------:R-:W-:Y:S01]  /*5060*/  IMAD.X R21, RZ, RZ, R21, P0 ;  /* 0x000000ffff157224 */ /* 0x000fe200000e0615 */
[----:B------:R-:W-:Y:S01]  /*5070*/  ISETP.NE.U32.AND P0, PT, R20, R25, PT ;  /* 0x000000191400720c */ /* 0x000fe20003f05070 */
[----:B------:R-:W-:Y:S01]  /*5080*/  IMAD R3, R3, UR10, R24 ;  /* 0x0000000a03037c24 */ /* 0x000fe2000f8e0218 */
[----:B------:R-:W-:Y:S02]  /*5090*/  IADD3.X R2, PT, PT, R2, UR7, RZ, P1, !PT ;  /* 0x0000000702027c10 */ /* 0x000fe40008ffe4ff */
[----:B------:R-:W-:Y:S01]  /*50a0*/  ISETP.NE.AND.EX P0, PT, R21, RZ, PT, P0 ;  /* 0x000000ff1500720c */ /* 0x000fe20003f05300 */
[----:B0-----:R-:W-:-:S05]  /*50b0*/  IMAD.WIDE R4, R3, 0x4, R10 ;  /* 0x0000000403047825 */ /* 0x001fca00078e020a */
[----:B------:R1:W-:Y:S07]  /*50c0*/  STG.E desc[UR14][R4.64], RZ ;  /* 0x000000ff04007986 */ /* 0x0003ee000c10190e */
[----:B------:R-:W-:Y:S05]  /*50d0*/  @P0 BRA `(.L_x_133) ;  /* 0xfffffff800040947 */ /* 0x000fea000383ffff */
.L_x_123:
[----:B--2---:R-:W-:Y:S05]  /*50e0*/  BSYNC.RECONVERGENT B0 ;  /* 0x0000000000007941 */ /* 0x004fea0003800200 */
.L_x_122:
        /* <DEDUP_REMOVED lines=8> */
.L_x_170:
        /* <DEDUP_REMOVED lines=8> */
[----:B-1----:R-:W-:-:S06]  /*51f0*/  IADD3 R4, PT, PT, R6, 0xffffffe, RZ ;  /* 0x0ffffffe06047810 */ /* 0x002fcc0007ffe0ff */
        /* <DEDUP_REMOVED lines=17> */
.L_x_135:
[----:B------:R-:W0:Y:S01]  /*5310*/  LDCU UR10, c[0x0][0x3c8] ;  /* 0x00007900ff0a77ac */ /* 0x000e220008000800 */
[----:B------:R-:W-:Y:S01]  /*5320*/  IMAD.MOV.U32 R16, RZ, RZ, R0 ;  /* 0x000000ffff107224 */ /* 0x000fe200078e0000 */
[----:B------:R-:W-:Y:S01]  /*5330*/  MOV R7, R2 ;  /* 0x0000000200077202 */ /* 0x000fe20000000f00 */
[----:B------:R-:W-:Y:S01]  /*5340*/  IMAD.U32 R3, RZ, RZ, UR17 ;  /* 0x00000011ff037e24 */ /* 0x000fe2000f8e00ff */
[----:B-1----:R-:W-:Y:S02]  /*5350*/  MOV R4, 0x5380 ;  /* 0x0000538000047802 */ /* 0x002fe40000000f00 */
[----:B0-----:R-:W-:-:S07]  /*5360*/  MOV R5, UR10 ;  /* 0x0000000a00057c02 */ /* 0x001fce0008000f00 */
[----:B----4-:R-:W-:Y:S05]  /*5370*/  CALL.REL.NOINC `($__internal_2_$__cuda_sm20_div_s64) ;  /* 0x0000001c00247944 */ /* 0x010fea0003c00000 */
[----:B------:R-:W-:Y:S01]  /*5380*/  IMAD.MOV R11, RZ, RZ, -R6 ;  /* 0x000000ffff0b7224 */ /* 0x000fe200078e0a06 */
[----:B------:R-:W-:Y:S01]  /*5390*/  MOV R14, R6 ;  /* 0x00000006000e7202 */ /* 0x000fe20000000f00 */
[----:B------:R-:W-:Y:S02]  /*53a0*/  IMAD.MOV.U32 R15, RZ, RZ, R7 ;  /* 0x000000ffff0f7224 */ /* 0x000fe400078e0007 */
[----:B------:R-:W-:-:S07]  /*53b0*/  IMAD R11, R11, UR13, R0 ;  /* 0x0000000d0b0b7c24 */ /* 0x000fce000f8e0200 */
.L_x_136:
[----:B------:R-:W-:Y:S05]  /*53c0*/  BSYNC.RECONVERGENT B0 ;  /* 0x0000000000007941 */ /* 0x000fea0003800200 */
.L_x_134:
[----:B------:R-:W-:Y:S01]  /*53d0*/  LOP3.LUT R3, R15, UR16, RZ, 0xfc, !PT ;  /* 0x000000100f037c12 */ /* 0x000fe2000f8efcff */
[----:B------:R-:W-:Y:S03]  /*53e0*/  BSSY.RECONVERGENT B0, `(.L_x_137) ;  /* 0x0000024000007945 */ /* 0x000fe60003800200 */
[----:B------:R-:W-:-:S13]  /*53f0*/  ISETP.NE.U32.AND P0, PT, R3, RZ, PT ;  /* 0x000000ff0300720c */ /* 0x000fda0003f05070 */
[----:B------:R-:W-:Y:S05]  /*5400*/  @P0 BRA `(.L_x_138) ;  /* 0x0000000000580947 */ /* 0x000fea0003800000 */
[----:B------:R-:W0:Y:S01]  /*5410*/  I2F.U32.RP R6, UR11 ;  /* 0x0000000b00067d06 */ /* 0x000e220008209000 */
[----:B------:R-:W-:Y:S02]  /*5420*/  ISETP.NE.U32.AND P2, PT, RZ, UR11, PT ;  /* 0x0000000bff007c0c */ /* 0x000fe4000bf45070 */
[----:B------:R-:W-:-:S05]  /*5430*/  MOV R21, RZ ;  /* 0x000000ff00157202 */ /* 0x000fca0000000f00 */
        /* <DEDUP_REMOVED lines=19> */
.L_x_138:
[----:B------:R-:W0:Y:S01]  /*5570*/  LDCU UR10, c[0x0][0x3c4] ;  /* 0x00007880ff0a77ac */ /* 0x000e220008000800 */
[----:B------:R-:W-:Y:S01]  /*5580*/  IMAD.MOV.U32 R16, RZ, RZ, R14 ;  /* 0x000000ffff107224 */ /* 0x000fe200078e000e */
[----:B------:R-:W-:Y:S01]  /*5590*/  MOV R7, R15 ;  /* 0x0000000f00077202 */ /* 0x000fe20000000f00 */
[----:B------:R-:W-:Y:S01]  /*55a0*/  IMAD.U32 R3, RZ, RZ, UR16 ;  /* 0x00000010ff037e24 */ /* 0x000fe2000f8e00ff */
[----:B------:R-:W-:Y:S02]  /*55b0*/  MOV R4, 0x55e0 ;  /* 0x000055e000047802 */ /* 0x000fe40000000f00 */
[----:B0-----:R-:W-:-:S07]  /*55c0*/  MOV R5, UR10 ;  /* 0x0000000a00057c02 */ /* 0x001fce0008000f00 */
[----:B----4-:R-:W-:Y:S05]  /*55d0*/  CALL.REL.NOINC `($__internal_2_$__cuda_sm20_div_s64) ;  /* 0x00000018008c7944 */ /* 0x010fea0003c00000 */
[----:B------:R-:W-:Y:S01]  /*55e0*/  IMAD.MOV R3, RZ, RZ, -R6 ;  /* 0x000000ffff037224 */ /* 0x000fe200078e0a06 */
[----:B------:R-:W-:Y:S01]  /*55f0*/  MOV R20, R6 ;  /* 0x0000000600147202 */ /* 0x000fe20000000f00 */
[----:B------:R-:W-:Y:S02]  /*5600*/  IMAD.MOV.U32 R21, RZ, RZ, R7 ;  /* 0x000000ffff157224 */ /* 0x000fe400078e0007 */
[----:B------:R-:W-:-:S07]  /*5610*/  IMAD R14, R3, UR11, R14 ;  /* 0x0000000b030e7c24 */ /* 0x000fce000f8e020e */
.L_x_139:
[----:B------:R-:W-:Y:S05]  /*5620*/  BSYNC.RECONVERGENT B0 ;  /* 0x0000000000007941 */ /* 0x000fea0003800200 */
.L_x_137:
        /* <DEDUP_REMOVED lines=26> */
.L_x_141:
[----:B------:R-:W0:Y:S01]  /*57d0*/  LDCU UR10, c[0x0][0x394] ;  /* 0x00007280ff0a77ac */ /* 0x000e220008000800 */
[----:B------:R-:W-:Y:S01]  /*57e0*/  IMAD.MOV.U32 R16, RZ, RZ, R20 ;  /* 0x000000ffff107224 */ /* 0x000fe200078e0014 */
[----:B------:R-:W-:Y:S01]  /*57f0*/  MOV R7, R21 ;  /* 0x0000001500077202 */ /* 0x000fe20000000f00 */
[----:B------:R-:W-:Y:S01]  /*5800*/  IMAD.U32 R3, RZ, RZ, UR9 ;  /* 0x00000009ff037e24 */ /* 0x000fe2000f8e00ff */
[----:B------:R-:W-:Y:S02]  /*5810*/  MOV R4, 0x5840 ;  /* 0x0000584000047802 */ /* 0x000fe40000000f00 */
[----:B0-----:R-:W-:-:S07]  /*5820*/  MOV R5, UR10 ;  /* 0x0000000a00057c02 */ /* 0x001fce0008000f00 */
[----:B----4-:R-:W-:Y:S05]  /*5830*/  CALL.REL.NOINC `($__internal_2_$__cuda_sm20_div_s64) ;  /* 0x0000001400f47944 */ /* 0x010fea0003c00000 */
[----:B------:R-:W-:Y:S01]  /*5840*/  MOV R7, UR19 ;  /* 0x0000001300077c02 */ /* 0x000fe20008000f00 */
[--C-:B------:R-:W-:Y:S02]  /*5850*/  IMAD.MOV R4, RZ, RZ, -R6.reuse ;  /* 0x000000ffff047224 */ /* 0x100fe400078e0a06 */
[----:B------:R-:W-:Y:S02]  /*5860*/  IMAD.MOV.U32 R3, RZ, RZ, R6 ;  /* 0x000000ffff037224 */ /* 0x000fe400078e0006 */
[----:B------:R-:W-:-:S07]  /*5870*/  IMAD R20, R4, R7, R20 ;  /* 0x0000000704147224 */ /* 0x000fce00078e0214 */
.L_x_142:
[----:B------:R-:W-:Y:S05]  /*5880*/  BSYNC.RECONVERGENT B0 ;  /* 0x0000000000007941 */ /* 0x000fea0003800200 */
.L_x_140:
        /* <DEDUP_REMOVED lines=12> */
[----:B------:R-:W-:Y:S02]  /*5950*/  ISETP.NE.U32.AND P2, PT, R10, RZ, PT ;  /* 0x000000ff0a00720c */ /* 0x000fe40003f45070 */
[----:B------:R-:W-:-:S05]  /*5960*/  MOV R21, RZ ;  /* 0x000000ff00157202 */ /* 0x000fca0000000f00 */
[----:B0-----:R-:W0:Y:S02]  /*5970*/  MUFU.RCP R0, R0 ;  /* 0x0000000000007308 */ /* 0x001e240000001000 */
        /* <DEDUP_REMOVED lines=18> */
.L_x_144:
[----:B------:R-:W0:Y:S01]  /*5aa0*/  LDCU UR10, c[0x0][0x3c8] ;  /* 0x00007900ff0a77ac */ /* 0x000e220008000800 */
[----:B------:R-:W-:Y:S01]  /*5ab0*/  IMAD.MOV.U32 R16, RZ, RZ, R11 ;  /* 0x000000ffff107224 */ /* 0x000fe200078e000b */
[----:B------:R-:W-:Y:S01]  /*5ac0*/  MOV R7, R2 ;  /* 0x0000000200077202 */ /* 0x000fe20000000f00 */
[----:B------:R-:W-:Y:S01]  /*5ad0*/  IMAD.U32 R3, RZ, RZ, UR17 ;  /* 0x00000011ff037e24 */ /* 0x000fe2000f8e00ff */
[----:B------:R-:W-:Y:S02]  /*5ae0*/  MOV R4, 0x5b10 ;  /* 0x00005b1000047802 */ /* 0x000fe40000000f00 */
[----:B0-----:R-:W-:-:S07]  /*5af0*/  MOV R5, UR10 ;  /* 0x0000000a00057c02 */ /* 0x001fce0008000f00 */
[----:B------:R-:W-:Y:S05]  /*5b00*/  CALL.REL.NOINC `($__internal_2_$__cuda_sm20_div_s64) ;  /* 0x0000001400407944 */ /* 0x000fea0003c00000 */
[----:B------:R-:W-:Y:S01]  /*5b10*/  IMAD.MOV R0, RZ, RZ, -R6 ;  /* 0x000000ffff007224 */ /* 0x000fe200078e0a06 */
[----:B------:R-:W-:Y:S01]  /*5b20*/  MOV R20, R6 ;  /* 0x0000000600147202 */ /* 0x000fe20000000f00 */
[----:B------:R-:W-:Y:S02]  /*5b30*/  IMAD.MOV.U32 R21, RZ, RZ, R7 ;  /* 0x000000ffff157224 */ /* 0x000fe400078e0007 */
[----:B------:R-:W-:-:S07]  /*5b40*/  IMAD R15, R0, UR13, R11 ;  /* 0x0000000d000f7c24 */ /* 0x000fce000f8e020b */
.L_x_145:
[----:B------:R-:W-:Y:S05]  /*5b50*/  BSYNC.RECONVERGENT B0 ;  /* 0x0000000000007941 */ /* 0x000fea0003800200 */
.L_x_143:
        /* <DEDUP_REMOVED lines=27> */
.L_x_147:
        /* <DEDUP_REMOVED lines=11> */
.L_x_148:
[----:B------:R-:W-:Y:S05]  /*5dc0*/  BSYNC.RECONVERGENT B0 ;  /* 0x0000000000007941 */ /* 0x000fea0003800200 */
.L_x_146:
        /* <DEDUP_REMOVED lines=26> */
.L_x_150:
        /* <DEDUP_REMOVED lines=11> */
.L_x_151:
[----:B------:R-:W-:Y:S05]  /*6020*/  BSYNC.RECONVERGENT B0 ;  /* 0x0000000000007941 */ /* 0x000fea0003800200 */
.L_x_149:
        /* <DEDUP_REMOVED lines=33> */
.L_x_153:
        /* <DEDUP_REMOVED lines=11> */
.L_x_154:
[----:B------:R-:W-:Y:S05]  /*62f0*/  BSYNC.RECONVERGENT B0 ;  /* 0x0000000000007941 */ /* 0x000fea0003800200 */
.L_x_152:
        /* <DEDUP_REMOVED lines=27> */
.L_x_156:
        /* <DEDUP_REMOVED lines=11> */
.L_x_157:
[----:B------:R-:W-:Y:S05]  /*6560*/  BSYNC.RECONVERGENT B0 ;  /* 0x0000000000007941 */ /* 0x000fea0003800200 */
.L_x_155:
        /* <DEDUP_REMOVED lines=26> */
.L_x_159:
        /* <DEDUP_REMOVED lines=11> */
.L_x_160:
[----:B------:R-:W-:Y:S05]  /*67c0*/  BSYNC.RECONVERGENT B0 ;  /* 0x0000000000007941 */ /* 0x000fea0003800200 */
.L_x_158:
        /* <DEDUP_REMOVED lines=33> */
.L_x_162:
        /* <DEDUP_REMOVED lines=11> */
.L_x_163:
[----:B------:R-:W-:Y:S05]  /*6a90*/  BSYNC.RECONVERGENT B0 ;  /* 0x0000000000007941 */ /* 0x000fea0003800200 */
.L_x_161:
        /* <DEDUP_REMOVED lines=26> */
.L_x_165:
        /* <DEDUP_REMOVED lines=11> */
.L_x_166:
[----:B------:R-:W-:Y:S05]  /*6cf0*/  BSYNC.RECONVERGENT B0 ;  /* 0x0000000000007941 */ /* 0x000fea0003800200 */
.L_x_164:
        /* <DEDUP_REMOVED lines=26> */
.L_x_168:
        /* <DEDUP_REMOVED lines=11> */
.L_x_169:
[----:B------:R-:W-:Y:S05]  /*6f50*/  BSYNC.RECONVERGENT B0 ;  /* 0x0000000000007941 */ /* 0x000fea0003800200 */
.L_x_167:
        /* <DEDUP_REMOVED lines=11> */
        .weak           $__internal_2_$__cuda_sm20_div_s64
        .type           $__internal_2_$__cuda_sm20_div_s64,@function
        .size           $__internal_2_$__cuda_sm20_div_s64,($__internal_3_$__cuda_sm20_div_u64 - $__internal_2_$__cuda_sm20_div_s64)
$__internal_2_$__cuda_sm20_div_s64:
        /* <DEDUP_REMOVED lines=11> */
[C---:B------:R-:W-:Y:S01]  /*70c0*/  IMAD R17, R28.reuse, R23, R9 ;  /* 0x000000171c117224 */ /* 0x040fe200078e0209 */
[----:B------:R-:W-:Y:S01]  /*70d0*/  IADD3 R9, P0, PT, RZ, -R8, RZ ;  /* 0x80000008ff097210 */ /* 0x000fe20007f1e0ff */
[----:B------:R-:W-:Y:S02]  /*70e0*/  IMAD.MOV.U32 R31, RZ, RZ, R28 ;  /* 0x000000ffff1f7224 */ /* 0x000fe400078e001c */
[----:B------:R-:W-:Y:S02]  /*70f0*/  IMAD R8, R29, R22, R17 ;  /* 0x000000161d087224 */ /* 0x000fe400078e0211 */
[----:B------:R-:W-:-:S03]  /*7100*/  IMAD.HI.U32 R30, R28, R9, RZ ;  /* 0x000000091c1e7227 */ /* 0x000fc600078e00ff */
[----:B------:R-:W-:-:S05]  /*7110*/  IADD3.X R8, PT, PT, RZ, ~R8, RZ, P0, !PT ;  /* 0x80000008ff087210 */ /* 0x000fca00007fe4ff */
[----:B------:R-:W-:-:S04]  /*7120*/  IMAD.WIDE.U32 R30, P0, R28, R8, R30 ;  /* 0x000000081c1e7225 */ /* 0x000fc8000780001e */
[C---:B------:R-:W-:Y:S02]  /*7130*/  IMAD R6, R29.reuse, R8, RZ ;  /* 0x000000081d067224 */ /* 0x040fe400078e02ff */
[----:B------:R-:W-:-:S04]  /*7140*/  IMAD.HI.U32 R9, P1, R29, R9, R30 ;  /* 0x000000091d097227 */ /* 0x000fc8000782001e */
[----:B------:R-:W-:Y:S01]  /*7150*/  IMAD.HI.U32 R8, R29, R8, RZ ;  /* 0x000000081d087227 */ /* 0x000fe200078e00ff */
[----:B------:R-:W-:-:S04]  /*7160*/  IADD3 R19, P2, PT, R6, R9, RZ ;  /* 0x0000000906137210 */ /* 0x000fc80007f5e0ff */
[----:B------:R-:W-:Y:S01]  /*7170*/  IADD3.X R8, PT, PT, R8, R29, RZ, P0, !PT ;  /* 0x0000001d08087210 */ /* 0x000fe200007fe4ff */
[----:B------:R-:W-:-:S03]  /*7180*/  IMAD.WIDE.U32 R28, R19, R22, RZ ;  /* 0x00000016131c7225 */ /* 0x000fc600078e00ff */
[----:B------:R-:W-:Y:S01]  /*7190*/  IADD3.X R9, PT, PT, RZ, RZ, R8, P2, P1 ;  /* 0x000000ffff097210 */ /* 0x000fe200017e2408 */
[----:B------:R-:W-:Y:S01]  /*71a0*/  IMAD R6, R19, R23, R29 ;  /* 0x0000001713067224 */ /* 0x000fe200078e021d */
[----:B------:R-:W-:-:S03]  /*71b0*/  IADD3 R8, P0, PT, RZ, -R28, RZ ;  /* 0x8000001cff087210 */ /* 0x000fc60007f1e0ff */
[----:B------:R-:W-:Y:S02]  /*71c0*/  IMAD R6, R9, R22, R6 ;  /* 0x0000001609067224 */ /* 0x000fe400078e0206 */
[----:B------:R-:W-:-:S04]  /*71d0*/  IMAD.HI.U32 R18, R19, R8, RZ ;  /* 0x0000000813127227 */ /* 0x000fc800078e00ff */
[----:B------:R-:W-:-:S04]  /*71e0*/  IMAD.X R6, RZ, RZ, ~R6, P0 ;  /* 0x000000ffff067224 */ /* 0x000fc800000e0e06 */
[----:B------:R-:W-:Y:S01]  /*71f0*/  IMAD.WIDE.U32 R28, P0, R19, R6, R18 ;  /* 0x00000006131c7225 */ /* 0x000fe20007800012 */
[----:B------:R-:W-:-:S03]  /*7200*/  IADD3 R19, P4, PT, RZ, -R16, RZ ;  /* 0x80000010ff137210 */ /* 0x000fc60007f9e0ff */
[----:B------:R-:W-:Y:S01]  /*7210*/  IMAD R17, R9, R6, RZ ;  /* 0x0000000609117224 */ /* 0x000fe200078e02ff */
[----:B------:R-:W-:Y:S01]  /*7220*/  SEL R19, R19, R16, !P3 ;  /* 0x0000001013137207 */ /* 0x000fe20005800000 */
[----:B------:R-:W-:-:S04]  /*7230*/  IMAD.HI.U32 R8, P1, R9, R8, R28 ;  /* 0x0000000809087227 */ /* 0x000fc8000782001c */
[----:B------:R-:W-:Y:S01]  /*7240*/  HFMA2 R29, -RZ, RZ, 0, 0 ;  /* 0x00000000ff1d7431 */ /* 0x000fe200000001ff */
[-C--:B------:R-:W-:Y:S01]  /*7250*/  IADD3.X R16, PT, PT, RZ, ~R7.reuse, RZ, P4, !PT ;  /* 0x80000007ff107210 */ /* 0x080fe200027fe4ff */
[----:B------:R-:W-:Y:S01]  /*7260*/  IMAD.HI.U32 R6, R9, R6, RZ ;  /* 0x0000000609067227 */ /* 0x000fe200078e00ff */
[----:B------:R-:W-:Y:S02]  /*7270*/  IADD3 R8, P2, PT, R17, R8, RZ ;  /* 0x0000000811087210 */ /* 0x000fe40007f5e0ff */
[-C--:B------:R-:W-:Y:S01]  /*7280*/  SEL R16, R16, R7.reuse, !P3 ;  /* 0x0000000710107207 */ /* 0x080fe20005800000 */
[----:B------:R-:W-:Y:S01]  /*7290*/  IMAD.X R9, R6, 0x1, R9, P0 ;  /* 0x0000000106097824 */ /* 0x000fe200000e0609 */
[----:B------:R-:W-:Y:S01]  /*72a0*/  LOP3.LUT R7, R3, R7, RZ, 0x3c, !PT ;  /* 0x0000000703077212 */ /* 0x000fe200078e3cff */
[----:B------:R-:W-:-:S03]  /*72b0*/  IMAD.HI.U32 R28, R8, R19, RZ ;  /* 0x00000013081c7227 */ /* 0x000fc600078e00ff */
[----:B------:R-:W-:Y:S01]  /*72c0*/  IADD3.X R9, PT, PT, RZ, RZ, R9, P2, P1 ;  /* 0x000000ffff097210 */ /* 0x000fe200017e2409 */
        /* <DEDUP_REMOVED lines=15> */
[CC--:B------:R-:W-:Y:S02]  /*73c0*/  ISETP.GE.U32.AND.EX P0, PT, R16.reuse, R23.reuse, PT, P0 ;  /* 0x000000171000720c */ /* 0x0c0fe40003f06100 */
[----:B------:R-:W-:Y:S02]  /*73d0*/  IADD3.X R17, PT, PT, R16, ~R23, RZ, P1, !PT ;  /* 0x8000001710117210 */ /* 0x000fe40000ffe4ff */
[----:B------:R-:W-:Y:S01]  /*73e0*/  SEL R18, R18, R19, P0 ;  /* 0x0000001312127207 */ /* 0x000fe20000000000 */
[----:B------:R-:W-:Y:S01]  /*73f0*/  IMAD.X R19, RZ, RZ, R8, P2 ;  /* 0x000000ffff137224 */ /* 0x000fe200010e0608 */
[----:B------:R-:W-:-:S02]  /*7400*/  SEL R17, R17, R16, P0 ;  /* 0x0000001011117207 */ /* 0x000fc40000000000 */
[----:B------:R-:W-:Y:S02]  /*7410*/  SEL R9, R9, R6, P0 ;  /* 0x0000000609097207 */ /* 0x000fe40000000000 */
[----:B------:R-:W-:Y:S02]  /*7420*/  ISETP.GE.U32.AND P1, PT, R18, R22, PT ;  /* 0x000000161200720c */ /* 0x000fe40003f26070 */
[----:B------:R-:W-:Y:S02]  /*7430*/  SEL R19, R19, R8, P0 ;  /* 0x0000000813137207 */ /* 0x000fe40000000000 */
[----:B------:R-:W-:Y:S02]  /*7440*/  IADD3 R6, P2, PT, R9, 0x1, RZ ;  /* 0x0000000109067810 */ /* 0x000fe40007f5e0ff */
[----:B------:R-:W-:Y:S02]  /*7450*/  ISETP.GE.U32.AND.EX P0, PT, R17, R23, PT, P1 ;  /* 0x000000171100720c */ /* 0x000fe40003f06110 */
[----:B------:R-:W-:-:S02]  /*7460*/  IADD3.X R8, PT, PT, RZ, R19, RZ, P2, !PT ;  /* 0x00000013ff087210 */ /* 0x000fc400017fe4ff */
[----:B------:R-:W-:Y:S02]  /*7470*/  SEL R6, R6, R9, P0 ;  /* 0x0000000906067207 */ /* 0x000fe40000000000 */
[----:B------:R-:W-:Y:S02]  /*7480*/  SEL R8, R8, R19, P0 ;  /* 0x0000001308087207 */ /* 0x000fe40000000000 */
[----:B------:R-:W-:Y:S02]  /*7490*/  IADD3 R9, P2, PT, RZ, -R6, RZ ;  /* 0x80000006ff097210 */ /* 0x000fe40007f5e0ff */
[----:B------:R-:W-:Y:S02]  /*74a0*/  ISETP.NE.U32.AND P0, PT, R5, RZ, PT ;  /* 0x000000ff0500720c */ /* 0x000fe40003f05070 */
[----:B------:R-:W-:Y:S01]  /*74b0*/  ISETP.GE.AND P1, PT, R7, RZ, PT ;  /* 0x000000ff0700720c */ /* 0x000fe20003f26270 */
[----:B------:R-:W-:Y:S01]  /*74c0*/  IMAD.X R5, RZ, RZ, ~R8, P2 ;  /* 0x000000ffff057224 */ /* 0x000fe200010e0e08 */
[----:B------:R-:W-:-:S02]  /*74d0*/  ISETP.NE.AND.EX P0, PT, R3, RZ, PT, P0 ;  /* 0x000000ff0300720c */ /* 0x000fc40003f05300 */
[----:B------:R-:W-:Y:S02]  /*74e0*/  SEL R9, R9, R6, !P1 ;  /* 0x0000000609097207 */ /* 0x000fe40004800000 */
[----:B------:R-:W-:Y:S02]  /*74f0*/  SEL R5, R5, R8, !P1 ;  /* 0x0000000805057207 */ /* 0x000fe40004800000 */
[----:B------:R-:W-:Y:S02]  /*7500*/  SEL R6, R9, 0xffffffff, P0 ;  /* 0xffffffff09067807 */ /* 0x000fe40000000000 */
[----:B------:R-:W-:Y:S02]  /*7510*/  SEL R7, R5, 0xffffffff, P0 ;  /* 0xffffffff05077807 */ /* 0x000fe40000000000 */
[----:B------:R-:W-:-:S04]  /*7520*/  MOV R5, 0x0 ;  /* 0x0000000000057802 */ /* 0x000fc80000000f00 */
[----:B------:R-:W-:Y:S05]  /*7530*/  RET.REL.NODEC R4 `(_Z20avgpool2d_fwd_kernelPKfPfiiiiiiiiiiiibbii) ;  /* 0xffffff8804b07950 */ /* 0x000fea0003c3ffff */
        .weak           $__internal_3_$__cuda_sm20_div_u64
        .type           $__internal_3_$__cuda_sm20_div_u64,@function
        .size           $__internal_3_$__cuda_sm20_div_u64,($__internal_4_$__cuda_sm3x_div_rn_noftz_f32_slowpath - $__internal_3_$__cuda_sm20_div_u64)
$__internal_3_$__cuda_sm20_div_u64:
        /* <DEDUP_REMOVED lines=8> */
[----:B------:R-:W-:-:S03]  /*75c0*/  IMAD.HI.U32 R12, R8, R15, RZ ;  /* 0x0000000f080c7227 */ /* 0x000fc600078e00ff */
[----:B------:R-:W-:Y:S01]  /*75d0*/  IADD3.X R17, PT, PT, RZ, ~R13, RZ, P0, !PT ;  /* 0x8000000dff117210 */ /* 0x000fe200007fe4ff */
[----:B------:R-:W-:-:S04]  /*75e0*/  IMAD.MOV.U32 R13, RZ, RZ, R8 ;  /* 0x000000ffff0d7224 */ /* 0x000fc800078e0008 */
        /* <DEDUP_REMOVED lines=13> */
[----:B------:R-:W-:-:S04]  /*76c0*/  IMAD.WIDE.U32 R12, P0, R13, R8, R12 ;  /* 0x000000080d0c7225 */ /* 0x000fc8000780000c */
[C---:B------:R-:W-:Y:S02]  /*76d0*/  IMAD R9, R11.reuse, R8, RZ ;  /* 0x000000080b097224 */ /* 0x040fe400078e02ff */
[----:B------:R-:W-:-:S04]  /*76e0*/  IMAD.HI.U32 R12, P1, R11, R15, R12 ;  /* 0x0000000f0b0c7227 */ /* 0x000fc8000782000c */
[----:B------:R-:W-:Y:S01]  /*76f0*/  IMAD.HI.U32 R8, R11, R8, RZ ;  /* 0x000000080b087227 */ /* 0x000fe200078e00ff */
[----:B------:R-:W-:-:S03]  /*7700*/  IADD3 R12, P2, PT, R9, R12, RZ ;  /* 0x0000000c090c7210 */ /* 0x000fc60007f5e0ff */
[----:B------:R-:W-:Y:S01]  /*7710*/  IMAD.MOV.U32 R9, RZ, RZ, RZ ;  /* 0x000000ffff097224 */ /* 0x000fe200078e00ff */
[----:B------:R-:W-:Y:S01]  /*7720*/  IADD3.X R11, PT, PT, R8, R11, RZ, P0, !PT ;  /* 0x0000000b080b7210 */ /* 0x000fe200007fe4ff */
[----:B------:R-:W-:-:S03]  /*7730*/  IMAD.HI.U32 R8, R12, R3, RZ ;  /* 0x000000030c087227 */ /* 0x000fc600078e00ff */
[----:B------:R-:W-:Y:S01]  /*7740*/  IADD3.X R16, PT, PT, RZ, RZ, R11, P2, P1 ;  /* 0x000000ffff107210 */ /* 0x000fe200017e240b */
[----:B------:R-:W-:-:S04]  /*7750*/  IMAD.WIDE.U32 R8, R12, R7, R8 ;  /* 0x000000070c087225 */ /* 0x000fc800078e0008 */
[C---:B------:R-:W-:Y:S02]  /*7760*/  IMAD R13, R16.reuse, R7, RZ ;  /* 0x00000007100d7224 */ /* 0x040fe400078e02ff */
[----:B------:R-:W-:-:S04]  /*7770*/  IMAD.HI.U32 R8, P0, R16, R3, R8 ;  /* 0x0000000310087227 */ /* 0x000fc80007800008 */
[----:B------:R-:W-:Y:S01]  /*7780*/  IMAD.HI.U32 R11, R16, R7, RZ ;  /* 0x00000007100b7227 */ /* 0x000fe200078e00ff */
[----:B------:R-:W-:-:S04]  /*7790*/  IADD3 R13, P1, PT, R13, R8, RZ ;  /* 0x000000080d0d7210 */ /* 0x000fc80007f3e0ff */
[----:B------:R-:W-:Y:S01]  /*77a0*/  IADD3.X R11, PT, PT, R11, RZ, RZ, P0, !PT ;  /* 0x000000ff0b0b7210 */ /* 0x000fe200007fe4ff */
[----:B------:R-:W-:-:S04]  /*77b0*/  IMAD.WIDE.U32 R8, R13, R4, RZ ;  /* 0x000000040d087225 */ /* 0x000fc800078e00ff */
[----:B------:R-:W-:Y:S01]  /*77c0*/  IMAD.X R11, RZ, RZ, R11, P1 ;  /* 0x000000ffff0b7224 */ /* 0x000fe200008e060b */
[----:B------:R-:W-:Y:S01]  /*77d0*/  IADD3 R15, P1, PT, -R8, R3, RZ ;  /* 0x00000003080f7210 */ /* 0x000fe20007f3e1ff */
[----:B------:R-:W-:-:S03]  /*77e0*/  IMAD R9, R13, R5, R9 ;  /* 0x000000050d097224 */ /* 0x000fc600078e0209 */
[-C--:B------:R-:W-:Y:S01]  /*77f0*/  ISETP.GE.U32.AND P0, PT, R15, R4.reuse, PT ;  /* 0x000000040f00720c */ /* 0x080fe20003f06070 */
[----:B------:R-:W-:-:S05]  /*7800*/  IMAD R8, R11, R4, R9 ;  /* 0x000000040b087224 */ /* 0x000fca00078e0209 */
[----:B------:R-:W-:Y:S02]  /*7810*/  IADD3.X R18, PT, PT, ~R8, R7, RZ, P1, !PT ;  /* 0x0000000708127210 */ /* 0x000fe40000ffe5ff */
[----:B------:R-:W-:Y:S02]  /*7820*/  IADD3 R3, P1, PT, -R4, R15, RZ ;  /* 0x0000000f04037210 */ /* 0x000fe40007f3e1ff */
[----:B------:R-:W-:Y:S02]  /*7830*/  IADD3 R8, P2, PT, R13, 0x1, RZ ;  /* 0x000000010d087810 */ /* 0x000fe40007f5e0ff */
[C---:B------:R-:W-:Y:S01]  /*7840*/  ISETP.GE.U32.AND.EX P0, PT, R18.reuse, R5, PT, P0 ;  /* 0x000000051200720c */ /* 0x040fe20003f06100 */
[----:B------:R-:W-:Y:S01]  /*7850*/  IMAD.X R16, R18, 0x1, ~R5, P1 ;  /* 0x0000000112107824 */ /* 0x000fe200008e0e05 */
[----:B------:R-:W-:Y:S02]  /*7860*/  IADD3.X R12, PT, PT, RZ, R11, RZ, P2, !PT ;  /* 0x0000000bff0c7210 */ /* 0x000fe400017fe4ff */
[----:B------:R-:W-:-:S02]  /*7870*/  SEL R3, R3, R15, P0 ;  /* 0x0000000f03037207 */ /* 0x000fc40000000000 */
[----:B------:R-:W-:Y:S02]  /*7880*/  SEL R8, R8, R13, P0 ;  /* 0x0000000d08087207 */ /* 0x000fe40000000000 */
[----:B------:R-:W-:Y:S02]  /*7890*/  SEL R16, R16, R18, P0 ;  /* 0x0000001210107207 */ /* 0x000fe40000000000 */
[----:B------:R-:W-:Y:S02]  /*78a0*/  SEL R12, R12, R11, P0 ;  /* 0x0000000b0c0c7207 */ /* 0x000fe40000000000 */
[----:B------:R-:W-:Y:S02]  /*78b0*/  ISETP.GE.U32.AND P0, PT, R3, R4, PT ;  /* 0x000000040300720c */ /* 0x000fe40003f06070 */
[----:B------:R-:W-:Y:S02]  /*78c0*/  IADD3 R3, P2, PT, R8, 0x1, RZ ;  /* 0x0000000108037810 */ /* 0x000fe40007f5e0ff */
[----:B------:R-:W-:-:S02]  /*78d0*/  ISETP.NE.U32.AND P1, PT, R4, RZ, PT ;  /* 0x000000ff0400720c */ /* 0x000fc40003f25070 */
[----:B------:R-:W-:Y:S01]  /*78e0*/  ISETP.GE.U32.AND.EX P0, PT, R16, R5, PT, P0 ;  /* 0x000000051000720c */ /* 0x000fe20003f06100 */
[----:B------:R-:W-:Y:S01]  /*78f0*/  IMAD.X R7, RZ, RZ, R12, P2 ;  /* 0x000000ffff077224 */ /* 0x000fe200010e060c */
[----:B------:R-:W-:Y:S02]  /*7900*/  ISETP.NE.AND.EX P1, PT, R5, RZ, PT, P1 ;  /* 0x000000ff0500720c */ /* 0x000fe40003f25310 */
[----:B------:R-:W-:Y:S02]  /*7910*/  SEL R4, R3, R8, P0 ;  /* 0x0000000803047207 */ /* 0x000fe40000000000 */
[----:B------:R-:W-:Y:S01]  /*7920*/  SEL R5, R7, R12, P0 ;  /* 0x0000000c07057207 */ /* 0x000fe20000000000 */
[----:B------:R-:W-:Y:S01]  /*7930*/  HFMA2 R7, -RZ, RZ, 0, 0 ;  /* 0x00000000ff077431 */ /* 0x000fe200000001ff */
[----:B------:R-:W-:Y:S02]  /*7940*/  SEL R4, R4, 0xffffffff, P1 ;  /* 0xffffffff04047807 */ /* 0x000fe40000800000 */
[----:B------:R-:W-:Y:S01]  /*7950*/  SEL R5, R5, 0xffffffff, P1 ;  /* 0xffffffff05057807 */ /* 0x000fe20000800000 */
[----:B------:R-:W-:Y:S06]  /*7960*/  RET.REL.NODEC R6 `(_Z20avgpool2d_fwd_kernelPKfPfiiiiiiiiiiiibbii) ;  /* 0xffffff8406a47950 */ /* 0x000fec0003c3ffff */
        .weak           $__internal_4_$__cuda_sm3x_div_rn_noftz_f32_slowpath
        .type           $__internal_4_$__cuda_sm3x_div_rn_noftz_f32_slowpath,@function
        .size           $__internal_4_$__cuda_sm3x_div_rn_noftz_f32_slowpath,(.L_x_475 - $__internal_4_$__cuda_sm3x_div_rn_noftz_f32_slowpath)
$__internal_4_$__cuda_sm3x_div_rn_noftz_f32_slowpath:
[----:B------:R-:W-:Y:S01]  /*7970*/  SHF.R.U32.HI R5, RZ, 0x17, R8 ;  /* 0x00000017ff057819 */ /* 0x000fe20000011608 */
[----:B------:R-:W-:Y:S01]  /*7980*/  BSSY.RECONVERGENT B2, `(.L_x_171) ;  /* 0x0000064000027945 */ /* 0x000fe20003800200 */
[--C-:B------:R-:W-:Y:S02]  /*7990*/  SHF.R.U32.HI R4, RZ, 0x17, R3.reuse ;  /* 0x00000017ff047819 */ /* 0x100fe40000011603 */
[----:B------:R-:W-:Y:S01]  /*79a0*/  LOP3.LUT R13, R5, 0xff, RZ, 0xc0, !PT ;  /* 0x000000ff050d7812 */ /* 0x000fe200078ec0ff */
[----:B------:R-:W-:Y:S01]  /*79b0*/  IMAD.MOV.U32 R5, RZ, RZ, R3 ;  /* 0x000000ffff057224 */ /* 0x000fe200078e0003 */
[----:B------:R-:W-:-:S03]  /*79c0*/  LOP3.LUT R11, R4, 0xff, RZ, 0xc0, !PT ;  /* 0x000000ff040b7812 */ /* 0x000fc600078ec0ff */
[----:B------:R-:W-:Y:S01]  /*79d0*/  VIADD R12, R13, 0xffffffff ;  /* 0xffffffff0d0c7836 */ /* 0x000fe20000000000 */
[----:B------:R-:W-:-:S04]  /*79e0*/  IADD3 R9, PT, PT, R11, -0x1, RZ ;  /* 0xffffffff0b097810 */ /* 0x000fc80007ffe0ff */
[----:B------:R-:W-:-:S04]  /*79f0*/  ISETP.GT.U32.AND P0, PT, R12, 0xfd, PT ;  /* 0x000000fd0c00780c */ /* 0x000fc80003f04070 */
[----:B------:R-:W-:-:S13]  /*7a00*/  ISETP.GT.U32.OR P0, PT, R9, 0xfd, P0 ;  /* 0x000000fd0900780c */ /* 0x000fda0000704470 */
[----:B------:R-:W-:Y:S01]  /*7a10*/  @!P0 MOV R7, RZ ;  /* 0x000000ff00078202 */ /* 0x000fe20000000f00 */
[----:B------:R-:W-:Y:S06]  /*7a20*/  @!P0 BRA `(.L_x_172) ;  /* 0x0000000000608947 */ /* 0x000fec0003800000 */
[----:B------:R-:W-:Y:S01]  /*7a30*/  FSETP.GTU.FTZ.AND P0, PT, |R3|, +INF , PT ;  /* 0x7f8000000300780b */ /* 0x000fe20003f1c200 */
[----:B------:R-:W-:Y:S01]  /*7a40*/  IMAD.MOV.U32 R4, RZ, RZ, R8 ;  /* 0x000000ffff047224 */ /* 0x000fe200078e0008 */
[----:B------:R-:W-:-:S04]  /*7a50*/  FSETP.GTU.FTZ.AND P1, PT, |R8|, +INF , PT ;  /* 0x7f8000000800780b */ /* 0x000fc80003f3c200 */
        /* <DEDUP_REMOVED lines=16> */
[----:B------:R-:W-:Y:S01]  /*7b60*/  @P0 MOV R7, RZ ;  /* 0x000000ff00070202 */ /* 0x000fe20000000f00 */
[----:B------:R-:W-:Y:S02]  /*7b70*/  @!P0 IMAD.MOV.U32 R7, RZ, RZ, -0x40 ;  /* 0xffffffc0ff078424 */ /* 0x000fe400078e00ff */
[----:B------:R-:W-:Y:S01]  /*7b80*/  @!P0 FFMA R5, R3, 1.84467440737095516160e+19, RZ ;  /* 0x5f80000003058823 */ /* 0x000fe200000000ff */
[----:B------:R-:W-:Y:S02]  /*7b90*/  @!P1 FFMA R8, R4, 1.84467440737095516160e+19, RZ ;  /* 0x5f80000004089823 */ /* 0x000fe400000000ff */
[----:B------:R-:W-:-:S07]  /*7ba0*/  @!P1 IADD3 R7, PT, PT, R7, 0x40, RZ ;  /* 0x0000004007079810 */ /* 0x000fce0007ffe0ff */
.L_x_172:
[----:B------:R-:W-:Y:S01]  /*7bb0*/  LEA R3, R13, 0xc0800000, 0x17 ;  /* 0xc08000000d037811 */ /* 0x000fe200078eb8ff */
[----:B------:R-:W-:Y:S01]  /*7bc0*/  BSSY.RECONVERGENT B3, `(.L_x_177) ;  /* 0x0000036000037945 */ /* 0x000fe20003800200 */
[----:B------:R-:W-:-:S03]  /*7bd0*/  IADD3 R4, PT, PT, R11, -0x7f, RZ ;  /* 0xffffff810b047810 */ /* 0x000fc60007ffe0ff */
[----:B------:R-:W-:Y:S02]  /*7be0*/  IMAD.IADD R8, R8, 0x1, -R3 ;  /* 0x0000000108087824 */ /* 0x000fe400078e0a03 */
[C---:B------:R-:W-:Y:S01]  /*7bf0*/  IMAD R3, R4.reuse, -0x800000, R5 ;  /* 0xff80000004037824 */ /* 0x040fe200078e0205 */
[----:B------:R-:W-:Y:S01]  /*7c00*/  IADD3 R4, PT, PT, R4, 0x7f, -R13 ;  /* 0x0000007f04047810 */ /* 0x000fe20007ffe80d */
[----:B------:R-:W0:Y:S01]  /*7c10*/  MUFU.RCP R9, R8 ;  /* 0x0000000800097308 */ /* 0x000e220000001000 */
[----:B------:R-:W-:-:S03]  /*7c20*/  FADD.FTZ R12, -R8, -RZ ;  /* 0x800000ff080c7221 */ /* 0x000fc60000010100 */
[----:B------:R-:W-:Y:S02]  /*7c30*/  IMAD.IADD R4, R4, 0x1, R7 ;  /* 0x0000000104047824 */ /* 0x000fe400078e0207 */
        /* <DEDUP_REMOVED lines=8> */
[----:B------:R-:W-:-:S04]  /*7cc0*/  LOP3.LUT R3, R3, 0xff, RZ, 0xc0, !PT ;  /* 0x000000ff03037812 */ /* 0x000fc800078ec0ff */
[----:B------:R-:W-:-:S05]  /*7cd0*/  IADD3 R11, PT, PT, R3, R4, RZ ;  /* 0x00000004030b7210 */ /* 0x000fca0007ffe0ff */
        /* <DEDUP_REMOVED lines=10> */
[CCC-:B------:R-:W-:Y:S01]  /*7d80*/  FFMA.RZ R3, R16.reuse, R12.reuse, R9.reuse ;  /* 0x0000000c10037223 */ /* 0x1c0fe2000000c009 */
[C---:B------:R-:W-:Y:S01]  /*7d90*/  IADD3 R8, PT, PT, R11.reuse, 0x20, RZ ;  /* 0x000000200b087810 */ /* 0x040fe20007ffe0ff */
[CCC-:B------:R-:W-:Y:S01]  /*7da0*/  FFMA.RM R4, R16.reuse, R12.reuse, R9.reuse ;  /* 0x0000000c10047223 */ /* 0x1c0fe20000004009 */
[----:B------:R-:W-:Y:S02]  /*7db0*/  ISETP.NE.AND P2, PT, R11, RZ, PT ;  /* 0x000000ff0b00720c */ /* 0x000fe40003f45270 */
[----:B------:R-:W-:Y:S01]  /*7dc0*/  LOP3.LUT R7, R3, 0x7fffff, RZ, 0xc0, !PT ;  /* 0x007fffff03077812 */ /* 0x000fe200078ec0ff */
[----:B------:R-:W-:Y:S01]  /*7dd0*/  FFMA.RP R3, R16, R12, R9 ;  /* 0x0000000c10037223 */ /* 0x000fe20000008009 */
[----:B------:R-:W-:Y:S01]  /*7de0*/  IMAD.MOV R9, RZ, RZ, -R11 ;  /* 0x000000ffff097224 */ /* 0x000fe200078e0a0b */
[----:B------:R-:W-:Y:S02]  /*7df0*/  ISETP.NE.AND P1, PT, R11, RZ, PT ;  /* 0x000000ff0b00720c */ /* 0x000fe40003f25270 */
        /* <DEDUP_REMOVED lines=10> */
[----:B------:R-:W-:-:S04]  /*7ea0*/  LOP3.LUT R3, R3, R4, RZ, 0xc0, !PT ;  /* 0x0000000403037212 */ /* 0x000fc800078ec0ff */
[----:B------:R-:W-:-:S04]  /*7eb0*/  IADD3 R8, PT, PT, R8, R3, RZ ;  /* 0x0000000308087210 */ /* 0x000fc80007ffe0ff */
[----:B------:R-:W-:Y:S01]  /*7ec0*/  LOP3.LUT R5, R8, R5, RZ, 0xfc, !PT ;  /* 0x0000000508057212 */ /* 0x000fe200078efcff */
[----:B------:R-:W-:Y:S06]  /*7ed0*/  BRA `(.L_x_180) ;  /* 0x0000000000107947 */ /* 0x000fec0003800000 */
.L_x_179:
[----:B------:R-:W-:-:S04]  /*7ee0*/  LOP3.LUT R5, R5, 0x80000000, RZ, 0xc0, !PT ;  /* 0x8000000005057812 */ /* 0x000fc800078ec0ff */
[----:B------:R-:W-:Y:S01]  /*7ef0*/  LOP3.LUT R5, R5, 0x7f800000, RZ, 0xfc, !PT ;  /* 0x7f80000005057812 */ /* 0x000fe200078efcff */
[----:B------:R-:W-:Y:S06]  /*7f00*/  BRA `(.L_x_180) ;  /* 0x0000000000047947 */ /* 0x000fec0003800000 */
.L_x_178:
[----:B------:R-:W-:-:S07]  /*7f10*/  IMAD R5, R4, 0x800000, R5 ;  /* 0x0080000004057824 */ /* 0x000fce00078e0205 */
.L_x_180:
[----:B------:R-:W-:Y:S05]  /*7f20*/  BSYNC.RECONVERGENT B3 ;  /* 0x0000000000037941 */ /* 0x000fea0003800200 */
.L_x_177:
[----:B------:R-:W-:Y:S05]  /*7f30*/  BRA `(.L_x_181) ;  /* 0x0000000000207947 */ /* 0x000fea0003800000 */
.L_x_176:
[----:B------:R-:W-:-:S04]  /*7f40*/  LOP3.LUT R5, R8, 0x80000000, R5, 0x48, !PT ;  /* 0x8000000008057812 */ /* 0x000fc800078e4805 */
[----:B------:R-:W-:Y:S01]  /*7f50*/  LOP3.LUT R5, R5, 0x7f800000, RZ, 0xfc, !PT ;  /* 0x7f80000005057812 */ /* 0x000fe200078efcff */
[----:B------:R-:W-:Y:S06]  /*7f60*/  BRA `(.L_x_181) ;  /* 0x0000000000147947 */ /* 0x000fec0003800000 */
.L_x_175:
[----:B------:R-:W-:Y:S01]  /*7f70*/  LOP3.LUT R5, R8, 0x80000000, R5, 0x48, !PT ;  /* 0x8000000008057812 */ /* 0x000fe200078e4805 */
[----:B------:R-:W-:Y:S06]  /*7f80*/  BRA `(.L_x_181) ;  /* 0x00000000000c7947 */ /* 0x000fec0003800000 */
.L_x_174:
[----:B------:R-:W0:Y:S01]  /*7f90*/  MUFU.RSQ R5, -QNAN ;  /* 0xffc0000000057908 */ /* 0x000e220000001400 */
[----:B------:R-:W-:Y:S05]  /*7fa0*/  BRA `(.L_x_181) ;  /* 0x0000000000047947 */ /* 0x000fea0003800000 */
.L_x_173:
[----:B------:R-:W-:-:S07]  /*7fb0*/  FADD.FTZ R5, R3, R4 ;  /* 0x0000000403057221 */ /* 0x000fce0000010000 */
.L_x_181:
[----:B------:R-:W-:Y:S05]  /*7fc0*/  BSYNC.RECONVERGENT B2 ;  /* 0x0000000000027941 */ /* 0x000fea0003800200 */
.L_x_171:
[----:B------:R-:W-:-:S04]  /*7fd0*/  HFMA2 R7, -RZ, RZ, 0, 0 ;  /* 0x00000000ff077431 */ /* 0x000fc800000001ff */
[----:B0-----:R-:W-:Y:S05]  /*7fe0*/  RET.REL.NODEC R6 `(_Z20avgpool2d_fwd_kernelPKfPfiiiiiiiiiiiibbii) ;  /* 0xffffff8006047950 */ /* 0x001fea0003c3ffff */
.L_x_182:
        /* <DEDUP_REMOVED lines=9> */
.L_x_475:


//--------------------- .text._Z20maxpool2d_bwd_kernelPKfPKiPfiiiiiiiiiiiibii --------------------------
	.section	.text._Z20maxpool2d_bwd_kernelPKfPKiPfiiiiiiiiiiiibii,"ax",@progbits
	.align	128
        .global         _Z20maxpool2d_bwd_kernelPKfPKiPfiiiiiiiiiiiibii
        .type           _Z20maxpool2d_bwd_kernelPKfPKiPfiiiiiiiiiiiibii,@function
        .size           _Z20maxpool2d_bwd_kernelPKfPKiPfiiiiiiiiiiiibii,(.L_x_477 - _Z20maxpool2d_bwd_kernelPKfPKiPfiiiiiiiiiiiibii)
        .other          _Z20maxpool2d_bwd_kernelPKfPKiPfiiiiiiiiiiiibii,@"STO_CUDA_ENTRY STV_DEFAULT"
_Z20maxpool2d_bwd_kernelPKfPKiPfiiiiiiiiiiiibii:
.text._Z20maxpool2d_bwd_kernelPKfPKiPfiiiiiiiiiiiibii:
        /* <DEDUP_REMOVED lines=26> */
[----:B------:R-:W-:Y:S01]  /*01a0*/  MOV R3, UR7 ;  /* 0x0000000700037c02 */ /* 0x000fe20008000f00 */
[----:B------:R-:W-:Y:S01]  /*01b0*/  BSSY.RECONVERGENT B0, `(.L_x_183) ;  /* 0x0000026000007945 */ /* 0x000fe20003800200 */
[----:B0-----:R-:W-:-:S06]  /*01c0*/  UIMAD.WIDE.U32 UR4, UR10, UR4, URZ ;  /* 0x000000040a0472a5 */ /* 0x001fcc000f8e00ff */
[----:B------:R-:W-:-:S04]  /*01d0*/  IADD3 R2, P0, PT, R18, UR4, RZ ;  /* 0x0000000412027c10 */ /* 0x000fc8000ff1e0ff */
[----:B------:R-:W-:Y:S02]  /*01e0*/  IADD3.X R0, PT, PT, R7, UR5, RZ, P0, !PT ;  /* 0x0000000507007c10 */ /* 0x000fe400087fe4ff */
[C---:B------:R-:W-:Y:S02]  /*01f0*/  ISETP.LT.U32.AND P1, PT, R2.reuse, UR8, PT ;  /* 0x0000000802007c0c */ /* 0x040fe4000bf21070 */
[----:B------:R-:W-:Y:S02]  /*0200*/  ISETP.GE.U32.AND P0, PT, R2, UR8, PT ;  /* 0x0000000802007c0c */ /* 0x000fe4000bf06070 */
[----:B------:R-:W-:Y:S02]  /*0210*/  ISETP.GT.U32.AND.EX P1, PT, R3, R0, PT, P1 ;  /* 0x000000000300720c */ /* 0x000fe40003f24110 */
[----:B------:R-:W-:Y:S02]  /*0220*/  ISETP.GE.U32.AND.EX P0, PT, R0, UR7, PT, P0 ;  /* 0x0000000700007c0c */ /* 0x000fe4000bf06100 */
[----:B------:R-:W-:-:S02]  /*0230*/  SEL R3, R2, UR8, !P1 ;  /* 0x0000000802037c07 */ /* 0x000fc4000c800000 */
[----:B------:R-:W-:Y:S02]  /*0240*/  SEL R23, RZ, 0x1, P0 ;  /* 0x00000001ff177807 */ /* 0x000fe40000000000 */
        /* <DEDUP_REMOVED lines=8> */
[----:B------:R-:W-:Y:S01]  /*02d0*/  ISETP.NE.U32.AND P2, PT, RZ, UR4, PT ;  /* 0x00000004ff007c0c */ /* 0x000fe2000bf45070 */
[----:B------:R-:W-:-:S05]  /*02e0*/  IMAD.MOV.U32 R25, RZ, RZ, RZ ;  /* 0x000000ffff197224 */ /* 0x000fca00078e00ff */
[----:B0-----:R-:W0:Y:S02]  /*02f0*/  MUFU.RCP R6, R6 ;  /* 0x0000000600067308 */ /* 0x001e240000001000 */
[----:B0-----:R-:W-:-:S06]  /*0300*/  VIADD R4, R6, 0xffffffe ;  /* 0x0ffffffe06047836 */ /* 0x001fcc0000000000 */
[----:B------:R0:W1:Y:S02]  /*0310*/  F2I.FTZ.U32.TRUNC.NTZ R5, R4 ;  /* 0x0000000400057305 */ /* 0x000064000021f000 */
[----:B0-----:R-:W-:Y:S02]  /*0320*/  HFMA2 R4, -RZ, RZ, 0, 0 ;  /* 0x00000000ff047431 */ /* 0x001fe400000001ff */
[----:B-1----:R-:W-:-:S04]  /*0330*/  IMAD R9, R9, R5, RZ ;  /* 0x0000000509097224 */ /* 0x002fc800078e02ff */
        /* <DEDUP_REMOVED lines=11> */
.L_x_184:
[----:B------:R-:W-:-:S07]  /*03f0*/  MOV R6, 0x410 ;  /* 0x0000041000067802 */ /* 0x000fce0000000f00 */
[----:B------:R-:W-:Y:S05]  /*0400*/  CALL.REL.NOINC `($__internal_6_$__cuda_sm20_div_u64) ;  /* 0x00000024006c7944 */ /* 0x000fea0003c00000 */
.L_x_185:
[----:B------:R-:W-:Y:S05]  /*0410*/  BSYNC.RECONVERGENT B0 ;  /* 0x0000000000007941 */ /* 0x000fea0003800200 */
.L_x_183:
[----:B------:R-:W-:Y:S01]  /*0420*/  IADD3 R23, P1, PT, R24, R23, RZ ;  /* 0x0000001718177210 */ /* 0x000fe20007f3e0ff */
[----:B------:R-:W0:Y:S01]  /*0430*/  LDCU UR6, c[0x0][0x39c] ;  /* 0x00007380ff0677ac */ /* 0x000e220008000800 */
[----:B------:R-:W-:Y:S02]  /*0440*/  BSSY.RECONVERGENT B0, `(.L_x_186) ;  /* 0x00000b1000007945 */ /* 0x000fe40003800200 */
[----:B------:R-:W-:Y:S01]  /*0450*/  LOP3.LUT R3, R23, 0x1, RZ, 0xc0, !PT ;  /* 0x0000000117037812 */ /* 0x000fe200078ec0ff */
[----:B------:R-:W1:Y:S01]  /*0460*/  LDCU.64 UR10, c[0x0][0x358] ;  /* 0x00006b00ff0a77ac */ /* 0x000e620008000a00 */
[----:B------:R-:W-:Y:S02]  /*0470*/  IADD3.X R24, PT, PT, RZ, R25, RZ, P1, !PT ;  /* 0x00000019ff187210 */ /* 0x000fe40000ffe4ff */
[----:B------:R-:W-:-:S04]  /*0480*/  ISETP.NE.U32.AND P0, PT, R3, 0x1, PT ;  /* 0x000000010300780c */ /* 0x000fc80003f05070 */
[----:B------:R-:W-:Y:S01]  /*0490*/  ISETP.NE.U32.AND.EX P0, PT, RZ, RZ, PT, P0 ;  /* 0x000000ffff00720c */ /* 0x000fe20003f05100 */
[----:B0-----:R-:W-:-:S12]  /*04a0*/  USHF.R.S32.HI UR6, URZ, 0x1f, UR6 ;  /* 0x0000001fff067899 */ /* 0x001fd80008011406 */
[----:B-1----:R-:W-:Y:S05]  /*04b0*/  @!P0 BRA `(.L_x_187) ;  /* 0x0000000800a48947 */ /* 0x002fea0003800000 */
[----:B------:R-:W-:-:S09]  /*04c0*/  UISETP.NE.U32.AND UP0, UPT, UR13, URZ, UPT ;  /* 0x000000ff0d00728c */ /* 0x000fd2000bf05070 */
[----:B------:R-:W-:Y:S05]  /*04d0*/  BRA.U UP0, `(.L_x_188) ;  /* 0x00000001005c7547 */ /* 0x000fea000b800000 */
[----:B------:R-:W0:Y:S01]  /*04e0*/  LDCU UR14, c[0x0][0x3d0] ;  /* 0x00007a00ff0e77ac */ /* 0x000e220008000800 */
[----:B------:R-:W-:Y:S01]  /*04f0*/  HFMA2 R13, -RZ, RZ, 0, 0 ;  /* 0x00000000ff0d7431 */ /* 0x000fe200000001ff */
[----:B0-----:R-:W0:Y:S01]  /*0500*/  I2F.U32.RP R3, UR14 ;  /* 0x0000000e00037d06 */ /* 0x001e220008209000 */
[----:B------:R-:W-:-:S07]  /*0510*/  ISETP.NE.U32.AND P2, PT, RZ, UR14, PT ;  /* 0x0000000eff007c0c */ /* 0x000fce000bf45070 */
[----:B0-----:R-:W0:Y:S02]  /*0520*/  MUFU.RCP R3, R3 ;  /* 0x0000000300037308 */ /* 0x001e240000001000 */
[----:B0-----:R-:W-:-:S06]  /*0530*/  VIADD R4, R3, 0xffffffe ;  /* 0x0ffffffe03047836 */ /* 0x001fcc0000000000 */
[----:B------:R0:W1:Y:S02]  /*0540*/  F2I.FTZ.U32.TRUNC.NTZ R5, R4 ;  /* 0x0000000400057305 */ /* 0x000064000021f000 */
[----:B0-----:R-:W-:Y:S01]  /*0550*/  MOV R4, RZ ;  /* 0x000000ff00047202 */ /* 0x001fe20000000f00 */
        /* <DEDUP_REMOVED lines=15> */
.L_x_188:
[----:B------:R-:W0:Y:S01]  /*0650*/  LDCU UR14, c[0x0][0x3d0] ;  /* 0x00007a00ff0e77ac */ /* 0x000e220008000800 */
[----:B------:R-:W-:Y:S01]  /*0660*/  IMAD.MOV.U32 R6, RZ, RZ, R7 ;  /* 0x000000ffff067224 */ /* 0x000fe200078e0007 */
[----:B------:R-:W-:Y:S01]  /*0670*/  MOV R5, UR13 ;  /* 0x0000000d00057c02 */ /* 0x000fe20008000f00 */
[----:B------:R-:W-:Y:S01]  /*0680*/  IMAD.MOV.U32 R20, RZ, RZ, R18 ;  /* 0x000000ffff147224 */ /* 0x000fe200078e0012 */
[----:B------:R-:W-:Y:S01]  /*0690*/  MOV R8, 0x6c0 ;  /* 0x000006c000087802 */ /* 0x000fe20000000f00 */
[----:B0-----:R-:W-:-:S07]  /*06a0*/  IMAD.U32 R4, RZ, RZ, UR14 ;  /* 0x0000000eff047e24 */ /* 0x001fce000f8e00ff */
[----:B------:R-:W-:Y:S05]  /*06b0*/  CALL.REL.NOINC `($__internal_5_$__cuda_sm20_div_s64) ;  /* 0x0000001c00747944 */ /* 0x000fea0003c00000 */
[----:B------:R-:W0:Y:S01]  /*06c0*/  LDCU UR14, c[0x0][0x3d0] ;  /* 0x00007a00ff0e77ac */ /* 0x000e220008000800 */
[----:B------:R-:W-:Y:S01]  /*06d0*/  IMAD.MOV R3, RZ, RZ, -R10 ;  /* 0x000000ffff037224 */ /* 0x000fe200078e0a0a */
[----:B------:R-:W-:Y:S01]  /*06e0*/  MOV R12, R10 ;  /* 0x0000000a000c7202 */ /* 0x000fe20000000f00 */
[----:B------:R-:W-:Y:S02]  /*06f0*/  IMAD.MOV.U32 R13, RZ, RZ, R4 ;  /* 0x000000ffff0d7224 */ /* 0x000fe400078e0004 */
[----:B0-----:R-:W-:-:S07]  /*0700*/  IMAD R3, R3, UR14, R18 ;  /* 0x0000000e03037c24 */ /* 0x001fce000f8e0212 */
.L_x_189:
        /* <DEDUP_REMOVED lines=25> */
[----:B------:R-:W-:Y:S02]  /*08a0*/  IMAD R7, R7, UR14, R12 ;  /* 0x0000000e07077c24 */ /* 0x000fe4000f8e020c */
[----:B------:R-:W-:Y:S01]  /*08b0*/  IMAD.MOV.U32 R12, RZ, RZ, R5 ;  /* 0x000000ffff0c7224 */ /* 0x000fe200078e0005 */
[----:B------:R-:W-:Y:S06]  /*08c0*/  BRA `(.L_x_192) ;  /* 0x0000000000307947 */ /* 0x000fec0003800000 */
.L_x_191:
[----:B------:R-:W0:Y:S01]  /*08d0*/  LDCU UR14, c[0x0][0x3cc] ;  /* 0x00007980ff0e77ac */ /* 0x000e220008000800 */
[----:B------:R-:W-:Y:S01]  /*08e0*/  MOV R20, R12 ;  /* 0x0000000c00147202 */ /* 0x000fe20000000f00 */
[----:B------:R-:W-:Y:S01]  /*08f0*/  IMAD.MOV.U32 R6, RZ, RZ, R13 ;  /* 0x000000ffff067224 */ /* 0x000fe200078e000d */
[----:B------:R-:W-:Y:S01]  /*0900*/  MOV R8, 0x940 ;  /* 0x0000094000087802 */ /* 0x000fe20000000f00 */
[----:B------:R-:W-:Y:S01]  /*0910*/  IMAD.U32 R5, RZ, RZ, UR12 ;  /* 0x0000000cff057e24 */ /* 0x000fe2000f8e00ff */
[----:B0-----:R-:W-:-:S07]  /*0920*/  MOV R4, UR14 ;  /* 0x0000000e00047c02 */ /* 0x001fce0008000f00 */
[----:B------:R-:W-:Y:S05]  /*0930*/  CALL.REL.NOINC `($__internal_5_$__cuda_sm20_div_s64) ;  /* 0x0000001800d47944 */ /* 0x000fea0003c00000 */
[----:B------:R-:W0:Y:S01]  /*0940*/  LDCU UR14, c[0x0][0x3cc] ;  /* 0x00007980ff0e77ac */ /* 0x000e220008000800 */
[----:B------:R-:W-:Y:S01]  /*0950*/  IMAD.MOV R7, RZ, RZ, -R10 ;  /* 0x000000ffff077224 */ /* 0x000fe200078e0a0a */
[----:B------:R-:W-:-:S03]  /*0960*/  MOV R13, R4 ;  /* 0x00000004000d7202 */ /* 0x000fc60000000f00 */
[----:B0-----:R-:W-:Y:S02]  /*0970*/  IMAD R7, R7, UR14, R12 ;  /* 0x0000000e07077c24 */ /* 0x001fe4000f8e020c */
[----:B------:R-:W-:-:S07]  /*0980*/  IMAD.MOV.U32 R12, RZ, RZ, R10 ;  /* 0x000000ffff0c7224 */ /* 0x000fce00078e000a */
.L_x_192:
[----:B------:R-:W-:Y:S05]  /*0990*/  BSYNC.RECONVERGENT B1 ;  /* 0x0000000000017941 */ /* 0x000fea0003800200 */
.L_x_190:
[----:B------:R-:W-:Y:S01]  /*09a0*/  LOP3.LUT R4, R13, UR6, RZ, 0xfc, !PT ;  /* 0x000000060d047c12 */ /* 0x000fe2000f8efcff */
[----:B------:R-:W-:Y:S03]  /*09b0*/  BSSY.RECONVERGENT B1, `(.L_x_193) ;  /* 0x0000026000017945 */ /* 0x000fe60003800200 */
[----:B------:R-:W-:-:S13]  /*09c0*/  ISETP.NE.U32.AND P0, PT, R4, RZ, PT ;  /* 0x000000ff0400720c */ /* 0x000fda0003f05070 */
[----:B------:R-:W-:Y:S05]  /*09d0*/  @P0 BRA `(.L_x_194) ;  /* 0x00000000005c0947 */ /* 0x000fea0003800000 */
[----:B------:R-:W0:Y:S02]  /*09e0*/  LDCU UR14, c[0x0][0x39c] ;  /* 0x00007380ff0e77ac */ /* 0x000e240008000800 */
[----:B0-----:R-:W-:-:S04]  /*09f0*/  IMAD.U32 R11, RZ, RZ, UR14 ;  /* 0x0000000eff0b7e24 */ /* 0x001fc8000f8e00ff */
[----:B------:R-:W0:Y:S01]  /*0a00*/  I2F.U32.RP R6, R11 ;  /* 0x0000000b00067306 */ /* 0x000e220000209000 */
[----:B------:R-:W-:-:S07]  /*0a10*/  ISETP.NE.U32.AND P2, PT, R11, RZ, PT ;  /* 0x000000ff0b00720c */ /* 0x000fce0003f45070 */
[----:B0-----:R-:W0:Y:S02]  /*0a20*/  MUFU.RCP R6, R6 ;  /* 0x0000000600067308 */ /* 0x001e240000001000 */
[----:B0-----:R-:W-:-:S06]  /*0a30*/  VIADD R4, R6, 0xffffffe ;  /* 0x0ffffffe06047836 */ /* 0x001fcc0000000000 */
[----:B------:R0:W1:Y:S02]  /*0a40*/  F2I.FTZ.U32.TRUNC.NTZ R5, R4 ;  /* 0x0000000400057305 */ /* 0x000064000021f000 */
[----:B0-----:R-:W-:Y:S02]  /*0a50*/  IMAD.MOV.U32 R4, RZ, RZ, RZ ;  /* 0x000000ffff047224 */ /* 0x001fe400078e00ff */
[----:B-1----:R-:W-:-:S05]  /*0a60*/  IMAD R8, R5, R11, RZ ;  /* 0x0000000b05087224 */ /* 0x002fca00078e02ff */
[----:B------:R-:W-:-:S05]  /*0a70*/  IADD3 R9, PT, PT, -R8, RZ, RZ ;  /* 0x000000ff08097210 */ /* 0x000fca0007ffe1ff */
        /* <DEDUP_REMOVED lines=10> */
[----:B------:R-:W-:-:S05]  /*0b20*/  IADD3 R9, PT, PT, -R5, RZ, RZ ;  /* 0x000000ff05097210 */ /* 0x000fca0007ffe1ff */
[----:B------:R-:W-:Y:S01]  /*0b30*/  IMAD R4, R11, R9, R12 ;  /* 0x000000090b047224 */ /* 0x000fe200078e020c */
[----:B------:R-:W-:Y:S06]  /*0b40*/  BRA `(.L_x_195) ;  /* 0x0000000000307947 */ /* 0x000fec0003800000 */
.L_x_194:
        /* <DEDUP_REMOVED lines=8> */
[--C-:B------:R-:W-:Y:S02]  /*0bd0*/  IMAD.MOV R4, RZ, RZ, -R10.reuse ;  /* 0x000000ffff047224 */ /* 0x100fe400078e0a0a */
[----:B------:R-:W-:Y:S01]  /*0be0*/  IMAD.MOV.U32 R5, RZ, RZ, R10 ;  /* 0x000000ffff057224 */ /* 0x000fe200078e000a */
[----:B0-----:R-:W-:-:S05]  /*0bf0*/  MOV R11, UR14 ;  /* 0x0000000e000b7c02 */ /* 0x001fca0008000f00 */
[----:B------:R-:W-:-:S07]  /*0c00*/  IMAD R4, R4, R11, R12 ;  /* 0x0000000b04047224 */ /* 0x000fce00078e020c */
.L_x_195:
[----:B------:R-:W-:Y:S05]  /*0c10*/  BSYNC.RECONVERGENT B1 ;  /* 0x0000000000017941 */ /* 0x000fea0003800200 */
.L_x_193:
[----:B------:R-:W0:Y:S01]  /*0c20*/  LDCU UR14, c[0x0][0x3cc] ;  /* 0x00007980ff0e77ac */ /* 0x000e220008000800 */
[----:B------:R-:W1:Y:S01]  /*0c30*/  LDC.64 R8, c[0x0][0x388] ;  /* 0x0000e200ff087b82 */ /* 0x000e620000000a00 */
[----:B------:R-:W-:Y:S01]  /*0c40*/  IMAD R4, R5, R11, R4 ;  /* 0x0000000b05047224 */ /* 0x000fe200078e0204 */
[----:B------:R-:W2:Y:S03]  /*0c50*/  LDCU UR15, c[0x0][0x3d0] ;  /* 0x00007a00ff0f77ac */ /* 0x000ea60008000800 */
[----:B0-----:R-:W-:-:S04]  /*0c60*/  IMAD R6, R4, UR14, R7 ;  /* 0x0000000e04067c24 */ /* 0x001fc8000f8e0207 */
[----:B--2---:R-:W-:Y:S02]  /*0c70*/  IMAD R5, R6, UR15, R3 ;  /* 0x0000000f06057c24 */ /* 0x004fe4000f8e0203 */
[----:B------:R-:W0:Y:S02]  /*0c80*/  LDC R3, c[0x0][0x3a4] ;  /* 0x0000e900ff037b82 */ /* 0x000e240000000800 */
[----:B-1----:R-:W-:-:S05]  /*0c90*/  IMAD.WIDE R6, R5, 0x4, R8 ;  /* 0x0000000405067825 */ /* 0x002fca00078e0208 */
[----:B------:R-:W2:Y:S01]  /*0ca0*/  LDG.E.CONSTANT R12, desc[UR10][R6.64] ;  /* 0x0000000a060c7981 */ /* 0x000ea2000c1e9900 */
[----:B------:R-:W-:Y:S02]  /*0cb0*/  MOV R18, R2 ;  /* 0x0000000200127202 */ /* 0x000fe40000000f00 */
[----:B0-----:R-:W-:-:S04]  /*0cc0*/  IABS R11, R3 ;  /* 0x00000003000b7213 */ /* 0x001fc80000000000 */
[----:B------:R-:W0:Y:S08]  /*0cd0*/  I2F.RP R10, R11 ;  /* 0x0000000b000a7306 */ /* 0x000e300000209400 */
[----:B0-----:R-:W0:Y:S02]  /*0ce0*/  MUFU.RCP R10, R10 ;  /* 0x0000000a000a7308 */ /* 0x001e240000001000 */
[----:B0-----:R-:W-:-:S06]  /*0cf0*/  VIADD R8, R10, 0xffffffe ;  /* 0x0ffffffe0a087836 */ /* 0x001fcc0000000000 */
[----:B------:R0:W1:Y:S02]  /*0d00*/  F2I.FTZ.U32.TRUNC.NTZ R9, R8 ;  /* 0x0000000800097305 */ /* 0x000064000021f000 */
[----:B0-----:R-:W-:Y:S01]  /*0d10*/  IMAD.MOV.U32 R8, RZ, RZ, RZ ;  /* 0x000000ffff087224 */ /* 0x001fe200078e00ff */
[----:B-1----:R-:W-:-:S05]  /*0d20*/  IADD3 R14, PT, PT, RZ, -R9, RZ ;  /* 0x80000009ff0e7210 */ /* 0x002fca0007ffe0ff */
[----:B------:R-:W-:-:S04]  /*0d30*/  IMAD R13, R14, R11, RZ ;  /* 0x0000000b0e0d7224 */ /* 0x000fc800078e02ff */
[----:B------:R-:W-:Y:S02]  /*0d40*/  IMAD.HI.U32 R9, R9, R13, R8 ;  /* 0x0000000d09097227 */ /* 0x000fe400078e0008 */
[----:B------:R-:W0:Y:S01]  /*0d50*/  LDC R13, c[0x0][0x3a0] ;  /* 0x0000e800ff0d7b82 */ /* 0x000e220000000800 */
[----:B--2---:R-:W-:-:S05]  /*0d60*/  IABS R6, R12 ;  /* 0x0000000c00067213 */ /* 0x004fca0000000000 */
[----:B------:R-:W-:-:S04]  /*0d70*/  IMAD.HI.U32 R9, R9, R6, RZ ;  /* 0x0000000609097227 */ /* 0x000fc800078e00ff */
[----:B------:R-:W-:-:S04]  /*0d80*/  IMAD.MOV R7, RZ, RZ, -R9 ;  /* 0x000000ffff077224 */ /* 0x000fc800078e0a09 */
[----:B------:R-:W-:Y:S02]  /*0d90*/  IMAD R6, R11, R7, R6 ;  /* 0x000000070b067224 */ /* 0x000fe400078e0206 */
[----:B------:R-:W-:-:S03]  /*0da0*/  IMAD.MOV.U32 R7, RZ, RZ, R0 ;  /* 0x000000ffff077224 */ /* 0x000fc600078e0000 */
[----:B------:R-:W-:-:S13]  /*0db0*/  ISETP.GT.U32.AND P1, PT, R11, R6, PT ;  /* 0x000000060b00720c */ /* 0x000fda0003f24070 */
[-C--:B------:R-:W-:Y:S01]  /*0dc0*/  @!P1 IADD3 R6, PT, PT, R6, -R11.reuse, RZ ;  /* 0x8000000b06069210 */ /* 0x080fe20007ffe0ff */
[----:B------:R-:W-:Y:S01]  /*0dd0*/  @!P1 VIADD R9, R9, 0x1 ;  /* 0x0000000109099836 */ /* 0x000fe20000000000 */
[----:B------:R-:W-:Y:S02]  /*0de0*/  ISETP.NE.AND P1, PT, R3, RZ, PT ;  /* 0x000000ff0300720c */ /* 0x000fe40003f25270 */
[----:B------:R-:W-:Y:S02]  /*0df0*/  ISETP.GE.U32.AND P0, PT, R6, R11, PT ;  /* 0x0000000b0600720c */ /* 0x000fe40003f06070 */
[----:B------:R-:W-:-:S04]  /*0e00*/  LOP3.LUT R6, R12, R3, RZ, 0x3c, !PT ;  /* 0x000000030c067212 */ /* 0x000fc800078e3cff */
[----:B------:R-:W-:-:S07]  /*0e10*/  ISETP.GE.AND P2, PT, R6, RZ, PT ;  /* 0x000000ff0600720c */ /* 0x000fce0003f46270 */
[----:B------:R-:W-:-:S05]  /*0e20*/  @P0 VIADD R9, R9, 0x1 ;  /* 0x0000000109090836 */ /* 0x000fca0000000000 */
[----:B------:R-:W-:-:S05]  /*0e30*/  MOV R14, R9 ;  /* 0x00000009000e7202 */ /* 0x000fca0000000f00 */
[----:B------:R-:W-:Y:S01]  /*0e40*/  @!P2 IMAD.MOV R14, RZ, RZ, -R14 ;  /* 0x000000ffff0ea224 */ /* 0x000fe200078e0a0e */
[----:B------:R-:W-:-:S05]  /*0e50*/  @!P1 LOP3.LUT R14, RZ, R3, RZ, 0x33, !PT ;  /* 0x00000003ff0e9212 */ /* 0x000fca00078e33ff */
[----:B------:R-:W-:-:S04]  /*0e60*/  IMAD.MOV R6, RZ, RZ, -R14 ;  /* 0x000000ffff067224 */ /* 0x000fc800078e0a0e */
[----:B------:R-:W-:-:S05]  /*0e70*/  IMAD R6, R3, R6, R12 ;  /* 0x0000000603067224 */ /* 0x000fca00078e020c */
[----:B------:R-:W-:-:S04]  /*0e80*/  ISETP.GE.U32.AND P0, PT, R6, R3, PT ;  /* 0x000000030600720c */ /* 0x000fc80003f06070 */
[----:B0-----:R-:W-:-:S13]  /*0e90*/  ISETP.GE.U32.OR P0, PT, R14, R13, P0 ;  /* 0x0000000d0e00720c */ /* 0x001fda0000706470 */
[----:B------:R-:W-:Y:S05]  /*0ea0*/  @P0 BRA `(.L_x_187) ;  /* 0x0000000000280947 */ /* 0x000fea0003800000 */
[----:B------:R-:W0:Y:S01]  /*0eb0*/  LDCU.64 UR14, c[0x0][0x380] ;  /* 0x00007000ff0e77ac */ /* 0x000e220008000a00 */
[----:B------:R-:W-:Y:S01]  /*0ec0*/  SHF.R.S32.HI R0, RZ, 0x1f, R5 ;  /* 0x0000001fff007819 */ /* 0x000fe20000011405 */
[----:B------:R-:W1:Y:S01]  /*0ed0*/  LDC.64 R10, c[0x0][0x390] ;  /* 0x0000e400ff0a7b82 */ /* 0x000e620000000a00 */
[----:B0-----:R-:W-:-:S04]  /*0ee0*/  LEA R8, P0, R5, UR14, 0x2 ;  /* 0x0000000e05087c11 */ /* 0x001fc8000f8010ff */
[----:B------:R-:W-:-:S06]  /*0ef0*/  LEA.HI.X R9, R5, UR15, R0, 0x2, P0 ;  /* 0x0000000f05097c11 */ /* 0x000fcc00080f1400 */
[----:B------:R-:W2:Y:S01]  /*0f00*/  LDG.E.CONSTANT R9, desc[UR10][R8.64] ;  /* 0x0000000a08097981 */ /* 0x000ea2000c1e9900 */
[----:B------:R-:W-:-:S04]  /*0f10*/  IMAD R4, R4, R13, R14 ;  /* 0x0000000d04047224 */ /* 0x000fc800078e020e */
[----:B------:R-:W-:-:S04]  /*0f20*/  IMAD R3, R4, R3, R6 ;  /* 0x0000000304037224 */ /* 0x000fc800078e0206 */
[----:B-1----:R-:W-:-:S05]  /*0f30*/  IMAD.WIDE R2, R3, 0x4, R10 ;  /* 0x0000000403027825 */ /* 0x002fca00078e020a */
[----:B--2---:R0:W-:Y:S02]  /*0f40*/  REDG.E.ADD.F32.FTZ.RN.STRONG.GPU desc[UR10][R2.64], R9 ;  /* 0x00000009020079a6 */ /* 0x0041e4000c12f30a */
.L_x_187:
[----:B------:R-:W-:Y:S05]  /*0f50*/  BSYNC.RECONVERGENT B0 ;  /* 0x0000000000007941 */ /* 0x000fea0003800200 */
.L_x_186:
[----:B0-----:R-:W0:Y:S01]  /*0f60*/  LDC R3, c[0x0][0x3d0] ;  /* 0x0000f400ff037b82 */ /* 0x001e220000000800 */
[----:B------:R-:W-:Y:S01]  /*0f70*/  ISETP.NE.U32.AND P0, PT, R23, RZ, PT ;  /* 0x000000ff1700720c */ /* 0x000fe20003f05070 */
[----:B------:R-:W1:Y:S03]  /*0f80*/  LDCU UR15, c[0x0][0x3cc] ;  /* 0x00007980ff0f77ac */ /* 0x000e660008000800 */
[----:B------:R-:W-:Y:S01]  /*0f90*/  ISETP.NE.AND.EX P0, PT, R24, RZ, PT, P0 ;  /* 0x000000ff1800720c */ /* 0x000fe20003f05300 */
[----:B------:R-:W2:Y:S02]  /*0fa0*/  LDCU UR16, c[0x0][0x3d0] ;  /* 0x00007a00ff1077ac */ /* 0x000ea40008000800 */
[----:B------:R-:W3:Y:S01]  /*0fb0*/  LDC R2, c[0x0][0x3a4] ;  /* 0x0000e900ff027b82 */ /* 0x000ee20000000800 */
[----:B------:R-:W4:Y:S01]  /*0fc0*/  LDCU UR17, c[0x0][0x39c] ;  /* 0x00007380ff1177ac */ /* 0x000f220008000800 */
[----:B------:R-:W0:Y:S06]  /*0fd0*/  LDCU.64 UR18, c[0x0][0x380] ;  /* 0x00007000ff1277ac */ /* 0x000e2c0008000a00 */
[----:B------:R-:W0:Y:S08]  /*0fe0*/  LDC R0, c[0x0][0x3a0] ;  /* 0x0000e800ff007b82 */ /* 0x000e300000000800 */
[----:B------:R-:W0:Y:S08]  /*0ff0*/  LDC.64 R12, c[0x0][0x388] ;  /* 0x0000e200ff0c7b82 */ /* 0x000e300000000a00 */
[----:B------:R-:W0:Y:S02]  /*1000*/  LDC.64 R14, c[0x0][0x390] ;  /* 0x0000e400ff0e7b82 */ /* 0x000e240000000a00 */
[----:B012-4-:R-:W-:Y:S05]  /*1010*/  @!P0 EXIT ;  /* 0x000000000000894d */ /* 0x017fea0003800000 */
[----:B------:R-:W-:Y:S01]  /*1020*/  BSSY B0, `(.L_x_196) ;  /* 0x0000145000007945 */ /* 0x000fe20003800000 */
.L_x_219:
[----:B0-----:R-:W-:Y:S01]  /*1030*/  LOP3.LUT R4, R7, UR13, RZ, 0xfc, !PT ;  /* 0x0000000d07047c12 */ /* 0x001fe2000f8efcff */
[----:B------:R-:W-:Y:S05]  /*1040*/  YIELD ;  /* 0x0000000000007946 */ /* 0x000fea0003800000 */
[----:B------:R-:W-:Y:S01]  /*1050*/  ISETP.NE.U32.AND P0, PT, R4, RZ, PT ;  /* 0x000000ff0400720c */ /* 0x000fe20003f05070 */
[----:B------:R-:W-:-:S12]  /*1060*/  BSSY.RECONVERGENT B1, `(.L_x_197) ;  /* 0x0000023000017945 */ /* 0x000fd80003800200 */
        /* <DEDUP_REMOVED lines=23> */
.L_x_198:
[----:B------:R-:W0:Y:S01]  /*11e0*/  LDCU UR14, c[0x0][0x3d0] ;  /* 0x00007a00ff0e77ac */ /* 0x000e220008000800 */
[----:B------:R-:W-:Y:S01]  /*11f0*/  IMAD.MOV.U32 R20, RZ, RZ, R18 ;  /* 0x000000ffff147224 */ /* 0x000fe200078e0012 */
[----:B------:R-:W-:Y:S01]  /*1200*/  MOV R6, R7 ;  /* 0x0000000700067202 */ /* 0x000fe20000000f00 */
[----:B------:R-:W-:Y:S01]  /*1210*/  IMAD.U32 R5, RZ, RZ, UR13 ;  /* 0x0000000dff057e24 */ /* 0x000fe2000f8e00ff */
[----:B------:R-:W-:Y:S01]  /*1220*/  MOV R8, 0x1250 ;  /* 0x0000125000087802 */ /* 0x000fe20000000f00 */
[----:B0-----:R-:W-:-:S07]  /*1230*/  IMAD.U32 R4, RZ, RZ, UR14 ;  /* 0x0000000eff047e24 */ /* 0x001fce000f8e00ff */
[----:B---3--:R-:W-:Y:S05]  /*1240*/  CALL.REL.NOINC `($__internal_5_$__cuda_sm20_div_s64) ;  /* 0x0000001000907944 */ /* 0x008fea0003c00000 */
[----:B------:R-:W-:Y:S01]  /*1250*/  IADD3 R23, PT, PT, -R10, RZ, RZ ;  /* 0x000000ff0a177210 */ /* 0x000fe20007ffe1ff */
[----:B------:R-:W-:Y:S02]  /*1260*/  IMAD.MOV.U32 R24, RZ, RZ, R10 ;  /* 0x000000ffff187224 */ /* 0x000fe400078e000a */
[----:B------:R-:W-:Y:S02]  /*1270*/  IMAD.MOV.U32 R25, RZ, RZ, R4 ;  /* 0x000000ffff197224 */ /* 0x000fe400078e0004 */
[----:B------:R-:W-:-:S07]  /*1280*/  IMAD R23, R23, UR16, R18 ;  /* 0x0000001017177c24 */ /* 0x000fce000f8e0212 */
.L_x_199:
[----:B------:R-:W-:Y:S05]  /*1290*/  BSYNC.RECONVERGENT B1 ;  /* 0x0000000000017941 */ /* 0x000fea0003800200 */
.L_x_197:
        /* <DEDUP_REMOVED lines=9> */
[----:B0-----:R-:W-:-:S06]  /*1330*/  IADD3 R8, PT, PT, R6, 0xffffffe, RZ ;  /* 0x0ffffffe06087810 */ /* 0x001fcc0007ffe0ff */
[----:B------:R-:W0:Y:S02]  /*1340*/  F2I.FTZ.U32.TRUNC.NTZ R5, R8 ;  /* 0x0000000800057305 */ /* 0x000e24000021f000 */
[----:B0-----:R-:W-:-:S04]  /*1350*/  IMAD.MOV R9, RZ, RZ, -R5 ;  /* 0x000000ffff097224 */ /* 0x001fc800078e0a05 */
        /* <DEDUP_REMOVED lines=14> */
.L_x_201:
[----:B------:R-:W0:Y:S01]  /*1440*/  LDCU UR14, c[0x0][0x3cc] ;  /* 0x00007980ff0e77ac */ /* 0x000e220008000800 */
[----:B------:R-:W-:Y:S01]  /*1450*/  MOV R20, R24 ;  /* 0x0000001800147202 */ /* 0x000fe20000000f00 */
[----:B------:R-:W-:Y:S01]  /*1460*/  IMAD.MOV.U32 R6, RZ, RZ, R25 ;  /* 0x000000ffff067224 */ /* 0x000fe200078e0019 */
[----:B------:R-:W-:Y:S01]  /*1470*/  MOV R8, 0x14b0 ;  /* 0x000014b000087802 */ /* 0x000fe20000000f00 */
[----:B------:R-:W-:Y:S01]  /*1480*/  IMAD.U32 R5, RZ, RZ, UR12 ;  /* 0x0000000cff057e24 */ /* 0x000fe2000f8e00ff */
[----:B0-----:R-:W-:-:S07]  /*1490*/  MOV R4, UR14 ;  /* 0x0000000e00047c02 */ /* 0x001fce0008000f00 */
[----:B---3--:R-:W-:Y:S05]  /*14a0*/  CALL.REL.NOINC `($__internal_5_$__cuda_sm20_div_s64) ;  /* 0x0000000c00f87944 */ /* 0x008fea0003c00000 */
[--C-:B------:R-:W-:Y:S01]  /*14b0*/  IMAD.MOV R5, RZ, RZ, -R10.reuse ;  /* 0x000000ffff057224 */ /* 0x100fe200078e0a0a */
[----:B------:R-:W-:Y:S01]  /*14c0*/  MOV R27, R4 ;  /* 0x00000004001b7202 */ /* 0x000fe20000000f00 */
[----:B------:R-:W-:Y:S02]  /*14d0*/  IMAD.MOV.U32 R26, RZ, RZ, R10 ;  /* 0x000000ffff1a7224 */ /* 0x000fe400078e000a */
[----:B------:R-:W-:-:S07]  /*14e0*/  IMAD R24, R5, UR15, R24 ;  /* 0x0000000f05187c24 */ /* 0x000fce000f8e0218 */
.L_x_202:
[----:B------:R-:W-:Y:S05]  /*14f0*/  BSYNC.RECONVERGENT B1 ;  /* 0x0000000000017941 */ /* 0x000fea0003800200 */
.L_x_200:
[----:B------:R-:W-:Y:S01]  /*1500*/  LOP3.LUT R4, R27, UR6, RZ, 0xfc, !PT ;  /* 0x000000061b047c12 */ /* 0x000fe2000f8efcff */
[----:B------:R-:W-:Y:S03]  /*1510*/  BSSY.RECONVERGENT B1, `(.L_x_203) ;  /* 0x0000024000017945 */ /* 0x000fe60003800200 */
[----:B------:R-:W-:-:S13]  /*1520*/  ISETP.NE.U32.AND P0, PT, R4, RZ, PT ;  /* 0x000000ff0400720c */ /* 0x000fda0003f05070 */
[----:B------:R-:W-:Y:S05]  /*1530*/  @P0 BRA `(.L_x_204) ;  /* 0x0000000000580947 */ /* 0x000fea0003800000 */
[----:B------:R-:W-:-:S04]  /*1540*/  IMAD.U32 R5, RZ, RZ, UR17 ;  /* 0x00000011ff057e24 */ /* 0x000fc8000f8e00ff */
        /* <DEDUP_REMOVED lines=21> */
.L_x_204:
[----:B------:R-:W0:Y:S01]  /*16a0*/  LDCU UR14, c[0x0][0x39c] ;  /* 0x00007380ff0e77ac */ /* 0x000e220008000800 */
[----:B------:R-:W-:Y:S01]  /*16b0*/  IMAD.MOV.U32 R20, RZ, RZ, R26 ;  /* 0x000000ffff147224 */ /* 0x000fe200078e001a */
[----:B------:R-:W-:Y:S01]  /*16c0*/  MOV R5, UR6 ;  /* 0x0000000600057c02 */ /* 0x000fe20008000f00 */
[----:B------:R-:W-:Y:S01]  /*16d0*/  IMAD.MOV.U32 R6, RZ, RZ, R27 ;  /* 0x000000ffff067224 */ /* 0x000fe200078e001b */
[----:B------:R-:W-:Y:S01]  /*16e0*/  MOV R8, 0x1710 ;  /* 0x0000171000087802 */ /* 0x000fe20000000f00 */
[----:B0-----:R-:W-:-:S07]  /*16f0*/  IMAD.U32 R4, RZ, RZ, UR14 ;  /* 0x0000000eff047e24 */ /* 0x001fce000f8e00ff */
[----:B---3--:R-:W-:Y:S05]  /*1700*/  CALL.REL.NOINC `($__internal_5_$__cuda_sm20_div_s64) ;  /* 0x0000000c00607944 */ /* 0x008fea0003c00000 */
[----:B------:R-:W-:Y:S01]  /*1710*/  MOV R5, UR17 ;  /* 0x0000001100057c02 */ /* 0x000fe20008000f00 */
[--C-:B------:R-:W-:Y:S02]  /*1720*/  IMAD.MOV R6, RZ, RZ, -R10.reuse ;  /* 0x000000ffff067224 */ /* 0x100fe400078e0a0a */
[----:B------:R-:W-:Y:S02]  /*1730*/  IMAD.MOV.U32 R4, RZ, RZ, R10 ;  /* 0x000000ffff047224 */ /* 0x000fe400078e000a */
[----:B------:R-:W-:-:S07]  /*1740*/  IMAD R26, R6, R5, R26 ;  /* 0x00000005061a7224 */ /* 0x000fce00078e021a */
.L_x_205:
[----:B------:R-:W-:Y:S05]  /*1750*/  BSYNC.RECONVERGENT B1 ;  /* 0x0000000000017941 */ /* 0x000fea0003800200 */
.L_x_203:
[----:B------:R-:W-:-:S04]  /*1760*/  IMAD R5, R4, R5, R26 ;  /* 0x0000000504057224 */ /* 0x000fc800078e021a */
[----:B------:R-:W-:-:S04]  /*1770*/  IMAD R24, R5, UR15, R24 ;  /* 0x0000000f05187c24 */ /* 0x000fc8000f8e0218 */
[----:B------:R-:W-:-:S04]  /*1780*/  IMAD R23, R24, R3, R23 ;  /* 0x0000000318177224 */ /* 0x000fc800078e0217 */
[----:B------:R-:W-:-:S06]  /*1790*/  IMAD.WIDE R8, R23, 0x4, R12 ;  /* 0x0000000417087825 */ /* 0x000fcc00078e020c */
[----:B------:R-:W2:Y:S01]  /*17a0*/  LDG.E.CONSTANT R9, desc[UR10][R8.64] ;  /* 0x0000000a08097981 */ /* 0x000ea2000c1e9900 */
[----:B---3--:R-:W-:Y:S01]  /*17b0*/  IABS R17, R2 ;  /* 0x0000000200117213 */ /* 0x008fe20000000000 */
[----:B------:R-:W-:Y:S03]  /*17c0*/  BSSY.RECONVERGENT B1, `(.L_x_206) ;  /* 0x0000029000017945 */ /* 0x000fe60003800200 */
[----:B------:R-:W0:Y:S08]  /*17d0*/  I2F.RP R16, R17 ;  /* 0x0000001100107306 */ /* 0x000e300000209400 */
[----:B0-----:R-:W0:Y:S02]  /*17e0*/  MUFU.RCP R16, R16 ;  /* 0x0000001000107308 */ /* 0x001e240000001000 */
[----:B0-----:R-:W-:-:S06]  /*17f0*/  VIADD R10, R16, 0xffffffe ;  /* 0x0ffffffe100a7836 */ /* 0x001fcc0000000000 */
[----:B------:R0:W1:Y:S02]  /*1800*/  F2I.FTZ.U32.TRUNC.NTZ R11, R10 ;  /* 0x0000000a000b7305 */ /* 0x000064000021f000 */
[----:B0-----:R-:W-:Y:S01]  /*1810*/  IMAD.MOV.U32 R10, RZ, RZ, RZ ;  /* 0x000000ffff0a7224 */ /* 0x001fe200078e00ff */
[----:B-1----:R-:W-:-:S05]  /*1820*/  IADD3 R4, PT, PT, RZ, -R11, RZ ;  /* 0x8000000bff047210 */ /* 0x002fca0007ffe0ff */
[----:B------:R-:W-:-:S04]  /*1830*/  IMAD R19, R4, R17, RZ ;  /* 0x0000001104137224 */ /* 0x000fc800078e02ff */
[----:B------:R-:W-:Y:S01]  /*1840*/  IMAD.HI.U32 R19, R11, R19, R10 ;  /* 0x000000130b137227 */ /* 0x000fe200078e000a */
[----:B--2---:R-:W-:-:S05]  /*1850*/  IABS R6, R9 ;  /* 0x0000000900067213 */ /* 0x004fca0000000000 */
[----:B------:R-:W-:-:S04]  /*1860*/  IMAD.HI.U32 R4, R19, R6, RZ ;  /* 0x0000000613047227 */ /* 0x000fc800078e00ff */
[----:B------:R-:W-:-:S04]  /*1870*/  IMAD.MOV R11, RZ, RZ, -R4 ;  /* 0x000000ffff0b7224 */ /* 0x000fc800078e0a04 */
[----:B------:R-:W-:-:S05]  /*1880*/  IMAD R6, R17, R11, R6 ;  /* 0x0000000b11067224 */ /* 0x000fca00078e0206 */
[----:B------:R-:W-:-:S13]  /*1890*/  ISETP.GT.U32.AND P1, PT, R17, R6, PT ;  /* 0x000000061100720c */ /* 0x000fda0003f24070 */
[-C--:B------:R-:W-:Y:S01]  /*18a0*/  @!P1 IADD3 R6, PT, PT, R6, -R17.reuse, RZ ;  /* 0x8000001106069210 */ /* 0x080fe20007ffe0ff */
[----:B------:R-:W-:Y:S01]  /*18b0*/  @!P1 VIADD R4, R4, 0x1 ;  /* 0x0000000104049836 */ /* 0x000fe20000000000 */
[----:B------:R-:W-:Y:S02]  /*18c0*/  ISETP.NE.AND P1, PT, R2, RZ, PT ;  /* 0x000000ff0200720c */ /* 0x000fe40003f25270 */
[----:B------:R-:W-:Y:S02]  /*18d0*/  ISETP.GE.U32.AND P0, PT, R6, R17, PT ;  /* 0x000000110600720c */ /* 0x000fe40003f06070 */
[----:B------:R-:W-:-:S04]  /*18e0*/  LOP3.LUT R6, R9, R2, RZ, 0x3c, !PT ;  /* 0x0000000209067212 */ /* 0x000fc800078e3cff */
[----:B------:R-:W-:-:S07]  /*18f0*/  ISETP.GE.AND P2, PT, R6, RZ, PT ;  /* 0x000000ff0600720c */ /* 0x000fce0003f46270 */
[----:B------:R-:W-:Y:S01]  /*1900*/  @P0 VIADD R4, R4, 0x1 ;  /* 0x0000000104040836 */ /* 0x000fe20000000000 */
[----:B------:R-:W-:-:S04]  /*1910*/  IADD3 R18, P0, PT, R18, UR4, RZ ;  /* 0x0000000412127c10 */ /* 0x000fc8000ff1e0ff */
[----:B------:R-:W-:Y:S02]  /*1920*/  MOV R11, R4 ;  /* 0x00000004000b7202 */ /* 0x000fe40000000f00 */
[----:B------:R-:W-:-:S03]  /*1930*/  IADD3.X R7, PT, PT, R7, UR5, RZ, P0, !PT ;  /* 0x0000000507077c10 */ /* 0x000fc600087fe4ff */
[----:B------:R-:W-:Y:S01]  /*1940*/  @!P2 IMAD.MOV R11, RZ, RZ, -R11 ;  /* 0x000000ffff0ba224 */ /* 0x000fe200078e0a0b */
[----:B------:R-:W-:-:S05]  /*1950*/  @!P1 LOP3.LUT R11, RZ, R2, RZ, 0x33, !PT ;  /* 0x00000002ff0b9212 */ /* 0x000fca00078e33ff */
[----:B------:R-:W-:-:S04]  /*1960*/  IMAD.MOV R4, RZ, RZ, -R11 ;  /* 0x000000ffff047224 */ /* 0x000fc800078e0a0b */
[----:B------:R-:W-:Y:S01]  /*1970*/  IMAD R17, R2, R4, R9 ;  /* 0x0000000402117224 */ /* 0x000fe200078e0209 */
[----:B------:R-:W-:-:S04]  /*1980*/  LOP3.LUT R4, R7, UR13, RZ, 0xfc, !PT ;  /* 0x0000000d07047c12 */ /* 0x000fc8000f8efcff */
[----:B------:R-:W-:Y:S02]  /*1990*/  ISETP.GE.U32.AND P0, PT, R17, R2, PT ;  /* 0x000000021100720c */ /* 0x000fe40003f06070 */
[----:B------:R-:W-:Y:S02]  /*19a0*/  ISETP.NE.U32.AND P1, PT, R4, RZ, PT ;  /* 0x000000ff0400720c */ /* 0x000fe40003f25070 */
[----:B------:R-:W-:-:S13]  /*19b0*/  ISETP.GE.U32.OR P0, PT, R11, R0, P0 ;  /* 0x000000000b00720c */ /* 0x000fda0000706470 */
[----:B------:R-:W-:Y:S05]  /*19c0*/  @P0 BRA `(.L_x_207) ;  /* 0x0000000000200947 */ /* 0x000fea0003800000 */
[----:B------:R-:W-:Y:S02]  /*19d0*/  SHF.R.S32.HI R4, RZ, 0x1f, R23 ;  /* 0x0000001fff047819 */ /* 0x000fe40000011417 */
[----:B------:R-:W-:-:S04]  /*19e0*/  LEA R8, P0, R23, UR18, 0x2 ;  /* 0x0000001217087c11 */ /* 0x000fc8000f8010ff */
[----:B------:R-:W-:-:S06]  /*19f0*/  LEA.HI.X R9, R23, UR19, R4, 0x2, P0 ;  /* 0x0000001317097c11 */ /* 0x000fcc00080f1404 */
[----:B------:R-:W2:Y:S01]  /*1a00*/  LDG.E.CONSTANT R9, desc[UR10][R8.64] ;  /* 0x0000000a08097981 */ /* 0x000ea2000c1e9900 */
[----:B------:R-:W-:-:S04]  /*1a10*/  IMAD R5, R5, R0, R11 ;  /* 0x0000000005057224 */ /* 0x000fc800078e020b */
[----:B------:R-:W-:-:S04]  /*1a20*/  IMAD R5, R5, R2, R17 ;  /* 0x0000000205057224 */ /* 0x000fc800078e0211 */
[----:B------:R-:W-:-:S05]  /*1a30*/  IMAD.WIDE R4, R5, 0x4, R14 ;  /* 0x0000000405047825 */ /* 0x000fca00078e020e */
[----:B--2---:R0:W-:Y:S02]  /*1a40*/  REDG.E.ADD.F32.FTZ.RN.STRONG.GPU desc[UR10][R4.64], R9 ;  /* 0x00000009040079a6 */ /* 0x0041e4000c12f30a */
.L_x_207:
[----:B------:R-:W-:Y:S05]  /*1a50*/  BSYNC.RECONVERGENT B1 ;  /* 0x0000000000017941 */ /* 0x000fea0003800200 */
.L_x_206:
[----:B------:R-:W-:Y:S04]  /*1a60*/  BSSY.RECONVERGENT B1, `(.L_x_208) ;  /* 0x0000023000017945 */ /* 0x000fe80003800200 */
[----:B------:R-:W-:Y:S05]  /*1a70*/  @P1 BRA `(.L_x_209) ;  /* 0x0000000000581947 */ /* 0x000fea0003800000 */
[----:B------:R-:W1:Y:S01]  /*1a80*/  I2F.U32.RP R6, R3 ;  /* 0x0000000300067306 */ /* 0x000e620000209000 */
[----:B------:R-:W-:Y:S01]  /*1a90*/  ISETP.NE.U32.AND P2, PT, R3, RZ, PT ;  /* 0x000000ff0300720c */ /* 0x000fe20003f45070 */
[----:B------:R-:W-:-:S06]  /*1aa0*/  IMAD.MOV.U32 R25, RZ, RZ, RZ ;  /* 0x000000ffff197224 */ /* 0x000fcc00078e00ff */
[----:B-1----:R-:W0:Y:S02]  /*1ab0*/  MUFU.RCP R6, R6 ;  /* 0x0000000600067308 */ /* 0x002e240000001000 */
[----:B0-----:R-:W-:-:S06]  /*1ac0*/  IADD3 R5, PT, PT, R6, 0xffffffe, RZ ;  /* 0x0ffffffe06057810 */ /* 0x001fcc0007ffe0ff */
[----:B------:R-:W0:Y:S02]  /*1ad0*/  F2I.FTZ.U32.TRUNC.NTZ R5, R5 ;  /* 0x0000000500057305 */ /* 0x000e24000021f000 */
[----:B0-----:R-:W-:-:S04]  /*1ae0*/  IMAD.MOV R4, RZ, RZ, -R5 ;  /* 0x000000ffff047224 */ /* 0x001fc800078e0a05 */
[----:B------:R-:W-:Y:S02]  /*1af0*/  IMAD R9, R4, R3, RZ ;  /* 0x0000000304097224 */ /* 0x000fe400078e02ff */
[----:B------:R-:W-:-:S04]  /*1b00*/  IMAD.MOV.U32 R4, RZ, RZ, RZ ;  /* 0x000000ffff047224 */ /* 0x000fc800078e00ff */
        /* <DEDUP_REMOVED lines=13> */
.L_x_209:
[----:B------:R-:W1:Y:S01]  /*1be0*/  LDCU UR14, c[0x0][0x3d0] ;  /* 0x00007a00ff0e77ac */ /* 0x000e620008000800 */
[----:B------:R-:W-:Y:S01]  /*1bf0*/  MOV R20, R18 ;  /* 0x0000001200147202 */ /* 0x000fe20000000f00 */
[----:B------:R-:W-:Y:S01]  /*1c00*/  IMAD.MOV.U32 R6, RZ, RZ, R7 ;  /* 0x000000ffff067224 */ /* 0x000fe200078e0007 */
[----:B------:R-:W-:Y:S01]  /*1c10*/  MOV R8, 0x1c50 ;  /* 0x00001c5000087802 */ /* 0x000fe20000000f00 */
[----:B0-----:R-:W-:Y:S01]  /*1c20*/  IMAD.U32 R5, RZ, RZ, UR13 ;  /* 0x0000000dff057e24 */ /* 0x001fe2000f8e00ff */
[----:B-1----:R-:W-:-:S07]  /*1c30*/  MOV R4, UR14 ;  /* 0x0000000e00047c02 */ /* 0x002fce0008000f00 */
[----:B------:R-:W-:Y:S05]  /*1c40*/  CALL.REL.NOINC `($__internal_5_$__cuda_sm20_div_s64) ;  /* 0x0000000800107944 */ /* 0x000fea0003c00000 */
[--C-:B------:R-:W-:Y:S01]  /*1c50*/  IMAD.MOV R23, RZ, RZ, -R10.reuse ;  /* 0x000000ffff177224 */ /* 0x100fe200078e0a0a */
[----:B------:R-:W-:Y:S01]  /*1c60*/  MOV R25, R4 ;  /* 0x0000000400197202 */ /* 0x000fe20000000f00 */
[----:B------:R-:W-:Y:S02]  /*1c70*/  IMAD.MOV.U32 R24, RZ, RZ, R10 ;  /* 0x000000ffff187224 */ /* 0x000fe400078e000a */
[----:B------:R-:W-:-:S07]  /*1c80*/  IMAD R23, R23, UR16, R18 ;  /* 0x0000001017177c24 */ /* 0x000fce000f8e0212 */
.L_x_210:
[----:B------:R-:W-:Y:S05]  /*1c90*/  BSYNC.RECONVERGENT B1 ;  /* 0x0000000000017941 */ /* 0x000fea0003800200 */
.L_x_208:
[----:B------:R-:W-:Y:S01]  /*1ca0*/  LOP3.LUT R4, R25, UR12, RZ, 0xfc, !PT ;  /* 0x0000000c19047c12 */ /* 0x000fe2000f8efcff */
[----:B------:R-:W-:Y:S03]  /*1cb0*/  BSSY.RECONVERGENT B1, `(.L_x_211) ;  /* 0x0000024000017945 */ /* 0x000fe60003800200 */
[----:B------:R-:W-:-:S13]  /*1cc0*/  ISETP.NE.U32.AND P0, PT, R4, RZ, PT ;  /* 0x000000ff0400720c */ /* 0x000fda0003f05070 */
[----:B------:R-:W-:Y:S05]  /*1cd0*/  @P0 BRA `(.L_x_212) ;  /* 0x0000000000580947 */ /* 0x000fea0003800000 */
[----:B------:R-:W0:Y:S01]  /*1ce0*/  I2F.U32.RP R6, UR15 ;  /* 0x0000000f00067d06 */ /* 0x000e220008209000 */
[----:B------:R-:W-:Y:S01]  /*1cf0*/  HFMA2 R4, -RZ, RZ, 0, 0 ;  /* 0x00000000ff047431 */ /* 0x000fe200000001ff */
[----:B------:R-:W-:Y:S02]  /*1d00*/  ISETP.NE.U32.AND P2, PT, RZ, UR15, PT ;  /* 0x0000000fff007c0c */ /* 0x000fe4000bf45070 */
[----:B------:R-:W-:-:S04]  /*1d10*/  MOV R27, RZ ;  /* 0x000000ff001b7202 */ /* 0x000fc80000000f00 */
[----:B0-----:R-:W0:Y:S02]  /*1d20*/  MUFU.RCP R6, R6 ;  /* 0x0000000600067308 */ /* 0x001e240000001000 */
[----:B0-----:R-:W-:-:S06]  /*1d30*/  VIADD R8, R6, 0xffffffe ;  /* 0x0ffffffe06087836 */ /* 0x001fcc0000000000 */
[----:B------:R-:W0:Y:S02]  /*1d40*/  F2I.FTZ.U32.TRUNC.NTZ R5, R8 ;  /* 0x0000000800057305 */ /* 0x000e24000021f000 */
[----:B0-----:R-:W-:-:S04]  /*1d50*/  IMAD.MOV R9, RZ, RZ, -R5 ;  /* 0x000000ffff097224 */ /* 0x001fc800078e0a05 */
        /* <DEDUP_REMOVED lines=14> */
.L_x_212:
[----:B------:R-:W0:Y:S01]  /*1e40*/  LDCU UR14, c[0x0][0x3cc] ;  /* 0x00007980ff0e77ac */ /* 0x000e220008000800 */
[----:B------:R-:W-:Y:S01]  /*1e50*/  IMAD.MOV.U32 R20, RZ, RZ, R24 ;  /* 0x000000ffff147224 */ /* 0x000fe200078e0018 */
[----:B------:R-:W-:Y:S01]  /*1e60*/  MOV R6, R25 ;  /* 0x0000001900067202 */ /* 0x000fe20000000f00 */
[----:B------:R-:W-:Y:S01]  /*1e70*/  IMAD.U32 R5, RZ, RZ, UR12 ;  /* 0x0000000cff057e24 */ /* 0x000fe2000f8e00ff */
[----:B------:R-:W-:Y:S02]  /*1e80*/  MOV R8, 0x1eb0 ;  /* 0x00001eb000087802 */ /* 0x000fe40000000f00 */
[----:B0-----:R-:W-:-:S07]  /*1e90*/  MOV R4, UR14 ;  /* 0x0000000e00047c02 */ /* 0x001fce0008000f00 */
[----:B------:R-:W-:Y:S05]  /*1ea0*/  CALL.REL.NOINC `($__internal_5_$__cuda_sm20_div_s64) ;  /* 0x0000000400787944 */ /* 0x000fea0003c00000 */
[----:B------:R-:W-:Y:S01]  /*1eb0*/  IMAD.MOV R5, RZ, RZ, -R10 ;  /* 0x000000ffff057224 */ /* 0x000fe200078e0a0a */
[----:B------:R-:W-:Y:S01]  /*1ec0*/  MOV R26, R10 ;  /* 0x0000000a001a7202 */ /* 0x000fe20000000f00 */
[----:B------:R-:W-:Y:S02]  /*1ed0*/  IMAD.MOV.U32 R27, RZ, RZ, R4 ;  /* 0x000000ffff1b7224 */ /* 0x000fe400078e0004 */
[----:B------:R-:W-:-:S07]  /*1ee0*/  IMAD R24, R5, UR15, R24 ;  /* 0x0000000f05187c24 */ /* 0x000fce000f8e0218 */
.L_x_213:
[----:B------:R-:W-:Y:S05]  /*1ef0*/  BSYNC.RECONVERGENT B1 ;  /* 0x0000000000017941 */ /* 0x000fea0003800200 */
.L_x_211:
[----:B------:R-:W-:Y:S01]  /*1f00*/  LOP3.LUT R4, R27, UR6, RZ, 0xfc, !PT ;  /* 0x000000061b047c12 */ /* 0x000fe2000f8efcff */
[----:B------:R-:W-:Y:S03]  /*1f10*/  BSSY.RECONVERGENT B1, `(.L_x_214) ;  /* 0x0000024000017945 */ /* 0x000fe60003800200 */
[----:B------:R-:W-:-:S13]  /*1f20*/  ISETP.NE.U32.AND P0, PT, R4, RZ, PT ;  /* 0x000000ff0400720c */ /* 0x000fda0003f05070 */
[----:B------:R-:W-:Y:S05]  /*1f30*/  @P0 BRA `(.L_x_215) ;  /* 0x0000000000580947 */ /* 0x000fea0003800000 */
[----:B------:R-:W-:-:S04]  /*1f40*/  MOV R5, UR17 ;  /* 0x0000001100057c02 */ /* 0x000fc80008000f00 */
        /* <DEDUP_REMOVED lines=21> */
.L_x_215:
[----:B------:R-:W0:Y:S01]  /*20a0*/  LDCU UR14, c[0x0][0x39c] ;  /* 0x00007380ff0e77ac */ /* 0x000e220008000800 */
[----:B------:R-:W-:Y:S01]  /*20b0*/  IMAD.MOV.U32 R20, RZ, RZ, R26 ;  /* 0x000000ffff147224 */ /* 0x000fe200078e001a */
[----:B------:R-:W-:Y:S01]  /*20c0*/  MOV R6, R27 ;  /* 0x0000001b00067202 */ /* 0x000fe20000000f00 */
[----:B------:R-:W-:Y:S01]  /*20d0*/  IMAD.U32 R5, RZ, RZ, UR6 ;  /* 0x00000006ff057e24 */ /* 0x000fe2000f8e00ff */
[----:B------:R-:W-:Y:S02]  /*20e0*/  MOV R8, 0x2110 ;  /* 0x0000211000087802 */ /* 0x000fe40000000f00 */
[----:B0-----:R-:W-:-:S07]  /*20f0*/  MOV R4, UR14 ;  /* 0x0000000e00047c02 */ /* 0x001fce0008000f00 */
[----:B------:R-:W-:Y:S05]  /*2100*/  CALL.REL.NOINC `($__internal_5_$__cuda_sm20_div_s64) ;  /* 0x0000000000e07944 */ /* 0x000fea0003c00000 */
[----:B------:R-:W-:Y:S01]  /*2110*/  MOV R5, UR17 ;  /* 0x0000001100057c02 */ /* 0x000fe20008000f00 */
[--C-:B------:R-:W-:Y:S02]  /*2120*/  IMAD.MOV R6, RZ, RZ, -R10.reuse ;  /* 0x000000ffff067224 */ /* 0x100fe400078e0a0a */
[----:B------:R-:W-:Y:S02]  /*2130*/  IMAD.MOV.U32 R4, RZ, RZ, R10 ;  /* 0x000000ffff047224 */ /* 0x000fe400078e000a */
[----:B------:R-:W-:-:S07]  /*2140*/  IMAD R26, R6, R5, R26 ;  /* 0x00000005061a7224 */ /* 0x000fce00078e021a */
.L_x_216:
[----:B------:R-:W-:Y:S05]  /*2150*/  BSYNC.RECONVERGENT B1 ;  /* 0x0000000000017941 */ /* 0x000fea0003800200 */
.L_x_214:
[----:B------:R-:W-:-:S04]  /*2160*/  IMAD R5, R4, R5, R26 ;  /* 0x0000000504057224 */ /* 0x000fc800078e021a */
[----:B------:R-:W-:-:S04]  /*2170*/  IMAD R24, R5, UR15, R24 ;  /* 0x0000000f05187c24 */ /* 0x000fc8000f8e0218 */
[----:B------:R-:W-:-:S04]  /*2180*/  IMAD R23, R24, UR16, R23 ;  /* 0x0000001018177c24 */ /* 0x000fc8000f8e0217 */
[----:B------:R-:W-:-:S06]  /*2190*/  IMAD.WIDE R10, R23, 0x4, R12 ;  /* 0x00000004170a7825 */ /* 0x000fcc00078e020c */
[----:B------:R-:W2:Y:S01]  /*21a0*/  LDG.E.CONSTANT R11, desc[UR10][R10.64] ;  /* 0x0000000a0a0b7981 */ /* 0x000ea2000c1e9900 */
[----:B------:R-:W-:Y:S01]  /*21b0*/  IABS R17, R2 ;  /* 0x0000000200117213 */ /* 0x000fe20000000000 */
[----:B------:R-:W-:Y:S03]  /*21c0*/  BSSY.RECONVERGENT B1, `(.L_x_217) ;  /* 0x0000025000017945 */ /* 0x000fe60003800200 */
[----:B------:R-:W0:Y:S08]  /*21d0*/  I2F.RP R16, R17 ;  /* 0x0000001100107306 */ /* 0x000e300000209400 */
[----:B0-----:R-:W0:Y:S02]  /*21e0*/  MUFU.RCP R16, R16 ;  /* 0x0000001000107308 */ /* 0x001e240000001000 */
[----:B0-----:R-:W-:-:S06]  /*21f0*/  IADD3 R8, PT, PT, R16, 0xffffffe, RZ ;  /* 0x0ffffffe10087810 */ /* 0x001fcc0007ffe0ff */
[----:B------:R0:W1:Y:S02]  /*2200*/  F2I.FTZ.U32.TRUNC.NTZ R9, R8 ;  /* 0x0000000800097305 */ /* 0x000064000021f000 */
[----:B0-----:R-:W-:Y:S02]  /*2210*/  HFMA2 R8, -RZ, RZ, 0, 0 ;  /* 0x00000000ff087431 */ /* 0x001fe400000001ff */
[----:B-1----:R-:W-:-:S04]  /*2220*/  IMAD.MOV R4, RZ, RZ, -R9 ;  /* 0x000000ffff047224 */ /* 0x002fc800078e0a09 */
        /* <DEDUP_REMOVED lines=13> */
[----:B------:R-:W-:-:S05]  /*2300*/  @P0 IADD3 R4, PT, PT, R4, 0x1, RZ ;  /* 0x0000000104040810 */ /* 0x000fca0007ffe0ff */
[----:B------:R-:W-:-:S05]  /*2310*/  IMAD.MOV.U32 R17, RZ, RZ, R4 ;  /* 0x000000ffff117224 */ /* 0x000fca00078e0004 */
[----:B------:R-:W-:Y:S02]  /*2320*/  @!P2 IADD3 R17, PT, PT, -R17, RZ, RZ ;  /* 0x000000ff1111a210 */ /* 0x000fe40007ffe1ff */
[----:B------:R-:W-:-:S05]  /*2330*/  @!P1 LOP3.LUT R17, RZ, R2, RZ, 0x33, !PT ;  /* 0x00000002ff119212 */ /* 0x000fca00078e33ff */
[----:B------:R-:W-:-:S04]  /*2340*/  IMAD.MOV R4, RZ, RZ, -R17 ;  /* 0x000000ffff047224 */ /* 0x000fc800078e0a11 */
[----:B------:R-:W-:-:S05]  /*2350*/  IMAD R11, R2, R4, R11 ;  /* 0x00000004020b7224 */ /* 0x000fca00078e020b */
[----:B------:R-:W-:-:S04]  /*2360*/  ISETP.GE.U32.AND P0, PT, R11, R2, PT ;  /* 0x000000020b00720c */ /* 0x000fc80003f06070 */
        /* <DEDUP_REMOVED lines=10> */
.L_x_218:
[----:B------:R-:W-:Y:S05]  /*2410*/  BSYNC.RECONVERGENT B1 ;  /* 0x0000000000017941 */ /* 0x000fea0003800200 */
.L_x_217:
[----:B------:R-:W-:-:S04]  /*2420*/  IADD3 R18, P0, PT, R18, UR4, RZ ;  /* 0x0000000412127c10 */ /* 0x000fc8000ff1e0ff */
[----:B------:R-:W-:Y:S02]  /*2430*/  IADD3.X R7, PT, PT, R7, UR5, RZ, P0, !PT ;  /* 0x0000000507077c10 */ /* 0x000fe400087fe4ff */
[----:B------:R-:W-:-:S04]  /*2440*/  ISETP.GE.U32.AND P0, PT, R18, UR8, PT ;  /* 0x0000000812007c0c */ /* 0x000fc8000bf06070 */
[----:B------:R-:W-:-:S13]  /*2450*/  ISETP.GE.AND.EX P0, PT, R7, UR7, PT, P0 ;  /* 0x0000000707007c0c */ /* 0x000fda000bf06300 */
[----:B------:R-:W-:Y:S05]  /*2460*/  @!P0 BRA `(.L_x_219) ;  /* 0xffffffe800f08947 */ /* 0x000fea000383ffff */
[----:B------:R-:W-:Y:S05]  /*2470*/  BSYNC B0 ;  /* 0x0000000000007941 */ /* 0x000fea0003800000 */
.L_x_196:
[----:B------:R-:W-:Y:S05]  /*2480*/  EXIT ;  /* 0x000000000000794d */ /* 0x000fea0003800000 */
        .weak           $__internal_5_$__cuda_sm20_div_s64
        .type           $__internal_5_$__cuda_sm20_div_s64,@function
        .size           $__internal_5_$__cuda_sm20_div_s64,($__internal_6_$__cuda_sm20_div_u64 - $__internal_5_$__cuda_sm20_div_s64)
$__internal_5_$__cuda_sm20_div_s64:
[-C--:B------:R-:W-:Y:S02]  /*2490*/  IADD3 R16, P1, PT, RZ, -R4.reuse, RZ ;  /* 0x80000004ff107210 */ /* 0x080fe40007f3e0ff */
[----:B------:R-:W-:Y:S02]  /*24a0*/  ISETP.GE.AND P0, PT, R5, RZ, PT ;  /* 0x000000ff0500720c */ /* 0x000fe40003f06270 */
[-C--:B------:R-:W-:Y:S02]  /*24b0*/  IADD3.X R9, PT, PT, RZ, ~R5.reuse, RZ, P1, !PT ;  /* 0x80000005ff097210 */ /* 0x080fe40000ffe4ff */
[----:B------:R-:W-:Y:S02]  /*24c0*/  SEL R16, R16, R4, !P0 ;  /* 0x0000000410107207 */ /* 0x000fe40004000000 */
[----:B------:R-:W-:Y:S02]  /*24d0*/  SEL R17, R9, R5, !P0 ;  /* 0x0000000509117207 */ /* 0x000fe40004000000 */
[----:B------:R-:W-:-:S02]  /*24e0*/  ISETP.GE.AND P3, PT, R6, RZ, PT ;  /* 0x000000ff0600720c */ /* 0x000fc40003f66270 */
[----:B------:R-:W0:Y:S01]  /*24f0*/  I2F.U64.RP R9, R16 ;  /* 0x0000001000097312 */ /* 0x000e220000309000 */
[----:B------:R-:W-:-:S04]  /*2500*/  IADD3 R21, P4, PT, RZ, -R20, RZ ;  /* 0x80000014ff157210 */ /* 0x000fc80007f9e0ff */
[----:B------:R-:W-:-:S03]  /*2510*/  SEL R21, R21, R20, !P3 ;  /* 0x0000001415157207 */ /* 0x000fc60005800000 */
        /* <DEDUP_REMOVED lines=25> */
[----:B------:R-:W-:Y:S01]  /*26b0*/  IMAD.HI.U32 R11, P1, R9, R11, R28 ;  /* 0x0000000b090b7227 */ /* 0x000fe2000782001c */
[----:B------:R-:W-:-:S03]  /*26c0*/  MOV R29, RZ ;  /* 0x000000ff001d7202 */ /* 0x000fc60000000f00 */
[----:B------:R-:W-:Y:S01]  /*26d0*/  IMAD.HI.U32 R10, R9, R10, RZ ;  /* 0x0000000a090a7227 */ /* 0x000fe200078e00ff */
[----:B------:R-:W-:Y:S02]  /*26e0*/  IADD3 R11, P2, PT, R19, R11, RZ ;  /* 0x0000000b130b7210 */ /* 0x000fe40007f5e0ff */
[-C--:B------:R-:W-:Y:S01]  /*26f0*/  IADD3.X R19, PT, PT, RZ, ~R6.reuse, RZ, P4, !PT ;  /* 0x80000006ff137210 */ /* 0x080fe200027fe4ff */
[----:B------:R-:W-:Y:S02]  /*2700*/  IMAD.X R10, R10, 0x1, R9, P0 ;  /* 0x000000010a0a7824 */ /* 0x000fe400000e0609 */
[----:B------:R-:W-:Y:S01]  /*2710*/  IMAD.HI.U32 R28, R11, R21, RZ ;  /* 0x000000150b1c7227 */ /* 0x000fe200078e00ff */
[-C--:B------:R-:W-:Y:S02]  /*2720*/  SEL R19, R19, R6.reuse, !P3 ;  /* 0x0000000613137207 */ /* 0x080fe40005800000 */
[----:B------:R-:W-:Y:S02]  /*2730*/  IADD3.X R10, PT, PT, RZ, RZ, R10, P2, P1 ;  /* 0x000000ffff0a7210 */ /* 0x000fe400017e240a */
[----:B------:R-:W-:Y:S01]  /*2740*/  LOP3.LUT R6, R5, R6, RZ, 0x3c, !PT ;  /* 0x0000000605067212 */ /* 0x000fe200078e3cff */
        /* <DEDUP_REMOVED lines=13> */
[----:B------:R-:W-:-:S04]  /*2820*/  IADD3 R22, P1, PT, R21, -R16, RZ ;  /* 0x8000001015167210 */ /* 0x000fc80007f3e0ff */
[CC--:B------:R-:W-:Y:S02]  /*2830*/  ISETP.GE.U32.AND.EX P0, PT, R19.reuse, R17.reuse, PT, P0 ;  /* 0x000000111300720c */ /* 0x0c0fe40003f06100 */
[----:B------:R-:W-:Y:S02]  /*2840*/  IADD3.X R20, PT, PT, R19, ~R17, RZ, P1, !PT ;  /* 0x8000001113147210 */ /* 0x000fe40000ffe4ff */
[----:B------:R-:W-:Y:S02]  /*2850*/  IADD3 R11, P1, PT, R9, 0x1, RZ ;  /* 0x00000001090b7810 */ /* 0x000fe40007f3e0ff */
[----:B------:R-:W-:Y:S02]  /*2860*/  SEL R22, R22, R21, P0 ;  /* 0x0000001516167207 */ /* 0x000fe40000000000 */
[----:B------:R-:W-:Y:S01]  /*2870*/  SEL R20, R20, R19, P0 ;  /* 0x0000001314147207 */ /* 0x000fe20000000000 */
[----:B------:R-:W-:Y:S01]  /*2880*/  IMAD.X R19, RZ, RZ, R10, P1 ;  /* 0x000000ffff137224 */ /* 0x000fe200008e060a */
[----:B------:R-:W-:-:S02]  /*2890*/  SEL R11, R11, R9, P0 ;  /* 0x000000090b0b7207 */ /* 0x000fc40000000000 */
[----:B------:R-:W-:Y:S02]  /*28a0*/  ISETP.GE.U32.AND P1, PT, R22, R16, PT ;  /* 0x000000101600720c */ /* 0x000fe40003f26070 */
[----:B------:R-:W-:Y:S02]  /*28b0*/  SEL R19, R19, R10, P0 ;  /* 0x0000000a13137207 */ /* 0x000fe40000000000 */
[----:B------:R-:W-:Y:S02]  /*28c0*/  IADD3 R9, P2, PT, R11, 0x1, RZ ;  /* 0x000000010b097810 */ /* 0x000fe40007f5e0ff */
[----:B------:R-:W-:Y:S02]  /*28d0*/  ISETP.GE.U32.AND.EX P0, PT, R20, R17, PT, P1 ;  /* 0x000000111400720c */ /* 0x000fe40003f06110 */
[----:B------:R-:W-:Y:S02]  /*28e0*/  IADD3.X R10, PT, PT, RZ, R19, RZ, P2, !PT ;  /* 0x00000013ff0a7210 */ /* 0x000fe400017fe4ff */
[----:B------:R-:W-:-:S02]  /*28f0*/  SEL R9, R9, R11, P0 ;  /* 0x0000000b09097207 */ /* 0x000fc40000000000 */
[----:B------:R-:W-:Y:S02]  /*2900*/  SEL R19, R10, R19, P0 ;  /* 0x000000130a137207 */ /* 0x000fe40000000000 */
[-C--:B------:R-:W-:Y:S02]  /*2910*/  IADD3 R10, P2, PT, RZ, -R9.reuse, RZ ;  /* 0x80000009ff0a7210 */ /* 0x080fe40007f5e0ff */
[----:B------:R-:W-:Y:S02]  /*2920*/  ISETP.GE.AND P1, PT, R6, RZ, PT ;  /* 0x000000ff0600720c */ /* 0x000fe40003f26270 */
[----:B------:R-:W-:Y:S01]  /*2930*/  ISETP.NE.U32.AND P0, PT, R4, RZ, PT ;  /* 0x000000ff0400720c */ /* 0x000fe20003f05070 */
[----:B------:R-:W-:Y:S01]  /*2940*/  IMAD.X R4, RZ, RZ, ~R19, P2 ;  /* 0x000000ffff047224 */ /* 0x000fe200010e0e13 */
[----:B------:R-:W-:Y:S01]  /*2950*/  SEL R10, R10, R9, !P1 ;  /* 0x000000090a0a7207 */ /* 0x000fe20004800000 */
[----:B------:R-:W-:Y:S01]  /*2960*/  HFMA2 R9, -RZ, RZ, 0, 0 ;  /* 0x00000000ff097431 */ /* 0x000fe200000001ff */
[----:B------:R-:W-:-:S02]  /*2970*/  ISETP.NE.AND.EX P0, PT, R5, RZ, PT, P0 ;  /* 0x000000ff0500720c */ /* 0x000fc40003f05300 */
[----:B------:R-:W-:Y:S02]  /*2980*/  SEL R4, R4, R19, !P1 ;  /* 0x0000001304047207 */ /* 0x000fe40004800000 */
[----:B------:R-:W-:Y:S02]  /*2990*/  SEL R10, R10, 0xffffffff, P0 ;  /* 0xffffffff0a0a7807 */ /* 0x000fe40000000000 */
[----:B------:R-:W-:Y:S01]  /*29a0*/  SEL R4, R4, 0xffffffff, P0 ;  /* 0xffffffff04047807 */ /* 0x000fe20000000000 */
[----:B------:R-:W-:Y:S06]  /*29b0*/  RET.REL.NODEC R8 `(_Z20maxpool2d_bwd_kernelPKfPKiPfiiiiiiiiiiiibii) ;  /* 0xffffffd408907950 */ /* 0x000fec0003c3ffff */
        .weak           $__internal_6_$__cuda_sm20_div_u64
        .type           $__internal_6_$__cuda_sm20_div_u64,@function
        .size           $__internal_6_$__cuda_sm20_div_u64,(.L_x_477 - $__internal_6_$__cuda_sm20_div_u64)
$__internal_6_$__cuda_sm20_div_u64:
[----:B------:R-:W0:Y:S08]  /*29c0*/  I2F.U64.RP R5, UR4 ;  /* 0x0000000400057d12 */ /* 0x000e300008309000 */
[----:B0-----:R-:W0:Y:S02]  /*29d0*/  MUFU.RCP R5, R5 ;  /* 0x0000000500057308 */ /* 0x001e240000001000 */
[----:B0-----:R-:W-:-:S06]  /*29e0*/  VIADD R8, R5, 0x1ffffffe ;  /* 0x1ffffffe05087836 */ /* 0x001fcc0000000000 */
[----:B------:R-:W0:Y:S02]  /*29f0*/  F2I.U64.TRUNC R8, R8 ;  /* 0x0000000800087311 */ /* 0x000e24000020d800 */
[----:B0-----:R-:W-:-:S04]  /*2a00*/  IMAD.WIDE.U32 R10, R8, UR4, RZ ;  /* 0x00000004080a7c25 */ /* 0x001fc8000f8e00ff */
[----:B------:R-:W-:Y:S01]  /*2a10*/  IMAD R11, R8, UR5, R11 ;  /* 0x00000005080b7c24 */ /* 0x000fe2000f8e020b */
[----:B------:R-:W-:-:S03]  /*2a20*/  IADD3 R13, P0, PT, RZ, -R10, RZ ;  /* 0x8000000aff0d7210 */ /* 0x000fc60007f1e0ff */
[----:B------:R-:W-:Y:S02]  /*2a30*/  IMAD R11, R9, UR4, R11 ;  /* 0x00000004090b7c24 */ /* 0x000fe4000f8e020b */
        /* <DEDUP_REMOVED lines=9> */
[----:B------:R-:W-:-:S03]  /*2ad0*/  IMAD.WIDE.U32 R8, R11, UR4, RZ ;  /* 0x000000040b087c25 */ /* 0x000fc6000f8e00ff */
[----:B------:R-:W-:Y:S01]  /*2ae0*/  IADD3.X R5, PT, PT, RZ, RZ, R5, P2, P1 ;  /* 0x000000ffff057210 */ /* 0x000fe200017e2405 */
[----:B------:R-:W-:Y:S01]  /*2af0*/  IMAD R10, R11, UR5, R9 ;  /* 0x000000050b0a7c24 */ /* 0x000fe2000f8e0209 */
[----:B------:R-:W-:-:S03]  /*2b00*/  IADD3 R9, P0, PT, RZ, -R8, RZ ;  /* 0x80000008ff097210 */ /* 0x000fc60007f1e0ff */
[----:B------:R-:W-:Y:S02]  /*2b10*/  IMAD R8, R5, UR4, R10 ;  /* 0x0000000405087c24 */ /* 0x000fe4000f8e020a */
        /* <DEDUP_REMOVED lines=17> */
[----:B------:R-:W-:-:S04]  /*2c30*/  IMAD.WIDE.U32 R8, R11, UR4, RZ ;  /* 0x000000040b087c25 */ /* 0x000fc8000f8e00ff */
[----:B------:R-:W-:Y:S01]  /*2c40*/  IMAD.X R5, RZ, RZ, R5, P1 ;  /* 0x000000ffff057224 */ /* 0x000fe200008e0605 */
[----:B------:R-:W-:Y:S01]  /*2c50*/  IADD3 R12, P1, PT, -R8, R3, RZ ;  /* 0x00000003080c7210 */ /* 0x000fe20007f3e1ff */
[----:B------:R-:W-:-:S03]  /*2c60*/  IMAD R10, R11, UR5, R9 ;  /* 0x000000050b0a7c24 */ /* 0x000fc6000f8e0209 */
[----:B------:R-:W-:Y:S01]  /*2c70*/  ISETP.GE.U32.AND P0, PT, R12, UR4, PT ;  /* 0x000000040c007c0c */ /* 0x000fe2000bf06070 */
[----:B------:R-:W-:-:S05]  /*2c80*/  IMAD R3, R5, UR4, R10 ;  /* 0x0000000405037c24 */ /* 0x000fca000f8e020a */
[----:B------:R-:W-:Y:S02]  /*2c90*/  IADD3.X R10, PT, PT, ~R3, R4, RZ, P1, !PT ;  /* 0x00000004030a7210 */ /* 0x000fe40000ffe5ff */
[----:B------:R-:W-:Y:S02]  /*2ca0*/  IADD3 R4, P2, PT, R11, 0x1, RZ ;  /* 0x000000010b047810 */ /* 0x000fe40007f5e0ff */
[----:B------:R-:W-:Y:S02]  /*2cb0*/  IADD3 R3, P1, PT, R12, -UR4, RZ ;  /* 0x800000040c037c10 */ /* 0x000fe4000ff3e0ff */
[C---:B------:R-:W-:Y:S01]  /*2cc0*/  ISETP.GE.U32.AND.EX P0, PT, R10.reuse, UR5, PT, P0 ;  /* 0x000000050a007c0c */ /* 0x040fe2000bf06100 */
[----:B------:R-:W-:Y:S01]  /*2cd0*/  IMAD.X R8, RZ, RZ, R5, P2 ;  /* 0x000000ffff087224 */ /* 0x000fe200010e0605 */
[----:B------:R-:W-:Y:S02]  /*2ce0*/  IADD3.X R9, PT, PT, R10, ~UR5, RZ, P1, !PT ;  /* 0x800000050a097c10 */ /* 0x000fe40008ffe4ff */
[----:B------:R-:W-:-:S02]  /*2cf0*/  SEL R3, R3, R12, P0 ;  /* 0x0000000c03037207 */ /* 0x000fc40000000000 */
[----:B------:R-:W-:Y:S02]  /*2d00*/  SEL R11, R4, R11, P0 ;  /* 0x0000000b040b7207 */ /* 0x000fe40000000000 */
[----:B------:R-:W-:Y:S02]  /*2d10*/  SEL R9, R9, R10, P0 ;  /* 0x0000000a09097207 */ /* 0x000fe40000000000 */
[----:B------:R-:W-:Y:S02]  /*2d20*/  SEL R4, R8, R5, P0 ;  /* 0x0000000508047207 */ /* 0x000fe40000000000 */
[----:B------:R-:W-:Y:S02]  /*2d30*/  ISETP.GE.U32.AND P0, PT, R3, UR4, PT ;  /* 0x0000000403007c0c */ /* 0x000fe4000bf06070 */
[----:B------:R-:W-:Y:S02]  /*2d40*/  IADD3 R24, P2, PT, R11, 0x1, RZ ;  /* 0x000000010b187810 */ /* 0x000fe40007f5e0ff */
[----:B------:R-:W-:-:S02]  /*2d50*/  ISETP.GE.U32.AND.EX P0, PT, R9, UR5, PT, P0 ;  /* 0x0000000509007c0c */ /* 0x000fc4000bf06100 */
[-C--:B------:R-:W-:Y:S02]  /*2d60*/  IADD3.X R25, PT, PT, RZ, R4.reuse, RZ, P2, !PT ;  /* 0x00000004ff197210 */ /* 0x080fe400017fe4ff */
[----:B------:R-:W-:Y:S02]  /*2d70*/  ISETP.NE.U32.AND P1, PT, RZ, UR4, PT ;  /* 0x00000004ff007c0c */ /* 0x000fe4000bf25070 */
[----:B------:R-:W-:Y:S01]  /*2d80*/  SEL R25, R25, R4, P0 ;  /* 0x0000000419197207 */ /* 0x000fe20000000000 */
[----:B------:R-:W-:Y:S01]  /*2d90*/  IMAD.MOV.U32 R4, RZ, RZ, R6 ;  /* 0x000000ffff047224 */ /* 0x000fe200078e0006 */
[----:B------:R-:W-:Y:S02]  /*2da0*/  MOV R5, 0x0 ;  /* 0x0000000000057802 */ /* 0x000fe40000000f00 */
[----:B------:R-:W-:Y:S02]  /*2db0*/  ISETP.NE.AND.EX P1, PT, RZ, UR5, PT, P1 ;  /* 0x00000005ff007c0c */ /* 0x000fe4000bf25310 */
[----:B------:R-:W-:-:S02]  /*2dc0*/  SEL R24, R24, R11, P0 ;  /* 0x0000000b18187207 */ /* 0x000fc40000000000 */
[----:B------:R-:W-:Y:S02]  /*2dd0*/  SEL R25, R25, 0xffffffff, P1 ;  /* 0xffffffff19197807 */ /* 0x000fe40000800000 */
[----:B------:R-:W-:Y:S01]  /*2de0*/  SEL R24, R24, 0xffffffff, P1 ;  /* 0xffffffff18187807 */ /* 0x000fe20000800000 */
[----:B------:R-:W-:Y:S06]  /*2df0*/  RET.REL.NODEC R4 `(_Z20maxpool2d_bwd_kernelPKfPKiPfiiiiiiiiiiiibii) ;  /* 0xffffffd004807950 */ /* 0x000fec0003c3ffff */
.L_x_220:
        /* <DEDUP_REMOVED lines=16> */
.L_x_477:


//--------------------- .text._Z20maxpool2d_fwd_kernelPKfPfPiiiiiiiiiiiiibii --------------------------
	.section	.text._Z20maxpool2d_fwd_kernelPKfPfPiiiiiiiiiiiiibii,"ax",@progbits
	.align	128
        .global         _Z20maxpool2d_fwd_kernelPKfPfPiiiiiiiiiiiiibii
        .type           _Z20maxpool2d_fwd_kernelPKfPfPiiiiiiiiiiiiibii,@function
        .size           _Z20maxpool2d_fwd_kernelPKfPfPiiiiiiiiiiiiibii,(.L_x_479 - _Z20maxpool2d_fwd_kernelPKfPfPiiiiiiiiiiiiibii)
        .other          _Z20maxpool2d_fwd_kernelPKfPfPiiiiiiiiiiiiibii,@"STO_CUDA_ENTRY STV_DEFAULT"
_Z20maxpool2d_fwd_kernelPKfPfPiiiiiiiiiiiiibii:
.text._Z20maxpool2d_fwd_kernelPKfPfPiiiiiiiiiiiiibii:
        /* <DEDUP_REMOVED lines=35> */
[----:B------:R-:W0:Y:S01]  /*0230*/  LDCU.64 UR20, c[0x0][0x390] ;  /* 0x00007200ff1477ac */ /* 0x000e220008000a00 */
[----:B------:R-:W1:Y:S01]  /*0240*/  LDCU.64 UR14, c[0x0][0x3a0] ;  /* 0x00007400ff0e77ac */ /* 0x000e620008000a00 */
[----:B0-----:R-:W-:-:S04]  /*0250*/  UISETP.NE.U32.AND UP0, UPT, UR20, URZ, UPT ;  /* 0x000000ff1400728c */ /* 0x001fc8000bf05070 */
[----:B------:R-:W-:Y:S02]  /*0260*/  UISETP.NE.AND.EX UP0, UPT, UR21, URZ, UPT, UP0 ;  /* 0x000000ff1500728c */ /* 0x000fe4000bf05300 */
[----:B-1----:R-:W-:-:S07]  /*0270*/  UIMAD UR11, UR15, UR14, URZ ;  /* 0x0000000e0f0b72a4 */ /* 0x002fce000f8e02ff */
[----:B------:R-:W-:Y:S05]  /*0280*/  BRA.U UP0, `(.L_x_223) ;  /* 0x0000001900b47547 */ /* 0x000fea000b800000 */
[----:B------:R-:W0:Y:S01]  /*0290*/  LDCU UR13, c[0x0][0x3c4] ;  /* 0x00007880ff0d77ac */ /* 0x000e220008000800 */
[----:B------:R-:W-:Y:S01]  /*02a0*/  BSSY.RECONVERGENT B0, `(.L_x_224) ;  /* 0x00001aa000007945 */ /* 0x000fe20003800200 */
[----:B------:R-:W0:Y:S01]  /*02b0*/  LDCU UR4, c[0x0][0x3bc] ;  /* 0x00007780ff0477ac */ /* 0x000e220008000800 */
[----:B------:R-:W-:Y:S02]  /*02c0*/  ULOP3.LUT UR20, UR12, 0x7, URZ, 0xc0, !UPT ;  /* 0x000000070c147892 */ /* 0x000fe4000f8ec0ff */
[----:B------:R-:W-:Y:S02]  /*02d0*/  ULOP3.LUT UR21, UR12, 0x3, URZ, 0xc0, !UPT ;  /* 0x000000030c157892 */ /* 0x000fe4000f8ec0ff */
[----:B------:R-:W-:Y:S02]  /*02e0*/  ULOP3.LUT UR12, UR12, 0x7ffffff8, URZ, 0xc0, !UPT ;  /* 0x7ffffff80c0c7892 */ /* 0x000fe4000f8ec0ff */
[----:B0-----:R-:W-:Y:S02]  /*02f0*/  UIADD3 UR22, UPT, UPT, UR13, -UR4, URZ ;  /* 0x800000040d167290 */ /* 0x001fe4000fffe0ff */
[----:B------:R-:W-:-:S02]  /*0300*/  ULEA UR23, UR13, -UR4, 0x1 ;  /* 0x800000040d177291 */ /* 0x000fc4000f8e08ff */
[----:B------:R-:W-:Y:S02]  /*0310*/  UIMAD UR24, UR13, 0x3, -UR4 ;  /* 0x000000030d1878a4 */ /* 0x000fe4000f8e0a04 */
[----:B------:R-:W-:Y:S02]  /*0320*/  ULEA UR25, UR13, -UR4, 0x2 ;  /* 0x800000040d197291 */ /* 0x000fe4000f8e10ff */
[----:B------:R-:W-:Y:S02]  /*0330*/  UIMAD UR26, UR13, 0x5, -UR4 ;  /* 0x000000050d1a78a4 */ /* 0x000fe4000f8e0a04 */
[----:B------:R-:W-:Y:S02]  /*0340*/  UIMAD UR27, UR13, 0x6, -UR4 ;  /* 0x000000060d1b78a4 */ /* 0x000fe4000f8e0a04 */
[----:B------:R-:W-:-:S12]  /*0350*/  UIMAD UR13, UR13, 0x7, -UR4 ;  /* 0x000000070d0d78a4 */ /* 0x000fd8000f8e0a04 */
.L_x_241:
        /* <DEDUP_REMOVED lines=27> */
.L_x_226:
[----:B------:R-:W0:Y:S01]  /*0510*/  LDCU UR4, c[0x0][0x3d0] ;  /* 0x00007a00ff0477ac */ /* 0x000e220008000800 */
[----:B------:R-:W-:Y:S01]  /*0520*/  MOV R12, R0 ;  /* 0x00000000000c7202 */ /* 0x000fe20000000f00 */
[----:B------:R-:W-:Y:S01]  /*0530*/  IMAD.MOV.U32 R7, RZ, RZ, R2 ;  /* 0x000000ffff077224 */ /* 0x000fe200078e0002 */
[----:B------:R-:W-:Y:S01]  /*0540*/  MOV R4, 0x580 ;  /* 0x0000058000047802 */ /* 0x000fe20000000f00 */
[----:B------:R-:W-:Y:S01]  /*0550*/  IMAD.U32 R3, RZ, RZ, UR19 ;  /* 0x00000013ff037e24 */ /* 0x000fe2000f8e00ff */
[----:B0-----:R-:W-:-:S07]  /*0560*/  MOV R5, UR4 ;  /* 0x0000000400057c02 */ /* 0x001fce0008000f00 */
[----:B------:R-:W-:Y:S05]  /*0570*/  CALL.REL.NOINC `($__internal_7_$__cuda_sm20_div_s64) ;  /* 0x000000e400507944 */ /* 0x000fea0003c00000 */
[----:B------:R-:W0:Y:S01]  /*0580*/  LDCU UR4, c[0x0][0x3d0] ;  /* 0x00007a00ff0477ac */ /* 0x000e220008000800 */
[--C-:B------:R-:W-:Y:S01]  /*0590*/  IMAD.MOV R3, RZ, RZ, -R6.reuse ;  /* 0x000000ffff037224 */ /* 0x100fe200078e0a06 */
[----:B------:R-:W-:Y:S01]  /*05a0*/  MOV R17, R7 ;  /* 0x0000000700117202 */ /* 0x000fe20000000f00 */
[----:B------:R-:W-:Y:S02]  /*05b0*/  IMAD.MOV.U32 R16, RZ, RZ, R6 ;  /* 0x000000ffff107224 */ /* 0x000fe400078e0006 */
[----:B0-----:R-:W-:-:S07]  /*05c0*/  IMAD R10, R3, UR4, R0 ;  /* 0x00000004030a7c24 */ /* 0x001fce000f8e0200 */
.L_x_227:
[----:B------:R-:W-:Y:S05]  /*05d0*/  BSYNC.RECONVERGENT B1 ;  /* 0x0000000000017941 */ /* 0x000fea0003800200 */
.L_x_225:
        /* <DEDUP_REMOVED lines=28> */
.L_x_229:
[----:B------:R-:W0:Y:S01]  /*07a0*/  LDCU UR4, c[0x0][0x3cc] ;  /* 0x00007980ff0477ac */ /* 0x000e220008000800 */
[----:B------:R-:W-:Y:S01]  /*07b0*/  IMAD.MOV.U32 R12, RZ, RZ, R16 ;  /* 0x000000ffff0c7224 */ /* 0x000fe200078e0010 */
[----:B------:R-:W-:Y:S01]  /*07c0*/  MOV R7, R17 ;  /* 0x0000001100077202 */ /* 0x000fe20000000f00 */
[----:B------:R-:W-:Y:S01]  /*07d0*/  IMAD.U32 R3, RZ, RZ, UR18 ;  /* 0x00000012ff037e24 */ /* 0x000fe2000f8e00ff */
[----:B------:R-:W-:Y:S01]  /*07e0*/  MOV R4, 0x810 ;  /* 0x0000081000047802 */ /* 0x000fe20000000f00 */
[----:B0-----:R-:W-:-:S07]  /*07f0*/  IMAD.U32 R5, RZ, RZ, UR4 ;  /* 0x00000004ff057e24 */ /* 0x001fce000f8e00ff */
[----:B------:R-:W-:Y:S05]  /*0800*/  CALL.REL.NOINC `($__internal_7_$__cuda_sm20_div_s64) ;  /* 0x000000e000ac7944 */ /* 0x000fea0003c00000 */
[----:B------:R-:W0:Y:S01]  /*0810*/  LDCU UR4, c[0x0][0x3cc] ;  /* 0x00007980ff0477ac */ /* 0x000e220008000800 */
[----:B------:R-:W-:Y:S01]  /*0820*/  IADD3 R9, PT, PT, -R6, RZ, RZ ;  /* 0x000000ff06097210 */ /* 0x000fe20007ffe1ff */
[----:B------:R-:W-:-:S04]  /*0830*/  IMAD.MOV.U32 R17, RZ, RZ, R7 ;  /* 0x000000ffff117224 */ /* 0x000fc800078e0007 */
[----:B0-----:R-:W-:Y:S02]  /*0840*/  IMAD R9, R9, UR4, R16 ;  /* 0x0000000409097c24 */ /* 0x001fe4000f8e0210 */
[----:B------:R-:W-:-:S07]  /*0850*/  IMAD.MOV.U32 R16, RZ, RZ, R6 ;  /* 0x000000ffff107224 */ /* 0x000fce00078e0006 */
.L_x_230:
[----:B------:R-:W-:Y:S05]  /*0860*/  BSYNC.RECONVERGENT B1 ;  /* 0x0000000000017941 */ /* 0x000fea0003800200 */
.L_x_228:
        /* <DEDUP_REMOVED lines=27> */
.L_x_232:
        /* <DEDUP_REMOVED lines=8> */
[----:B------:R-:W-:Y:S01]  /*0aa0*/  IMAD.MOV R4, RZ, RZ, -R6 ;  /* 0x000000ffff047224 */ /* 0x000fe200078e0a06 */
[----:B------:R-:W-:Y:S01]  /*0ab0*/  MOV R5, R6 ;  /* 0x0000000600057202 */ /* 0x000fe20000000f00 */
[----:B0-----:R-:W-:-:S04]  /*0ac0*/  IMAD.U32 R11, RZ, RZ, UR4 ;  /* 0x00000004ff0b7e24 */ /* 0x001fc8000f8e00ff */
[----:B------:R-:W-:-:S07]  /*0ad0*/  IMAD R4, R4, R11, R16 ;  /* 0x0000000b04047224 */ /* 0x000fce00078e0210 */
.L_x_233:
[----:B------:R-:W-:Y:S05]  /*0ae0*/  BSYNC.RECONVERGENT B1 ;  /* 0x0000000000017941 */ /* 0x000fea0003800200 */
.L_x_231:
[----:B------:R-:W0:Y:S01]  /*0af0*/  LDC.64 R14, c[0x0][0x3b0] ;  /* 0x0000ec00ff0e7b82 */ /* 0x000e220000000a00 */
[----:B------:R-:W-:Y:S02]  /*0b00*/  IMAD R4, R5, R11, R4 ;  /* 0x0000000b05047224 */ /* 0x000fe400078e0204 */
[----:B------:R-:W-:-:S05]  /*0b10*/  IMAD.MOV.U32 R16, RZ, RZ, RZ ;  /* 0x000000ffff107224 */ /* 0x000fca00078e00ff */
[----:B------:R-:W1:Y:S01]  /*0b20*/  LDC.64 R6, c[0x0][0x3b8] ;  /* 0x0000ee00ff067b82 */ /* 0x000e620000000a00 */
[CC--:B0-----:R-:W-:Y:S02]  /*0b30*/  IMAD R8, R10.reuse, R15.reuse, UR24 ;  /* 0x000000180a087e24 */ /* 0x0c1fe4000f8e020f */
[CC--:B------:R-:W-:Y:S02]  /*0b40*/  IMAD R11, R10.reuse, R15.reuse, UR25 ;  /* 0x000000190a0b7e24 */ /* 0x0c0fe4000f8e020f */
[CC--:B------:R-:W-:Y:S02]  /*0b50*/  IMAD R12, R10.reuse, R15.reuse, UR26 ;  /* 0x0000001a0a0c7e24 */ /* 0x0c0fe4000f8e020f */
[CC--:B------:R-:W-:Y:S02]  /*0b60*/  IMAD R13, R10.reuse, R15.reuse, UR27 ;  /* 0x0000001b0a0d7e24 */ /* 0x0c0fe4000f8e020f */
[----:B-1----:R-:W-:Y:S02]  /*0b70*/  IMAD R3, R9, R14, -R6 ;  /* 0x0000000e09037224 */ /* 0x002fe400078e0a06 */
[----:B------:R-:W-:-:S02]  /*0b80*/  IMAD R5, R10, R15, -R7 ;  /* 0x0000000f0a057224 */ /* 0x000fc400078e0a07 */
[CC--:B------:R-:W-:Y:S02]  /*0b90*/  IMAD R6, R10.reuse, R15.reuse, UR22 ;  /* 0x000000160a067e24 */ /* 0x0c0fe4000f8e020f */
[CC--:B------:R-:W-:Y:S02]  /*0ba0*/  IMAD R7, R10.reuse, R15.reuse, UR23 ;  /* 0x000000170a077e24 */ /* 0x0c0fe4000f8e020f */
[----:B------:R-:W-:Y:S02]  /*0bb0*/  IMAD R14, R10, R15, UR13 ;  /* 0x0000000d0a0e7e24 */ /* 0x000fe4000f8e020f */
[----:B------:R-:W-:-:S07]  /*0bc0*/  IMAD.MOV.U32 R15, RZ, RZ, -0x800000 ;  /* 0xff800000ff0f7424 */ /* 0x000fce00078e00ff */
.L_x_240:
[----:B------:R-:W0:Y:S01]  /*0bd0*/  LDCU UR4, c[0x0][0x3c0] ;  /* 0x00007800ff0477ac */ /* 0x000e220008000800 */
[----:B------:R-:W-:Y:S01]  /*0be0*/  BSSY.RECONVERGENT B1, `(.L_x_234) ;  /* 0x0000108000017945 */ /* 0x000fe20003800200 */
[----:B------:R-:W1:Y:S01]  /*0bf0*/  LDCU UR14, c[0x0][0x3a0] ;  /* 0x00007400ff0e77ac */ /* 0x000e620008000800 */
[----:B------:R-:W2:Y:S01]  /*0c00*/  LDCU UR15, c[0x0][0x3a8] ;  /* 0x00007500ff0f77ac */ /* 0x000ea20008000800 */
[C---:B0-----:R-:W-:Y:S01]  /*0c10*/  IMAD R18, R16.reuse, UR4, R3 ;  /* 0x0000000410127c24 */ /* 0x041fe2000f8e0203 */
[----:B------:R-:W-:-:S04]  /*0c20*/  IADD3 R16, PT, PT, R16, 0x1, RZ ;  /* 0x0000000110107810 */ /* 0x000fc80007ffe0ff */
[----:B-1----:R-:W-:Y:S02]  /*0c30*/  ISETP.GE.AND P0, PT, R18, UR14, PT ;  /* 0x0000000e12007c0c */ /* 0x002fe4000bf06270 */
[----:B--2---:R-:W-:Y:S02]  /*0c40*/  ISETP.NE.AND P5, PT, R16, UR15, PT ;  /* 0x0000000f10007c0c */ /* 0x004fe4000bfa5270 */
[----:B------:R-:W-:-:S13]  /*0c50*/  ISETP.LT.OR P0, PT, R18, RZ, P0 ;  /* 0x000000ff1200720c */ /* 0x000fda0000701670 */
[----:B------:R-:W-:Y:S05]  /*0c60*/  @P0 BRA `(.L_x_235) ;  /* 0x0000000c00fc0947 */ /* 0x000fea0003800000 */
[----:B------:R-:W0:Y:S01]  /*0c70*/  LDCU UR4, c[0x0][0x3ac] ;  /* 0x00007580ff0477ac */ /* 0x000e220008000800 */
[----:B------:R-:W-:Y:S01]  /*0c80*/  IMAD R17, R4, UR11, RZ ;  /* 0x0000000b04117c24 */ /* 0x000fe2000f8e02ff */
[----:B------:R-:W1:Y:S01]  /*0c90*/  LDCU UR15, c[0x0][0x3a4] ;  /* 0x00007480ff0f77ac */ /* 0x000e620008000800 */
[----:B0-----:R-:W-:-:S03]  /*0ca0*/  UISETP.GE.U32.AND UP0, UPT, UR4, 0x8, UPT ;  /* 0x000000080400788c */ /* 0x001fc6000bf06070 */
[----:B------:R-:W-:Y:S01]  /*0cb0*/  UMOV UR4, URZ ;  /* 0x000000ff00047c82 */ /* 0x000fe20008000000 */
[----:B-1----:R-:W-:-:S05]  /*0cc0*/  IMAD R17, R18, UR15, R17 ;  /* 0x0000000f12117c24 */ /* 0x002fca000f8e0211 */
[----:B------:R-:W-:Y:S05]  /*0cd0*/  BRA.U !UP0, `(.L_x_236) ;  /* 0x0000000908907547 */ /* 0x000fea000b800000 */
[C---:B------:R-:W-:Y:S01]  /*0ce0*/  ISETP.GE.AND P3, PT, R5.reuse, UR15, PT ;  /* 0x0000000f05007c0c */ /* 0x040fe2000bf66270 */
[C-C-:B------:R-:W-:Y:S01]  /*0cf0*/  IMAD.IADD R33, R5.reuse, 0x1, R17.reuse ;  /* 0x0000000105217824 */ /* 0x140fe200078e0211 */
[C---:B------:R-:W-:Y:S01]  /*0d00*/  ISETP.GE.AND P4, PT, R6.reuse, UR15, PT ;  /* 0x0000000f06007c0c */ /* 0x040fe2000bf86270 */
[----:B------:R-:W-:Y:S01]  /*0d10*/  IMAD.IADD R31, R6, 0x1, R17 ;  /* 0x00000001061f7824 */ /* 0x000fe200078e0211 */
[----:B------:R-:W-:Y:S02]  /*0d20*/  ISETP.LT.OR P3, PT, R5, RZ, P3 ;  /* 0x000000ff0500720c */ /* 0x000fe40001f61670 */
[C---:B------:R-:W-:Y:S02]  /*0d30*/  ISETP.GE.AND P2, PT, R7.reuse, UR15, PT ;  /* 0x0000000f07007c0c */ /* 0x040fe4000bf46270 */
[----:B------:R-:W-:Y:S02]  /*0d40*/  IADD3 R26, PT, PT, R7, R17, RZ ;  /* 0x00000011071a7210 */ /* 0x000fe40007ffe0ff */
[----:B------:R-:W-:-:S02]  /*0d50*/  ISETP.GE.AND P0, PT, R8, UR15, PT ;  /* 0x0000000f08007c0c */ /* 0x000fc4000bf06270 */
[----:B------:R-:W-:Y:S02]  /*0d60*/  ISETP.GE.AND P1, PT, R11, UR15, PT ;  /* 0x0000000f0b007c0c */ /* 0x000fe4000bf26270 */
[----:B------:R-:W-:Y:S01]  /*0d70*/  IADD3 R27, PT, PT, R12, R17, RZ ;  /* 0x000000110c1b7210 */ /* 0x000fe20007ffe0ff */
[--C-:B------:R-:W-:Y:S01]  /*0d80*/  IMAD.IADD R29, R13, 0x1, R17.reuse ;  /* 0x000000010d1d7824 */ /* 0x100fe200078e0211 */
[----:B------:R-:W-:Y:S01]  /*0d90*/  ISETP.LT.OR P4, PT, R6, RZ, P4 ;  /* 0x000000ff0600720c */ /* 0x000fe20002781670 */
[----:B------:R-:W0:Y:S01]  /*0da0*/  @!P3 LDC.64 R22, c[0x0][0x380] ;  /* 0x0000e000ff16bb82 */ /* 0x000e220000000a00 */
[----:B------:R-:W-:Y:S01]  /*0db0*/  ISETP.LT.OR P2, PT, R7, RZ, P2 ;  /* 0x000000ff0700720c */ /* 0x000fe20001741670 */
[----:B------:R-:W-:-:S06]  /*0dc0*/  IMAD.IADD R35, R14, 0x1, R17 ;  /* 0x000000010e237824 */ /* 0x000fcc00078e0211 */
[----:B------:R-:W1:Y:S08]  /*0dd0*/  LDC R32, c[0x0][0x3c4] ;  /* 0x0000f100ff207b82 */ /* 0x000e700000000800 */
[----:B------:R-:W2:Y:S08]  /*0de0*/  @!P4 LDC.64 R20, c[0x0][0x380] ;  /* 0x0000e000ff14cb82 */ /* 0x000eb00000000a00 */
[----:B------:R-:W3:Y:S01]  /*0df0*/  @!P2 LDC.64 R18, c[0x0][0x380] ;  /* 0x0000e000ff12ab82 */ /* 0x000ee20000000a00 */
[----:B0-----:R-:W-:-:S06]  /*0e00*/  @!P3 IMAD.WIDE R22, R33, 0x4, R22 ;  /* 0x000000042116b825 */ /* 0x001fcc00078e0216 */
[----:B------:R-:W4:Y:S01]  /*0e10*/  @!P3 LDG.E.CONSTANT R22, desc[UR16][R22.64] ;  /* 0x000000101616b981 */ /* 0x000f22000c1e9900 */
[----:B--2---:R-:W-:-:S06]  /*0e20*/  @!P4 IMAD.WIDE R20, R31, 0x4, R20 ;  /* 0x000000041f14c825 */ /* 0x004fcc00078e0214 */
[----:B------:R-:W2:Y:S01]  /*0e30*/  @!P4 LDG.E.CONSTANT R20, desc[UR16][R20.64] ;  /* 0x000000101414c981 */ /* 0x000ea2000c1e9900 */
[----:B---3--:R-:W-:-:S06]  /*0e40*/  @!P2 IMAD.WIDE R24, R26, 0x4, R18 ;  /* 0x000000041a18a825 */ /* 0x008fcc00078e0212 */
[----:B------:R0:W3:Y:S01]  /*0e50*/  @!P2 LDG.E.CONSTANT R24, desc[UR16][R24.64] ;  /* 0x000000101818a981 */ /* 0x0000e2000c1e9900 */
[----:B------:R-:W-:Y:S02]  /*0e60*/  ISETP.LT.OR P0, PT, R8, RZ, P0 ;  /* 0x000000ff0800720c */ /* 0x000fe40000701670 */
[C---:B------:R-:W-:Y:S01]  /*0e70*/  ISETP.LT.OR P1, PT, R11.reuse, RZ, P1 ;  /* 0x000000ff0b00720c */ /* 0x040fe20000f21670 */
[----:B0-----:R-:W-:-:S10]  /*0e80*/  IMAD.IADD R25, R11, 0x1, R17 ;  /* 0x000000010b197824 */ /* 0x001fd400078e0211 */
[----:B------:R-:W0:Y:S08]  /*0e90*/  @!P0 LDC.64 R18, c[0x0][0x380] ;  /* 0x0000e000ff128b82 */ /* 0x000e300000000a00 */
[----:B------:R-:W5:Y:S02]  /*0ea0*/  @!P1 LDC.64 R36, c[0x0][0x380] ;  /* 0x0000e000ff249b82 */ /* 0x000f640000000a00 */
[----:B-----5:R-:W-:-:S05]  /*0eb0*/  @!P1 IMAD.WIDE R36, R25, 0x4, R36 ;  /* 0x0000000419249825 */ /* 0x020fca00078e0224 */
[----:B------:R-:W5:Y:S01]  /*0ec0*/  @!P1 LDG.E.CONSTANT R28, desc[UR16][R36.64] ;  /* 0x00000010241c9981 */ /* 0x000f62000c1e9900 */
[----:B----4-:R-:W-:-:S04]  /*0ed0*/  @!P3 FSETP.GT.AND P6, PT, R22, R15, PT ;  /* 0x0000000f1600b20b */ /* 0x010fc80003fc4000 */
[----:B------:R-:W-:Y:S02]  /*0ee0*/  @!P3 FSEL R15, R22, R15, P6 ;  /* 0x0000000f160fb208 */ /* 0x000fe40003000000 */
[----:B------:R-:W-:-:S04]  /*0ef0*/  ISETP.GE.AND P3, PT, R12, UR15, PT ;  /* 0x0000000f0c007c0c */ /* 0x000fc8000bf66270 */
[----:B------:R-:W-:Y:S02]  /*0f00*/  ISETP.LT.OR P3, PT, R12, RZ, P3 ;  /* 0x000000ff0c00720c */ /* 0x000fe40001f61670 */
[----:B--2---:R-:W-:-:S04]  /*0f10*/  @!P4 FSETP.GT.AND P6, PT, R20, R15, PT ;  /* 0x0000000f1400c20b */ /* 0x004fc80003fc4000 */
[----:B------:R-:W-:Y:S02]  /*0f20*/  @!P4 FSEL R15, R20, R15, P6 ;  /* 0x0000000f140fc208 */ /* 0x000fe40003000000 */
[----:B------:R-:W-:Y:S02]  /*0f30*/  ISETP.GE.AND P4, PT, R13, UR15, PT ;  /* 0x0000000f0d007c0c */ /* 0x000fe4000bf86270 */
[----:B---3--:R-:W-:-:S03]  /*0f40*/  @!P2 FSETP.GT.AND P6, PT, R24, R15, PT ;  /* 0x0000000f1800a20b */ /* 0x008fc60003fc4000 */
[----:B------:R-:W2:Y:S01]  /*0f50*/  @!P3 LDC.64 R22, c[0x0][0x380] ;  /* 0x0000e000ff16bb82 */ /* 0x000ea20000000a00 */
[----:B------:R-:W-:Y:S02]  /*0f60*/  ISETP.LT.OR P4, PT, R13, RZ, P4 ;  /* 0x000000ff0d00720c */ /* 0x000fe40002781670 */
[----:B------:R-:W-:Y:S01]  /*0f70*/  @!P2 FSEL R15, R24, R15, P6 ;  /* 0x0000000f180fa208 */ /* 0x000fe20003000000 */
[----:B------:R-:W-:Y:S01]  /*0f80*/  IMAD.IADD R24, R8, 0x1, R17 ;  /* 0x0000000108187824 */ /* 0x000fe200078e0211 */
[----:B------:R-:W-:-:S03]  /*0f90*/  ISETP.GE.AND P2, PT, R14, UR15, PT ;  /* 0x0000000f0e007c0c */ /* 0x000fc6000bf46270 */
[----:B0-----:R-:W-:Y:S01]  /*0fa0*/  @!P0 IMAD.WIDE R18, R24, 0x4, R18 ;  /* 0x0000000418128825 */ /* 0x001fe200078e0212 */
[----:B------:R-:W-:-:S04]  /*0fb0*/  ISETP.LT.OR P2, PT, R14, RZ, P2 ;  /* 0x000000ff0e00720c */ /* 0x000fc80001741670 */
[----:B------:R0:W3:Y:S01]  /*0fc0*/  @!P0 LDG.E.CONSTANT R30, desc[UR16][R18.64] ;  /* 0x00000010121e8981 */ /* 0x0000e2000c1e9900 */
[----:B------:R-:W4:Y:S08]  /*0fd0*/  @!P4 LDC.64 R20, c[0x0][0x380] ;  /* 0x0000e000ff14cb82 */ /* 0x000f300000000a00 */
[----:B0-----:R-:W0:Y:S01]  /*0fe0*/  @!P2 LDC.64 R18, c[0x0][0x380] ;  /* 0x0000e000ff12ab82 */ /* 0x001e220000000a00 */
[----:B--2---:R-:W-:-:S06]  /*0ff0*/  @!P3 IMAD.WIDE R22, R27, 0x4, R22 ;  /* 0x000000041b16b825 */ /* 0x004fcc00078e0216 */
[----:B------:R-:W2:Y:S01]  /*1000*/  @!P3 LDG.E.CONSTANT R22, desc[UR16][R22.64] ;  /* 0x000000101616b981 */ /* 0x000ea2000c1e9900 */
[----:B----4-:R-:W-:-:S06]  /*1010*/  @!P4 IMAD.WIDE R20, R29, 0x4, R20 ;  /* 0x000000041d14c825 */ /* 0x010fcc00078e0214 */
[----:B------:R4:W2:Y:S01]  /*1020*/  @!P4 LDG.E.CONSTANT R20, desc[UR16][R20.64] ;  /* 0x000000101414c981 */ /* 0x0008a2000c1e9900 */
[----:B0-----:R-:W-:-:S06]  /*1030*/  @!P2 IMAD.WIDE R18, R35, 0x4, R18 ;  /* 0x000000042312a825 */ /* 0x001fcc00078e0212 */
[----:B------:R-:W2:Y:S01]  /*1040*/  @!P2 LDG.E.CONSTANT R18, desc[UR16][R18.64] ;  /* 0x000000101212a981 */ /* 0x000ea2000c1e9900 */
[----:B------:R-:W-:-:S04]  /*1050*/  UIADD3 UR14, UPT, UPT, -UR12, 0x8, URZ ;  /* 0x000000080c0e7890 */ /* 0x000fc8000fffe1ff */
[----:B------:R-:W-:Y:S01]  /*1060*/  UISETP.NE.AND UP0, UPT, UR14, URZ, UPT ;  /* 0x000000ff0e00728c */ /* 0x000fe2000bf05270 */
[C---:B-1----:R-:W-:Y:S01]  /*1070*/  LEA R34, R32.reuse, R31, 0x3 ;  /* 0x0000001f20227211 */ /* 0x042fe200078e18ff */
[C---:B----4-:R-:W-:Y:S01]  /*1080*/  IMAD R21, R32.reuse, 0x8, R26 ;  /* 0x0000000820157824 */ /* 0x050fe200078e021a */
[C---:B------:R-:W-:Y:S01]  /*1090*/  LEA R31, R32.reuse, R35, 0x3 ;  /* 0x00000023201f7211 */ /* 0x040fe200078e18ff */
[C---:B------:R-:W-:Y:S01]  /*10a0*/  IMAD R23, R32.reuse, 0x8, R24 ;  /* 0x0000000820177824 */ /* 0x040fe200078e0218 */
[C---:B------:R-:W-:Y:S01]  /*10b0*/  LEA R25, R32.reuse, R25, 0x3 ;  /* 0x0000001920197211 */ /* 0x040fe200078e18ff */
[C---:B------:R-:W-:Y:S01]  /*10c0*/  IMAD R27, R32.reuse, 0x8, R27 ;  /* 0x00000008201b7824 */ /* 0x040fe200078e021b */
[C---:B------:R-:W-:Y:S01]  /*10d0*/  LEA R26, R32.reuse, R12, 0x3 ;  /* 0x0000000c201a7211 */ /* 0x040fe200078e18ff */
[C---:B------:R-:W-:Y:S02]  /*10e0*/  IMAD R29, R32.reuse, 0x8, R29 ;  /* 0x00000008201d7824 */ /* 0x040fe400078e021d */
[----:B------:R-:W-:-:S02]  /*10f0*/  IMAD R33, R32, 0x8, R33 ;  /* 0x0000000820217824 */ /* 0x000fc400078e0221 */
[C---:B------:R-:W-:Y:S02]  /*1100*/  IMAD R35, R32.reuse, 0x8, R6 ;  /* 0x0000000820237824 */ /* 0x040fe400078e0206 */
[----:B------:R-:W-:Y:S01]  /*1110*/  IMAD R24, R32, 0x8, R11 ;  /* 0x0000000820187824 */ /* 0x000fe200078e020b */
[----:B------:R-:W-:Y:S01]  /*1120*/  UMOV UR4, UR12 ;  /* 0x0000000c00047c82 */ /* 0x000fe20008000000 */
[----:B---3--:R-:W-:-:S04]  /*1130*/  @!P0 FSETP.GT.AND P6, PT, R30, R15, PT ;  /* 0x0000000f1e00820b */ /* 0x008fc80003fc4000 */
[----:B------:R-:W-:-:S04]  /*1140*/  @!P0 FSEL R15, R30, R15, P6 ;  /* 0x0000000f1e0f8208 */ /* 0x000fc80003000000 */
[----:B-----5:R-:W-:-:S04]  /*1150*/  @!P1 FSETP.GT.AND P0, PT, R28, R15, PT ;  /* 0x0000000f1c00920b */ /* 0x020fc80003f04000 */
[----:B------:R-:W-:-:S04]  /*1160*/  @!P1 FSEL R15, R28, R15, P0 ;  /* 0x0000000f1c0f9208 */ /* 0x000fc80000000000 */
[----:B--2---:R-:W-:-:S04]  /*1170*/  @!P3 FSETP.GT.AND P0, PT, R22, R15, PT ;  /* 0x0000000f1600b20b */ /* 0x004fc80003f04000 */
[----:B------:R-:W-:-:S04]  /*1180*/  @!P3 FSEL R15, R22, R15, P0 ;  /* 0x0000000f160fb208 */ /* 0x000fc80000000000 */
[----:B------:R-:W-:-:S04]  /*1190*/  @!P4 FSETP.GT.AND P0, PT, R20, R15, PT ;  /* 0x0000000f1400c20b */ /* 0x000fc80003f04000 */
[----:B------:R-:W-:Y:S01]  /*11a0*/  @!P4 FSEL R15, R20, R15, P0 ;  /* 0x0000000f140fc208 */ /* 0x000fe20000000000 */
[C---:B------:R-:W-:Y:S01]  /*11b0*/  IMAD R22, R32.reuse, 0x8, R8 ;  /* 0x0000000820167824 */ /* 0x040fe200078e0208 */
[----:B------:R-:W-:Y:S02]  /*11c0*/  LEA R20, R32, R7, 0x3 ;  /* 0x0000000720147211 */ /* 0x000fe400078e18ff */
[-C--:B------:R-:W-:Y:S01]  /*11d0*/  @!P2 FSETP.GT.AND P0, PT, R18, R15.reuse, PT ;  /* 0x0000000f1200a20b */ /* 0x080fe20003f04000 */
[C---:B------:R-:W-:Y:S02]  /*11e0*/  IMAD R28, R32.reuse, 0x8, R13 ;  /* 0x00000008201c7824 */ /* 0x040fe400078e020d */
[----:B------:R-:W-:Y:S01]  /*11f0*/  IMAD R30, R32, 0x8, R14 ;  /* 0x00000008201e7824 */ /* 0x000fe200078e020e */
[----:B------:R-:W-:Y:S02]  /*1200*/  @!P2 FSEL R15, R18, R15, P0 ;  /* 0x0000000f120fa208 */ /* 0x000fe40000000000 */
[----:B------:R-:W-:Y:S01]  /*1210*/  LEA R32, R32, R5, 0x3 ;  /* 0x0000000520207211 */ /* 0x000fe200078e18ff */
[----:B------:R-:W-:Y:S06]  /*1220*/  BRA.U !UP0, `(.L_x_236) ;  /* 0x00000005083c7547 */ /* 0x000fec000b800000 */
[----:B------:R-:W0:Y:S01]  /*1230*/  LDCU UR15, c[0x0][0x3a4] ;  /* 0x00007480ff0f77ac */ /* 0x000e220008000800 */
[----:B------:R-:W-:Y:S01]  /*1240*/  NOP ;  /* 0x0000000000007918 */ /* 0x000fe20000000000 */
.L_x_237:
[----:B0-----:R-:W-:-:S04]  /*1250*/  ISETP.GE.AND P0, PT, R32, UR15, PT ;  /* 0x0000000f20007c0c */ /* 0x001fc8000bf06270 */
[----:B------:R-:W-:Y:S02]  /*1260*/  ISETP.LT.OR P1, PT, R32, RZ, P0 ;  /* 0x000000ff2000720c */ /* 0x000fe40000721670 */
[----:B------:R-:W-:-:S11]  /*1270*/  ISETP.GE.AND P0, PT, R35, UR15, PT ;  /* 0x0000000f23007c0c */ /* 0x000fd6000bf06270 */
[----:B------:R-:W0:Y:S01]  /*1280*/  @!P1 LDC.64 R18, c[0x0][0x380] ;  /* 0x0000e000ff129b82 */ /* 0x000e220000000a00 */
[----:B------:R-:W-:Y:S01]  /*1290*/  ISETP.LT.OR P2, PT, R35, RZ, P0 ;  /* 0x000000ff2300720c */ /* 0x000fe20000741670 */
[----:B0-----:R-:W-:-:S12]  /*12a0*/  @!P1 IMAD.WIDE R36, R33, 0x4, R18 ;  /* 0x0000000421249825 */ /* 0x001fd800078e0212 */
[----:B------:R-:W0:Y:S01]  /*12b0*/  @!P2 LDC.64 R18, c[0x0][0x380] ;  /* 0x0000e000ff12ab82 */ /* 0x000e220000000a00 */
[----:B------:R-:W2:Y:S01]  /*12c0*/  @!P1 LDG.E.CONSTANT R36, desc[UR16][R36.64] ;  /* 0x0000001024249981 */ /* 0x000ea2000c1e9900 */
[----:B0-----:R-:W-:-:S06]  /*12d0*/  @!P2 IMAD.WIDE R18, R34, 0x4, R18 ;  /* 0x000000042212a825 */ /* 0x001fcc00078e0212 */
[----:B------:R-:W3:Y:S01]  /*12e0*/  @!P2 LDG.E.CONSTANT R18, desc[UR16][R18.64] ;  /* 0x000000101212a981 */ /* 0x000ee2000c1e9900 */
[----:B--2---:R-:W-:-:S04]  /*12f0*/  @!P1 FSETP.GT.AND P0, PT, R36, R15, PT ;  /* 0x0000000f2400920b */ /* 0x004fc80003f04000 */
[----:B------:R-:W-:Y:S02]  /*1300*/  @!P1 FSEL R15, R36, R15, P0 ;  /* 0x0000000f240f9208 */ /* 0x000fe40000000000 */
[----:B------:R-:W-:-:S04]  /*1310*/  ISETP.GE.AND P0, PT, R20, UR15, PT ;  /* 0x0000000f14007c0c */ /* 0x000fc8000bf06270 */
[----:B------:R-:W-:Y:S02]  /*1320*/  ISETP.LT.OR P1, PT, R20, RZ, P0 ;  /* 0x000000ff1400720c */ /* 0x000fe40000721670 */
[----:B---3--:R-:W-:-:S04]  /*1330*/  @!P2 FSETP.GT.AND P0, PT, R18, R15, PT ;  /* 0x0000000f1200a20b */ /* 0x008fc80003f04000 */
[----:B------:R-:W-:-:S07]  /*1340*/  @!P2 FSEL R15, R18, R15, P0 ;  /* 0x0000000f120fa208 */ /* 0x000fce0000000000 */
[----:B------:R-:W0:Y:S01]  /*1350*/  @!P1 LDC.64 R18, c[0x0][0x380] ;  /* 0x0000e000ff129b82 */ /* 0x000e220000000a00 */
[----:B------:R-:W-:-:S04]  /*1360*/  ISETP.GE.AND P0, PT, R22, UR15, PT ;  /* 0x0000000f16007c0c */ /* 0x000fc8000bf06270 */
        /* <DEDUP_REMOVED lines=34> */
[----:B------:R-:W-:-:S04]  /*1590*/  UIADD3 UR14, UPT, UPT, UR14, 0x8, URZ ;  /* 0x000000080e0e7890 */ /* 0x000fc8000fffe0ff */
[----:B------:R-:W-:Y:S01]  /*15a0*/  UISETP.NE.AND UP0, UPT, UR14, URZ, UPT ;  /* 0x000000ff0e00728c */ /* 0x000fe2000bf05270 */
[----:B--2---:R-:W-:-:S04]  /*15b0*/  @!P1 FSETP.GT.AND P2, PT, R36, R15, PT ;  /* 0x0000000f2400920b */ /* 0x004fc80003f44000 */
[----:B------:R-:W-:-:S04]  /*15c0*/  @!P1 FSEL R15, R36, R15, P2 ;  /* 0x0000000f240f9208 */ /* 0x000fc80001000000 */
[----:B---3--:R-:W-:-:S04]  /*15d0*/  @!P0 FSETP.GT.AND P1, PT, R18, R15, PT ;  /* 0x0000000f1200820b */ /* 0x008fc80003f24000 */
[----:B------:R-:W-:Y:S02]  /*15e0*/  @!P0 FSEL R15, R18, R15, P1 ;  /* 0x0000000f120f8208 */ /* 0x000fe40000800000 */
[----:B------:R-:W0:Y:S02]  /*15f0*/  LDC R18, c[0x0][0x3c4] ;  /* 0x0000f100ff127b82 */ /* 0x000e240000000800 */
[C---:B0-----:R-:W-:Y:S01]  /*1600*/  IMAD R35, R18.reuse, 0x8, R35 ;  /* 0x0000000812237824 */ /* 0x041fe200078e0223 */
        /* <DEDUP_REMOVED lines=13> */
[C---:B------:R-:W-:Y:S02]  /*16e0*/  IMAD R29, R18.reuse, 0x8, R29 ;  /* 0x00000008121d7824 */ /* 0x040fe400078e021d */
[----:B------:R-:W-:Y:S01]  /*16f0*/  IMAD R33, R18, 0x8, R33 ;  /* 0x0000000812217824 */ /* 0x000fe200078e0221 */
[----:B------:R-:W-:Y:S06]  /*1700*/  BRA.U UP0, `(.L_x_237) ;  /* 0xfffffff900d07547 */ /* 0x000fec000b83ffff */
[----:B------:R-:W-:-:S05]  /*1710*/  UMOV UR4, UR12 ;  /* 0x0000000c00047c82 */ /* 0x000fca0008000000 */
.L_x_236:
[----:B------:R-:W-:-:S09]  /*1720*/  UISETP.NE.AND UP0, UPT, UR20, URZ, UPT ;  /* 0x000000ff1400728c */ /* 0x000fd2000bf05270 */
[----:B------:R-:W-:Y:S05]  /*1730*/  BRA.U !UP0, `(.L_x_235) ;  /* 0x0000000508487547 */ /* 0x000fea000b800000 */
[----:B------:R-:W-:Y:S02]  /*1740*/  UIADD3 UR14, UPT, UPT, UR20, -0x1, URZ ;  /* 0xffffffff140e7890 */ /* 0x000fe4000fffe0ff */
[----:B------:R-:W-:Y:S02]  /*1750*/  UISETP.NE.AND UP1, UPT, UR21, URZ, UPT ;  /* 0x000000ff1500728c */ /* 0x000fe4000bf25270 */
[----:B------:R-:W-:-:S09]  /*1760*/  UISETP.GE.U32.AND UP0, UPT, UR14, 0x3, UPT ;  /* 0x000000030e00788c */ /* 0x000fd2000bf06070 */
[----:B------:R-:W-:Y:S05]  /*1770*/  BRA.U !UP0, `(.L_x_238) ;  /* 0x00000001089c7547 */ /* 0x000fea000b800000 */
[----:B------:R-:W0:Y:S02]  /*1780*/  LDCU UR14, c[0x0][0x3c4] ;  /* 0x00007880ff0e77ac */ /* 0x000e240008000800 */
[----:B0-----:R-:W-:-:S04]  /*1790*/  IMAD.U32 R18, RZ, RZ, UR14 ;  /* 0x0000000eff127e24 */ /* 0x001fc8000f8e00ff */
[----:B------:R-:W-:-:S05]  /*17a0*/  IMAD R18, R18, UR4, R5 ;  /* 0x0000000412127c24 */ /* 0x000fca000f8e0205 */
[C---:B------:R-:W-:Y:S02]  /*17b0*/  ISETP.GE.AND P0, PT, R18.reuse, UR15, PT ;  /* 0x0000000f12007c0c */ /* 0x040fe4000bf06270 */
[C---:B------:R-:W-:Y:S02]  /*17c0*/  IADD3 R28, PT, PT, R18.reuse, UR14, RZ ;  /* 0x0000000e121c7c10 */ /* 0x040fe4000fffe0ff */
[----:B------:R-:W-:Y:S02]  /*17d0*/  ISETP.LT.OR P0, PT, R18, RZ, P0 ;  /* 0x000000ff1200720c */ /* 0x000fe40000701670 */
[C---:B------:R-:W-:Y:S01]  /*17e0*/  ISETP.GE.AND P1, PT, R28.reuse, UR15, PT ;  /* 0x0000000f1c007c0c */ /* 0x040fe2000bf26270 */
[----:B------:R-:W-:-:S03]  /*17f0*/  VIADD R30, R28, UR14 ;  /* 0x0000000e1c1e7c36 */ /* 0x000fc60008000000 */
[----:B------:R-:W-:Y:S01]  /*1800*/  ISETP.LT.OR P1, PT, R28, RZ, P1 ;  /* 0x000000ff1c00720c */ /* 0x000fe20000f21670 */
[C---:B------:R-:W-:Y:S01]  /*1810*/  VIADD R26, R30.reuse, UR14 ;  /* 0x0000000e1e1a7c36 */ /* 0x040fe20008000000 */
[----:B------:R-:W-:-:S04]  /*1820*/  ISETP.GE.AND P2, PT, R30, UR15, PT ;  /* 0x0000000f1e007c0c */ /* 0x000fc8000bf46270 */
[----:B------:R-:W-:Y:S01]  /*1830*/  ISETP.LT.OR P2, PT, R30, RZ, P2 ;  /* 0x000000ff1e00720c */ /* 0x000fe20001741670 */
[----:B------:R-:W0:Y:S01]  /*1840*/  @!P0 LDC.64 R24, c[0x0][0x380] ;  /* 0x0000e000ff188b82 */ /* 0x000e220000000a00 */
[C---:B------:R-:W-:Y:S02]  /*1850*/  ISETP.GE.AND P3, PT, R26.reuse, UR15, PT ;  /* 0x0000000f1a007c0c */ /* 0x040fe4000bf66270 */
[C---:B------:R-:W-:Y:S02]  /*1860*/  @!P0 IADD3 R19, PT, PT, R17.reuse, R18, RZ ;  /* 0x0000001211138210 */ /* 0x040fe40007ffe0ff */
[----:B------:R-:W-:Y:S01]  /*1870*/  ISETP.LT.OR P3, PT, R26, RZ, P3 ;  /* 0x000000ff1a00720c */ /* 0x000fe20001f61670 */
[----:B------:R-:W-:Y:S02]  /*1880*/  @!P1 IMAD.IADD R27, R17, 0x1, R28 ;  /* 0x00000001111b9824 */ /* 0x000fe400078e021c */
[----:B------:R-:W1:Y:S08]  /*1890*/  @!P1 LDC.64 R22, c[0x0][0x380] ;  /* 0x0000e000ff169b82 */ /* 0x000e700000000a00 */
[----:B------:R-:W2:Y:S01]  /*18a0*/  @!P2 LDC.64 R20, c[0x0][0x380] ;  /* 0x0000e000ff14ab82 */ /* 0x000ea20000000a00 */
[----:B0-----:R-:W-:-:S07]  /*18b0*/  @!P0 IMAD.WIDE R24, R19, 0x4, R24 ;  /* 0x0000000413188825 */ /* 0x001fce00078e0218 */
[----:B------:R-:W0:Y:S01]  /*18c0*/  @!P3 LDC.64 R18, c[0x0][0x380] ;  /* 0x0000e000ff12bb82 */ /* 0x000e220000000a00 */
[----:B------:R-:W3:Y:S01]  /*18d0*/  @!P0 LDG.E.CONSTANT R24, desc[UR16][R24.64] ;  /* 0x0000001018188981 */ /* 0x000ee2000c1e9900 */
[----:B-1----:R-:W-:-:S04]  /*18e0*/  @!P1 IMAD.WIDE R22, R27, 0x4, R22 ;  /* 0x000000041b169825 */ /* 0x002fc800078e0216 */
[----:B------:R-:W-:Y:S02]  /*18f0*/  @!P2 IMAD.IADD R27, R17, 0x1, R30 ;  /* 0x00000001111ba824 */ /* 0x000fe400078e021e */
[----:B------:R-:W4:Y:S02]  /*1900*/  @!P1 LDG.E.CONSTANT R22, desc[UR16][R22.64] ;  /* 0x0000001016169981 */ /* 0x000f24000c1e9900 */
[----:B--2---:R-:W-:Y:S01]  /*1910*/  @!P2 IMAD.WIDE R20, R27, 0x4, R20 ;  /* 0x000000041b14a825 */ /* 0x004fe200078e0214 */
[----:B------:R-:W-:-:S05]  /*1920*/  @!P3 IADD3 R27, PT, PT, R17, R26, RZ ;  /* 0x0000001a111bb210 */ /* 0x000fca0007ffe0ff */
[----:B------:R-:W2:Y:S01]  /*1930*/  @!P2 LDG.E.CONSTANT R20, desc[UR16][R20.64] ;  /* 0x000000101414a981 */ /* 0x000ea2000c1e9900 */
[----:B0-----:R-:W-:-:S06]  /*1940*/  @!P3 IMAD.WIDE R18, R27, 0x4, R18 ;  /* 0x000000041b12b825 */ /* 0x001fcc00078e0212 */
[----:B------:R-:W5:Y:S01]  /*1950*/  @!P3 LDG.E.CONSTANT R18, desc[UR16][R18.64] ;  /* 0x000000101212b981 */ /* 0x000f62000c1e9900 */
[----:B------:R-:W-:Y:S01]  /*1960*/  UIADD3 UR4, UPT, UPT, UR4, 0x4, URZ ;  /* 0x0000000404047890 */ /* 0x000fe2000fffe0ff */
[----:B---3--:R-:W-:-:S04]  /*1970*/  @!P0 FSETP.GT.AND P4, PT, R24, R15, PT ;  /* 0x0000000f1800820b */ /* 0x008fc80003f84000 */
[----:B------:R-:W-:-:S04]  /*1980*/  @!P0 FSEL R15, R24, R15, P4 ;  /* 0x0000000f180f8208 */ /* 0x000fc80002000000 */
[----:B----4-:R-:W-:-:S04]  /*1990*/  @!P1 FSETP.GT.AND P0, PT, R22, R15, PT ;  /* 0x0000000f1600920b */ /* 0x010fc80003f04000 */
[----:B------:R-:W-:-:S04]  /*19a0*/  @!P1 FSEL R15, R22, R15, P0 ;  /* 0x0000000f160f9208 */ /* 0x000fc80000000000 */
[----:B--2---:R-:W-:-:S04]  /*19b0*/  @!P2 FSETP.GT.AND P0, PT, R20, R15, PT ;  /* 0x0000000f1400a20b */ /* 0x004fc80003f04000 */
[----:B------:R-:W-:-:S04]  /*19c0*/  @!P2 FSEL R15, R20, R15, P0 ;  /* 0x0000000f140fa208 */ /* 0x000fc80000000000 */
[----:B-----5:R-:W-:-:S04]  /*19d0*/  @!P3 FSETP.GT.AND P0, PT, R18, R15, PT ;  /* 0x0000000f1200b20b */ /* 0x020fc80003f04000 */
[----:B------:R-:W-:-:S09]  /*19e0*/  @!P3 FSEL R15, R18, R15, P0 ;  /* 0x0000000f120fb208 */ /* 0x000fd20000000000 */
.L_x_238:
[----:B------:R-:W-:Y:S05]  /*19f0*/  BRA.U !UP1, `(.L_x_235) ;  /* 0x0000000109987547 */ /* 0x000fea000b800000 */
[----:B------:R-:W0:Y:S01]  /*1a00*/  LDCU UR14, c[0x0][0x3ac] ;  /* 0x00007580ff0e77ac */ /* 0x000e220008000800 */
[----:B------:R-:W-:Y:S02]  /*1a10*/  UISETP.NE.AND UP0, UPT, UR21, 0x1, UPT ;  /* 0x000000011500788c */ /* 0x000fe4000bf05270 */
[----:B0-----:R-:W-:-:S07]  /*1a20*/  ULOP3.LUT UP1, URZ, UR14, 0x1, URZ, 0xc0, !UPT ;  /* 0x000000010eff7892 */ /* 0x001fce000f82c0ff */
[----:B------:R-:W-:Y:S05]  /*1a30*/  BRA.U !UP0, `(.L_x_239) ;  /* 0x0000000108547547 */ /* 0x000fea000b800000 */
[----:B------:R-:W0:Y:S02]  /*1a40*/  LDCU UR14, c[0x0][0x3c4] ;  /* 0x00007880ff0e77ac */ /* 0x000e240008000800 */
[----:B0-----:R-:W-:-:S04]  /*1a50*/  IMAD.U32 R24, RZ, RZ, UR14 ;  /* 0x0000000eff187e24 */ /* 0x001fc8000f8e00ff */
[----:B------:R-:W-:-:S04]  /*1a60*/  IMAD R24, R24, UR4, R5 ;  /* 0x0000000418187c24 */ /* 0x000fc8000f8e0205 */
[C---:B------:R-:W-:Y:S01]  /*1a70*/  VIADD R22, R24.reuse, UR14 ;  /* 0x0000000e18167c36 */ /* 0x040fe20008000000 */
[----:B------:R-:W-:-:S04]  /*1a80*/  ISETP.GE.AND P0, PT, R24, UR15, PT ;  /* 0x0000000f18007c0c */ /* 0x000fc8000bf06270 */
[----:B------:R-:W-:Y:S02]  /*1a90*/  ISETP.LT.OR P0, PT, R24, RZ, P0 ;  /* 0x000000ff1800720c */ /* 0x000fe40000701670 */
[----:B------:R-:W-:-:S04]  /*1aa0*/  ISETP.GE.AND P1, PT, R22, UR15, PT ;  /* 0x0000000f16007c0c */ /* 0x000fc8000bf26270 */
[----:B------:R-:W-:-:S07]  /*1ab0*/  ISETP.LT.OR P1, PT, R22, RZ, P1 ;  /* 0x000000ff1600720c */ /* 0x000fce0000f21670 */
[----:B------:R-:W0:Y:S01]  /*1ac0*/  @!P0 LDC.64 R20, c[0x0][0x380] ;  /* 0x0000e000ff148b82 */ /* 0x000e220000000a00 */
[----:B------:R-:W-:-:S07]  /*1ad0*/  @!P0 IADD3 R23, PT, PT, R17, R24, RZ ;  /* 0x0000001811178210 */ /* 0x000fce0007ffe0ff */
[----:B------:R-:W1:Y:S01]  /*1ae0*/  @!P1 LDC.64 R18, c[0x0][0x380] ;  /* 0x0000e000ff129b82 */ /* 0x000e620000000a00 */
[----:B0-----:R-:W-:-:S04]  /*1af0*/  @!P0 IMAD.WIDE R20, R23, 0x4, R20 ;  /* 0x0000000417148825 */ /* 0x001fc800078e0214 */
[----:B------:R-:W-:Y:S02]  /*1b00*/  @!P1 IMAD.IADD R23, R17, 0x1, R22 ;  /* 0x0000000111179824 */ /* 0x000fe400078e0216 */
[----:B------:R-:W2:Y:S02]  /*1b10*/  @!P0 LDG.E.CONSTANT R20, desc[UR16][R20.64] ;  /* 0x0000001014148981 */ /* 0x000ea4000c1e9900 */
[----:B-1----:R-:W-:-:S06]  /*1b20*/  @!P1 IMAD.WIDE R18, R23, 0x4, R18 ;  /* 0x0000000417129825 */ /* 0x002fcc00078e0212 */
[----:B------:R-:W3:Y:S01]  /*1b30*/  @!P1 LDG.E.CONSTANT R18, desc[UR16][R18.64] ;  /* 0x0000001012129981 */ /* 0x000ee2000c1e9900 */
[----:B------:R-:W-:Y:S01]  /*1b40*/  UIADD3 UR4, UPT, UPT, UR4, 0x2, URZ ;  /* 0x0000000204047890 */ /* 0x000fe2000fffe0ff */
[----:B--2---:R-:W-:-:S04]  /*1b50*/  @!P0 FSETP.GT.AND P2, PT, R20, R15, PT ;  /* 0x0000000f1400820b */ /* 0x004fc80003f44000 */
[----:B------:R-:W-:-:S04]  /*1b60*/  @!P0 FSEL R15, R20, R15, P2 ;  /* 0x0000000f140f8208 */ /* 0x000fc80001000000 */
[----:B---3--:R-:W-:-:S04]  /*1b70*/  @!P1 FSETP.GT.AND P0, PT, R18, R15, PT ;  /* 0x0000000f1200920b */ /* 0x008fc80003f04000 */
[----:B------:R-:W-:-:S09]  /*1b80*/  @!P1 FSEL R15, R18, R15, P0 ;  /* 0x0000000f120f9208 */ /* 0x000fd20000000000 */
.L_x_239:
[----:B------:R-:W-:Y:S05]  /*1b90*/  BRA.U !UP1, `(.L_x_235) ;  /* 0x0000000109307547 */ /* 0x000fea000b800000 */
[----:B------:R-:W0:Y:S02]  /*1ba0*/  LDCU UR14, c[0x0][0x3c4] ;  /* 0x00007880ff0e77ac */ /* 0x000e240008000800 */
[----:B0-----:R-:W-:-:S04]  /*1bb0*/  IMAD.U32 R20, RZ, RZ, UR14 ;  /* 0x0000000eff147e24 */ /* 0x001fc8000f8e00ff */
[----:B------:R-:W-:-:S05]  /*1bc0*/  IMAD R20, R20, UR4, R5 ;  /* 0x0000000414147c24 */ /* 0x000fca000f8e0205 */
[----:B------:R-:W-:-:S04]  /*1bd0*/  ISETP.GE.AND P0, PT, R20, UR15, PT ;  /* 0x0000000f14007c0c */ /* 0x000fc8000bf06270 */
[----:B------:R-:W-:-:S13]  /*1be0*/  ISETP.LT.OR P0, PT, R20, RZ, P0 ;  /* 0x000000ff1400720c */ /* 0x000fda0000701670 */
[----:B------:R-:W-:Y:S05]  /*1bf0*/  @P0 BRA `(.L_x_235) ;  /* 0x0000000000180947 */ /* 0x000fea0003800000 */
[----:B------:R-:W0:Y:S01]  /*1c00*/  LDC.64 R18, c[0x0][0x380] ;  /* 0x0000e000ff127b82 */ /* 0x000e220000000a00 */
[----:B------:R-:W-:-:S05]  /*1c10*/  IADD3 R17, PT, PT, R17, R20, RZ ;  /* 0x0000001411117210 */ /* 0x000fca0007ffe0ff */
[----:B0-----:R-:W-:-:S06]  /*1c20*/  IMAD.WIDE R18, R17, 0x4, R18 ;  /* 0x0000000411127825 */ /* 0x001fcc00078e0212 */
[----:B------:R-:W2:Y:S02]  /*1c30*/  LDG.E.CONSTANT R18, desc[UR16][R18.64] ;  /* 0x0000001012127981 */ /* 0x000ea4000c1e9900 */
[----:B--2---:R-:W-:-:S04]  /*1c40*/  FSETP.GT.AND P0, PT, R18, R15, PT ;  /* 0x0000000f1200720b */ /* 0x004fc80003f04000 */
[----:B------:R-:W-:-:S09]  /*1c50*/  FSEL R15, R18, R15, P0 ;  /* 0x0000000f120f7208 */ /* 0x000fd20000000000 */
.L_x_235:
[----:B------:R-:W-:Y:S05]  /*1c60*/  BSYNC.RECONVERGENT B1 ;  /* 0x0000000000017941 */ /* 0x000fea0003800200 */
.L_x_234:
[----:B------:R-:W-:Y:S05]  /*1c70*/  @P5 BRA `(.L_x_240) ;  /* 0xffffffec00d45947 */ /* 0x000fea000383ffff */
[----:B------:R-:W0:Y:S01]  /*1c80*/  LDCU UR4, c[0x0][0x3cc] ;  /* 0x00007980ff0477ac */ /* 0x000e220008000800 */
[----:B------:R-:W1:Y:S01]  /*1c90*/  LDC.64 R6, c[0x0][0x388] ;  /* 0x0000e200ff067b82 */ /* 0x000e620000000a00 */
[----:B------:R-:W-:Y:S01]  /*1ca0*/  IADD3 R0, P0, PT, R0, UR8, RZ ;  /* 0x0000000800007c10 */ /* 0x000fe2000ff1e0ff */
[----:B------:R-:W2:Y:S03]  /*1cb0*/  LDCU UR14, c[0x0][0x3d0] ;  /* 0x00007a00ff0e77ac */ /* 0x000ea60008000800 */
[----:B------:R-:W-:Y:S02]  /*1cc0*/  IADD3.X R2, PT, PT, R2, UR9, RZ, P0, !PT ;  /* 0x0000000902027c10 */ /* 0x000fe400087fe4ff */
[----:B------:R-:W-:-:S04]  /*1cd0*/  ISETP.GE.U32.AND P0, PT, R0, UR6, PT ;  /* 0x0000000600007c0c */ /* 0x000fc8000bf06070 */
[----:B------:R-:W-:Y:S01]  /*1ce0*/  ISETP.GE.AND.EX P0, PT, R2, UR5, PT, P0 ;  /* 0x0000000502007c0c */ /* 0x000fe2000bf06300 */
[----:B0-----:R-:W-:-:S04]  /*1cf0*/  IMAD R9, R4, UR4, R9 ;  /* 0x0000000404097c24 */ /* 0x001fc8000f8e0209 */
[----:B--2---:R-:W-:-:S04]  /*1d00*/  IMAD R5, R9, UR14, R10 ;  /* 0x0000000e09057c24 */ /* 0x004fc8000f8e020a */
[----:B-1----:R-:W-:-:S05]  /*1d10*/  IMAD.WIDE R4, R5, 0x4, R6 ;  /* 0x0000000405047825 */ /* 0x002fca00078e0206 */
[----:B------:R0:W-:Y:S01]  /*1d20*/  STG.E desc[UR16][R4.64], R15 ;  /* 0x0000000f04007986 */ /* 0x0001e2000c101910 */
[----:B------:R-:W-:Y:S05]  /*1d30*/  @!P0 BRA `(.L_x_241) ;  /* 0xffffffe400888947 */ /* 0x000fea000383ffff */
[----:B------:R-:W-:Y:S05]  /*1d40*/  BSYNC.RECONVERGENT B0 ;  /* 0x0000000000007941 */ /* 0x000fea0003800200 */
.L_x_224:
[----:B------:R-:W-:Y:S05]  /*1d50*/  EXIT ;  /* 0x000000000000794d */ /* 0x000fea0003800000 */
.L_x_223:
[----:B------:R-:W-:Y:S01]  /*1d60*/  BSSY.RECONVERGENT B0, `(.L_x_242) ;  /* 0x00001d8000007945 */ /* 0x000fe20003800200 */
[----:B------:R-:W-:Y:S02]  /*1d70*/  ULOP3.LUT UR13, UR12, 0x7, URZ, 0xc0, !UPT ;  /* 0x000000070c0d7892 */ /* 0x000fe4000f8ec0ff */
[----:B------:R-:W-:Y:S02]  /*1d80*/  ULOP3.LUT UR15, UR12, 0x3, URZ, 0xc0, !UPT ;  /* 0x000000030c0f7892 */ /* 0x000fe4000f8ec0ff */
[----:B------:R-:W-:Y:S02]  /*1d90*/  ULOP3.LUT UR12, UR12, 0x7ffffff8, URZ, 0xc0, !UPT ;  /* 0x7ffffff80c0c7892 */ /* 0x000fe4000f8ec0ff */
[----:B------:R-:W-:-:S12]  /*1da0*/  UIADD3 UR14, UPT, UPT, UR13, -0x1, URZ ;  /* 0xffffffff0d0e7890 */ /* 0x000fd8000fffe0ff */
.L_x_259:
[----:B------:R-:W-:Y:S01]  /*1db0*/  LOP3.LUT R3, R2, UR19, RZ, 0xfc, !PT ;  /* 0x0000001302037c12 */ /* 0x000fe2000f8efcff */
[----:B------:R-:W-:Y:S03]  /*1dc0*/  BSSY.RECONVERGENT B1, `(.L_x_243) ;  /* 0x0000026000017945 */ /* 0x000fe60003800200 */
[----:B------:R-:W-:-:S13]  /*1dd0*/  ISETP.NE.U32.AND P0, PT, R3, RZ, PT ;  /* 0x000000ff0300720c */ /* 0x000fda0003f05070 */
[----:B0-----:R-:W-:Y:S05]  /*1de0*/  @P0 BRA `(.L_x_244) ;  /* 0x00000000005c0947 */ /* 0x001fea0003800000 */
[----:B------:R-:W0:Y:S01]  /*1df0*/  LDCU UR4, c[0x0][0x3d0] ;  /* 0x00007a00ff0477ac */ /* 0x000e220008000800 */
[----:B------:R-:W-:Y:S01]  /*1e00*/  MOV R17, RZ ;  /* 0x000000ff00117202 */ /* 0x000fe20000000f00 */
        /* <DEDUP_REMOVED lines=21> */
.L_x_244:
[----:B------:R-:W0:Y:S01]  /*1f60*/  LDCU UR4, c[0x0][0x3d0] ;  /* 0x00007a00ff0477ac */ /* 0x000e220008000800 */
[----:B------:R-:W-:Y:S01]  /*1f70*/  IMAD.MOV.U32 R12, RZ, RZ, R0 ;  /* 0x000000ffff0c7224 */ /* 0x000fe200078e0000 */
[----:B------:R-:W-:Y:S01]  /*1f80*/  MOV R3, UR19 ;  /* 0x0000001300037c02 */ /* 0x000fe20008000f00 */
[----:B------:R-:W-:Y:S01]  /*1f90*/  IMAD.MOV.U32 R7, RZ, RZ, R2 ;  /* 0x000000ffff077224 */ /* 0x000fe200078e0002 */
[----:B------:R-:W-:Y:S01]  /*1fa0*/  MOV R4, 0x1fd0 ;  /* 0x00001fd000047802 */ /* 0x000fe20000000f00 */
[----:B0-----:R-:W-:-:S07]  /*1fb0*/  IMAD.U32 R5, RZ, RZ, UR4 ;  /* 0x00000004ff057e24 */ /* 0x001fce000f8e00ff */
[----:B------:R-:W-:Y:S05]  /*1fc0*/  CALL.REL.NOINC `($__internal_7_$__cuda_sm20_div_s64) ;  /* 0x000000c800bc7944 */ /* 0x000fea0003c00000 */
[----:B------:R-:W0:Y:S01]  /*1fd0*/  LDCU UR4, c[0x0][0x3d0] ;  /* 0x00007a00ff0477ac */ /* 0x000e220008000800 */
[----:B------:R-:W-:Y:S01]  /*1fe0*/  IMAD.MOV R3, RZ, RZ, -R6 ;  /* 0x000000ffff037224 */ /* 0x000fe200078e0a06 */
[----:B------:R-:W-:Y:S01]  /*1ff0*/  MOV R16, R6 ;  /* 0x0000000600107202 */ /* 0x000fe20000000f00 */
[----:B------:R-:W-:Y:S02]  /*2000*/  IMAD.MOV.U32 R17, RZ, RZ, R7 ;  /* 0x000000ffff117224 */ /* 0x000fe400078e0007 */
[----:B0-----:R-:W-:-:S07]  /*2010*/  IMAD R10, R3, UR4, R0 ;  /* 0x00000004030a7c24 */ /* 0x001fce000f8e0200 */
.L_x_245:
[----:B------:R-:W-:Y:S05]  /*2020*/  BSYNC.RECONVERGENT B1 ;  /* 0x0000000000017941 */ /* 0x000fea0003800200 */
.L_x_243:
[----:B------:R-:W-:Y:S01]  /*2030*/  LOP3.LUT R3, R17, UR18, RZ, 0xfc, !PT ;  /* 0x0000001211037c12 */ /* 0x000fe2000f8efcff */
[----:B------:R-:W-:Y:S03]  /*2040*/  BSSY.RECONVERGENT B1, `(.L_x_246) ;  /* 0x0000027000017945 */ /* 0x000fe60003800200 */
[----:B------:R-:W-:-:S13]  /*2050*/  ISETP.NE.U32.AND P0, PT, R3, RZ, PT ;  /* 0x000000ff0300720c */ /* 0x000fda0003f05070 */
[----:B------:R-:W-:Y:S05]  /*2060*/  @P0 BRA `(.L_x_247) ;  /* 0x0000000000600947 */ /* 0x000fea0003800000 */
[----:B------:R-:W0:Y:S01]  /*2070*/  LDCU UR4, c[0x0][0x3cc] ;  /* 0x00007980ff0477ac */ /* 0x000e220008000800 */
[----:B------:R-:W-:Y:S02]  /*2080*/  IMAD.MOV.U32 R4, RZ, RZ, RZ ;  /* 0x000000ffff047224 */ /* 0x000fe400078e00ff */
[----:B------:R-:W-:Y:S01]  /*2090*/  IMAD.MOV.U32 R17, RZ, RZ, RZ ;  /* 0x000000ffff117224 */ /* 0x000fe200078e00ff */
[----:B0-----:R-:W0:Y:S01]  /*20a0*/  I2F.U32.RP R6, UR4 ;  /* 0x0000000400067d06 */ /* 0x001e220008209000 */
[----:B------:R-:W-:-:S07]  /*20b0*/  ISETP.NE.U32.AND P2, PT, RZ, UR4, PT ;  /* 0x00000004ff007c0c */ /* 0x000fce000bf45070 */
        /* <DEDUP_REMOVED lines=19> */
.L_x_247:
        /* <DEDUP_REMOVED lines=9> */
[----:B------:R-:W-:-:S03]  /*2280*/  MOV R17, R7 ;  /* 0x0000000700117202 */ /* 0x000fc60000000f00 */
[----:B0-----:R-:W-:Y:S02]  /*2290*/  IMAD R9, R9, UR4, R16 ;  /* 0x0000000409097c24 */ /* 0x001fe4000f8e0210 */
[----:B------:R-:W-:-:S07]  /*22a0*/  IMAD.MOV.U32 R16, RZ, RZ, R6 ;  /* 0x000000ffff107224 */ /* 0x000fce00078e0006 */
.L_x_248:
[----:B------:R-:W-:Y:S05]  /*22b0*/  BSYNC.RECONVERGENT B1 ;  /* 0x0000000000017941 */ /* 0x000fea0003800200 */
.L_x_246:
[----:B------:R-:W-:Y:S01]  /*22c0*/  LOP3.LUT R3, R17, UR10, RZ, 0xfc, !PT ;  /* 0x0000000a11037c12 */ /* 0x000fe2000f8efcff */
[----:B------:R-:W-:Y:S03]  /*22d0*/  BSSY.RECONVERGENT B1, `(.L_x_249) ;  /* 0x0000026000017945 */ /* 0x000fe60003800200 */
[----:B------:R-:W-:-:S13]  /*22e0*/  ISETP.NE.U32.AND P0, PT, R3, RZ, PT ;  /* 0x000000ff0300720c */ /* 0x000fda0003f05070 */
[----:B------:R-:W-:Y:S05]  /*22f0*/  @P0 BRA `(.L_x_250) ;  /* 0x00000000005c0947 */ /* 0x000fea0003800000 */
[----:B------:R-:W0:Y:S01]  /*2300*/  LDCU UR4, c[0x0][0x39c] ;  /* 0x00007380ff0477ac */ /* 0x000e220008000800 */
[----:B------:R-:W-:Y:S02]  /*2310*/  IMAD.MOV.U32 R4, RZ, RZ, RZ ;  /* 0x000000ffff047224 */ /* 0x000fe400078e00ff */
[----:B0-----:R-:W-:-:S04]  /*2320*/  IMAD.U32 R7, RZ, RZ, UR4 ;  /* 0x00000004ff077e24 */ /* 0x001fc8000f8e00ff */
        /* <DEDUP_REMOVED lines=20> */
.L_x_250:
        /* <DEDUP_REMOVED lines=8> */
[--C-:B------:R-:W-:Y:S02]  /*24f0*/  IMAD.MOV R8, RZ, RZ, -R6.reuse ;  /* 0x000000ffff087224 */ /* 0x100fe400078e0a06 */
[----:B------:R-:W-:Y:S01]  /*2500*/  IMAD.MOV.U32 R3, RZ, RZ, R6 ;  /* 0x000000ffff037224 */ /* 0x000fe200078e0006 */
[----:B0-----:R-:W-:-:S05]  /*2510*/  MOV R7, UR4 ;  /* 0x0000000400077c02 */ /* 0x001fca0008000f00 */
[----:B------:R-:W-:-:S07]  /*2520*/  IMAD R8, R8, R7, R16 ;  /* 0x0000000708087224 */ /* 0x000fce00078e0210 */
.L_x_251:
[----:B------:R-:W-:Y:S05]  /*2530*/  BSYNC.RECONVERGENT B1 ;  /* 0x0000000000017941 */ /* 0x000fea0003800200 */
.L_x_249:
[----:B------:R-:W0:Y:S01]  /*2540*/  LDC.64 R4, c[0x0][0x3b0] ;  /* 0x0000ec00ff047b82 */ /* 0x000e220000000a00 */
[----:B------:R-:W-:Y:S02]  /*2550*/  IMAD.U32 R6, RZ, RZ, UR14 ;  /* 0x0000000eff067e24 */ /* 0x000fe4000f8e00ff */
[----:B------:R-:W-:Y:S02]  /*2560*/  IMAD R8, R3, R7, R8 ;  /* 0x0000000703087224 */ /* 0x000fe400078e0208 */
[----:B------:R-:W-:Y:S01]  /*2570*/  IMAD.MOV.U32 R14, RZ, RZ, RZ ;  /* 0x000000ffff0e7224 */ /* 0x000fe200078e00ff */
[----:B------:R-:W-:Y:S01]  /*2580*/  ISETP.GE.U32.AND P3, PT, R6, 0x3, PT ;  /* 0x000000030600780c */ /* 0x000fe20003f66070 */
[----:B------:R-:W-:Y:S01]  /*2590*/  IMAD R15, R8, UR11, RZ ;  /* 0x0000000b080f7c24 */ /* 0x000fe2000f8e02ff */
[----:B------:R-:W0:Y:S02]  /*25a0*/  LDC.64 R12, c[0x0][0x3b8] ;  /* 0x0000ee00ff0c7b82 */ /* 0x000e240000000a00 */
[----:B0-----:R-:W-:Y:S01]  /*25b0*/  IMAD R3, R9, R4, -R12 ;  /* 0x0000000409037224 */ /* 0x001fe200078e0a0c */
[----:B------:R-:W-:Y:S01]  /*25c0*/  MOV R12, 0xff800000 ;  /* 0xff800000000c7802 */ /* 0x000fe20000000f00 */
[----:B------:R-:W-:-:S02]  /*25d0*/  IMAD R11, R10, R5, -R13 ;  /* 0x000000050a0b7224 */ /* 0x000fc400078e0a0d */
[----:B------:R-:W-:-:S07]  /*25e0*/  IMAD.MOV.U32 R13, RZ, RZ, RZ ;  /* 0x000000ffff0d7224 */ /* 0x000fce00078e00ff */
.L_x_258:
        /* <DEDUP_REMOVED lines=11> */
[----:B------:R-:W-:Y:S01]  /*26a0*/  IMAD.MOV.U32 R24, RZ, RZ, RZ ;  /* 0x000000ffff187224 */ /* 0x000fe200078e00ff */
[----:B------:R-:W1:Y:S01]  /*26b0*/  LDCU UR20, c[0x0][0x3a4] ;  /* 0x00007480ff1477ac */ /* 0x000e620008000800 */
[----:B0-----:R-:W-:Y:S01]  /*26c0*/  UISETP.GE.U32.AND UP0, UPT, UR4, 0x8, UPT ;  /* 0x000000080400788c */ /* 0x001fe2000bf06070 */
[----:B-1----:R-:W-:-:S04]  /*26d0*/  IMAD.U32 R17, RZ, RZ, UR20 ;  /* 0x00000014ff117e24 */ /* 0x002fc8000f8e00ff */
[----:B------:R-:W-:-:S04]  /*26e0*/  IMAD R18, R16, R17, R15 ;  /* 0x0000001110127224 */ /* 0x000fc800078e020f */
[----:B------:R-:W-:Y:S05]  /*26f0*/  BRA.U !UP0, `(.L_x_254) ;  /* 0x0000000d082c7547 */ /* 0x000fea000b800000 */
[----:B------:R-:W0:Y:S01]  /*2700*/  LDCU UR4, c[0x0][0x3c4] ;  /* 0x00007880ff0477ac */ /* 0x000e220008000800 */
[----:B------:R-:W-:-:S04]  /*2710*/  ISETP.GE.AND P6, PT, R11, R17, PT ;  /* 0x000000110b00720c */ /* 0x000fc80003fc6270 */
[C---:B------:R-:W-:Y:S02]  /*2720*/  ISETP.LT.OR P6, PT, R11.reuse, RZ, P6 ;  /* 0x000000ff0b00720c */ /* 0x040fe400037c1670 */
[----:B0-----:R-:W-:-:S11]  /*2730*/  IADD3 R22, PT, PT, R11, UR4, RZ ;  /* 0x000000040b167c10 */ /* 0x001fd6000fffe0ff */
[----:B------:R-:W0:Y:S01]  /*2740*/  @!P6 LDC.64 R6, c[0x0][0x380] ;  /* 0x0000e000ff06eb82 */ /* 0x000e220000000a00 */
[----:B------:R-:W-:Y:S01]  /*2750*/  @!P6 IMAD.IADD R19, R11, 0x1, R18 ;  /* 0x000000010b13e824 */ /* 0x000fe200078e0212 */
[----:B------:R-:W-:-:S04]  /*2760*/  ISETP.GE.AND P2, PT, R22, R17, PT ;  /* 0x000000111600720c */ /* 0x000fc80003f46270 */
[----:B------:R-:W-:-:S13]  /*2770*/  ISETP.LT.OR P2, PT, R22, RZ, P2 ;  /* 0x000000ff1600720c */ /* 0x000fda0001741670 */
[----:B------:R-:W1:Y:S01]  /*2780*/  @!P2 LDC.64 R4, c[0x0][0x380] ;  /* 0x0000e000ff04ab82 */ /* 0x000e620000000a00 */
[----:B0-----:R-:W-:-:S06]  /*2790*/  @!P6 IMAD.WIDE R6, R19, 0x4, R6 ;  /* 0x000000041306e825 */ /* 0x001fcc00078e0206 */
[----:B------:R-:W2:Y:S01]  /*27a0*/  @!P6 LDG.E.CONSTANT R7, desc[UR16][R6.64] ;  /* 0x000000100607e981 */ /* 0x000ea2000c1e9900 */
[----:B------:R-:W-:-:S04]  /*27b0*/  @!P2 IMAD.IADD R19, R18, 0x1, R22 ;  /* 0x000000011213a824 */ /* 0x000fc800078e0216 */
[----:B-1----:R-:W-:-:S06]  /*27c0*/  @!P2 IMAD.WIDE R4, R19, 0x4, R4 ;  /* 0x000000041304a825 */ /* 0x002fcc00078e0204 */
[----:B------:R-:W3:Y:S01]  /*27d0*/  @!P2 LDG.E.CONSTANT R5, desc[UR16][R4.64] ;  /* 0x000000100405a981 */ /* 0x000ee2000c1e9900 */
[----:B------:R-:W-:-:S04]  /*27e0*/  IADD3 R24, PT, PT, R22, UR4, RZ ;  /* 0x0000000416187c10 */ /* 0x000fc8000fffe0ff */
[C---:B------:R-:W-:Y:S01]  /*27f0*/  ISETP.GE.AND P5, PT, R24.reuse, R17, PT ;  /* 0x000000111800720c */ /* 0x040fe20003fa6270 */
[----:B------:R-:W-:-:S03]  /*2800*/  VIADD R23, R24, UR4 ;  /* 0x0000000418177c36 */ /* 0x000fc60008000000 */
[----:B------:R-:W-:Y:S01]  /*2810*/  ISETP.LT.OR P5, PT, R24, RZ, P5 ;  /* 0x000000ff1800720c */ /* 0x000fe20002fa1670 */
[----:B------:R-:W-:-:S12]  /*2820*/  VIADD R19, R23, UR4 ;  /* 0x0000000417137c36 */ /* 0x000fd80008000000 */
[----:B------:R-:W0:Y:S01]  /*2830*/  @!P5 LDC.64 R20, c[0x0][0x380] ;  /* 0x0000e000ff14db82 */ /* 0x000e220000000a00 */
[CC--:B--2---:R-:W-:Y:S02]  /*2840*/  @!P6 FSETP.GT.AND P0, PT, R7.reuse, R12.reuse, PT ;  /* 0x0000000c0700e20b */ /* 0x0c4fe40003f04000 */
[CC--:B------:R-:W-:Y:S02]  /*2850*/  FSETP.GT.AND P1, PT, R7.reuse, R12.reuse, !P6 ;  /* 0x0000000c0700720b */ /* 0x0c0fe40007724000 */
[----:B------:R-:W-:Y:S02]  /*2860*/  @!P6 FSEL R7, R7, R12, P0 ;  /* 0x0000000c0707e208 */ /* 0x000fe40000000000 */
[----:B------:R-:W-:-:S03]  /*2870*/  ISETP.GE.AND P0, PT, R23, R17, PT ;  /* 0x000000111700720c */ /* 0x000fc60003f06270 */
[----:B------:R-:W-:Y:S01]  /*2880*/  @!P6 IMAD.MOV.U32 R12, RZ, RZ, R7 ;  /* 0x000000ffff0ce224 */ /* 0x000fe200078e0007 */
[----:B------:R-:W-:Y:S02]  /*2890*/  ISETP.LT.OR P0, PT, R23, RZ, P0 ;  /* 0x000000ff1700720c */ /* 0x000fe40000701670 */
[----:B------:R-:W-:Y:S02]  /*28a0*/  PLOP3.LUT P6, PT, PT, PT, PT, 0x8, 0x80 ;  /* 0x000000000080781c */ /* 0x000fe40003fce170 */
[----:B------:R-:W-:Y:S01]  /*28b0*/  @!P5 IADD3 R7, PT, PT, R18, R24, RZ ;  /* 0x000000181207d210 */ /* 0x000fe20007ffe0ff */
[----:B------:R-:W-:-:S04]  /*28c0*/  @P1 IMAD R13, R16, R17, R11 ;  /* 0x00000011100d1224 */ /* 0x000fc800078e020b */
[----:B0-----:R-:W-:Y:S01]  /*28d0*/  @!P5 IMAD.WIDE R20, R7, 0x4, R20 ;  /* 0x000000040714d825 */ /* 0x001fe200078e0214 */
[----:B---3--:R-:W-:-:S04]  /*28e0*/  @!P2 FSETP.GT.AND P1, PT, R5, R12, PT ;  /* 0x0000000c0500a20b */ /* 0x008fc80003f24000 */
[----:B------:R-:W-:Y:S01]  /*28f0*/  @!P2 FSEL R12, R5, R12, P1 ;  /* 0x0000000c050ca208 */ /* 0x000fe20000800000 */
[----:B------:R-:W2:Y:S01]  /*2900*/  @!P5 LDG.E.CONSTANT R21, desc[UR16][R20.64] ;  /* 0x000000101415d981 */ /* 0x000ea2000c1e9900 */
[----:B------:R-:W0:Y:S01]  /*2910*/  @!P0 LDC.64 R4, c[0x0][0x380] ;  /* 0x0000e000ff048b82 */ /* 0x000e220000000a00 */
[----:B------:R-:W-:Y:S02]  /*2920*/  @!P2 PLOP3.LUT P6, PT, P1, PT, PT, 0x80, 0x8 ;  /* 0x000000000008a81c */ /* 0x000fe40000fcf070 */
[----:B------:R-:W-:-:S04]  /*2930*/  ISETP.GE.AND P1, PT, R19, R17, PT ;  /* 0x000000111300720c */ /* 0x000fc80003f26270 */
[----:B------:R-:W-:Y:S01]  /*2940*/  ISETP.LT.OR P1, PT, R19, RZ, P1 ;  /* 0x000000ff1300720c */ /* 0x000fe20000f21670 */
[----:B------:R-:W-:-:S12]  /*2950*/  @!P0 IMAD.IADD R25, R18, 0x1, R23 ;  /* 0x0000000112198824 */ /* 0x000fd800078e0217 */
[----:B------:R-:W1:Y:S01]  /*2960*/  @!P1 LDC.64 R6, c[0x0][0x380] ;  /* 0x0000e000ff069b82 */ /* 0x000e620000000a00 */
[----:B0-----:R-:W-:-:S06]  /*2970*/  @!P0 IMAD.WIDE R4, R25, 0x4, R4 ;  /* 0x0000000419048825 */ /* 0x001fcc00078e0204 */
[----:B------:R-:W3:Y:S01]  /*2980*/  @!P0 LDG.E.CONSTANT R5, desc[UR16][R4.64] ;  /* 0x0000001004058981 */ /* 0x000ee2000c1e9900 */
[----:B------:R-:W-:-:S05]  /*2990*/  @!P1 IADD3 R25, PT, PT, R18, R19, RZ ;  /* 0x0000001312199210 */ /* 0x000fca0007ffe0ff */
[----:B-1----:R-:W-:-:S05]  /*29a0*/  @!P1 IMAD.WIDE R6, R25, 0x4, R6 ;  /* 0x0000000419069825 */ /* 0x002fca00078e0206 */
[----:B------:R0:W4:Y:S01]  /*29b0*/  @!P1 LDG.E.CONSTANT R25, desc[UR16][R6.64] ;  /* 0x0000001006199981 */ /* 0x000122000c1e9900 */
[----:B------:R-:W-:Y:S01]  /*29c0*/  @P6 IMAD R13, R16, R17, R22 ;  /* 0x00000011100d6224 */ /* 0x000fe200078e0216 */
[----:B------:R-:W-:Y:S01]  /*29d0*/  PLOP3.LUT P2, PT, PT, PT, PT, 0x8, 0x80 ;  /* 0x000000000080781c */ /* 0x000fe20003f4e170 */
[----:B------:R-:W-:Y:S01]  /*29e0*/  VIADD R22, R19, UR4 ;  /* 0x0000000413167c36 */ /* 0x000fe20008000000 */
[----:B--2---:R-:W-:-:S04]  /*29f0*/  @!P5 FSETP.GT.AND P6, PT, R21, R12, PT ;  /* 0x0000000c1500d20b */ /* 0x004fc80003fc4000 */
[----:B------:R-:W-:Y:S02]  /*2a00*/  @!P5 PLOP3.LUT P2, PT, P6, PT, PT, 0x80, 0x8 ;  /* 0x000000000008d81c */ /* 0x000fe4000374f070 */
[----:B------:R-:W-:Y:S02]  /*2a10*/  @!P5 FSEL R12, R21, R12, P6 ;  /* 0x0000000c150cd208 */ /* 0x000fe40003000000 */
[----:B------:R-:W-:-:S09]  /*2a20*/  PLOP3.LUT P5, PT, PT, PT, PT, 0x8, 0x80 ;  /* 0x000000000080781c */ /* 0x000fd20003fae170 */
[-C--:B------:R-:W-:Y:S01]  /*2a30*/  @P2 IMAD R13, R16, R17.reuse, R24 ;  /* 0x00000011100d2224 */ /* 0x080fe200078e0218 */
[----:B------:R-:W-:-:S04]  /*2a40*/  ISETP.GE.AND P2, PT, R22, R17, PT ;  /* 0x000000111600720c */ /* 0x000fc80003f46270 */
[----:B------:R-:W-:Y:S02]  /*2a50*/  ISETP.LT.OR P2, PT, R22, RZ, P2 ;  /* 0x000000ff1600720c */ /* 0x000fe40001741670 */
[----:B---3--:R-:W-:-:S04]  /*2a60*/  @!P0 FSETP.GT.AND P6, PT, R5, R12, PT ;  /* 0x0000000c0500820b */ /* 0x008fc80003fc4000 */
[----:B------:R-:W-:Y:S01]  /*2a70*/  @!P0 PLOP3.LUT P5, PT, P6, PT, PT, 0x80, 0x8 ;  /* 0x000000000008881c */ /* 0x000fe200037af070 */
[----:B------:R-:W-:Y:S01]  /*2a80*/  VIADD R24, R22, UR4 ;  /* 0x0000000416187c36 */ /* 0x000fe20008000000 */
[----:B------:R-:W-:-:S05]  /*2a90*/  @!P0 FSEL R12, R5, R12, P6 ;  /* 0x0000000c050c8208 */ /* 0x000fca0003000000 */
[----:B0-----:R-:W0:Y:S01]  /*2aa0*/  @!P2 LDC.64 R6, c[0x0][0x380] ;  /* 0x0000e000ff06ab82 */ /* 0x001e220000000a00 */
[----:B------:R-:W-:-:S05]  /*2ab0*/  ISETP.GE.AND P6, PT, R24, R17, PT ;  /* 0x000000111800720c */ /* 0x000fca0003fc6270 */
[----:B------:R-:W-:Y:S01]  /*2ac0*/  @P5 IMAD R13, R16, R17, R23 ;  /* 0x00000011100d5224 */ /* 0x000fe200078e0217 */
[CC--:B----4-:R-:W-:Y:S02]  /*2ad0*/  @!P1 FSETP.GT.AND P5, PT, R25.reuse, R12.reuse, PT ;  /* 0x0000000c1900920b */ /* 0x0d0fe40003fa4000 */
[C---:B------:R-:W-:Y:S02]  /*2ae0*/  ISETP.LT.OR P6, PT, R24.reuse, RZ, P6 ;  /* 0x000000ff1800720c */ /* 0x040fe400037c1670 */
[----:B------:R-:W-:Y:S02]  /*2af0*/  @!P1 FSEL R12, R25, R12, P5 ;  /* 0x0000000c190c9208 */ /* 0x000fe40002800000 */
[----:B------:R-:W-:Y:S02]  /*2b00*/  IADD3 R25, PT, PT, R24, UR4, RZ ;  /* 0x0000000418197c10 */ /* 0x000fe4000fffe0ff */
[----:B------:R-:W-:Y:S02]  /*2b10*/  PLOP3.LUT P0, PT, PT, PT, PT, 0x8, 0x80 ;  /* 0x000000000080781c */ /* 0x000fe40003f0e170 */
[----:B------:R-:W-:-:S02]  /*2b20*/  @!P1 PLOP3.LUT P0, PT, P5, PT, PT, 0x80, 0x8 ;  /* 0x000000000008981c */ /* 0x000fc40002f0f070 */
[----:B------:R-:W-:-:S03]  /*2b30*/  ISETP.GE.AND P5, PT, R25, R17, PT ;  /* 0x000000111900720c */ /* 0x000fc60003fa6270 */
[----:B------:R-:W1:Y:S01]  /*2b40*/  @!P6 LDC.64 R4, c[0x0][0x380] ;  /* 0x0000e000ff04eb82 */ /* 0x000e620000000a00 */
[----:B------:R-:W-:Y:S01]  /*2b50*/  ISETP.LT.OR P5, PT, R25, RZ, P5 ;  /* 0x000000ff1900720c */ /* 0x000fe20002fa1670 */
[----:B------:R-:W-:-:S04]  /*2b60*/  @!P2 IMAD.IADD R21, R18, 0x1, R22 ;  /* 0x000000011215a824 */ /* 0x000fc800078e0216 */
[----:B0-----:R-:W-:-:S04]  /*2b70*/  @!P2 IMAD.WIDE R20, R21, 0x4, R6 ;  /* 0x000000041514a825 */ /* 0x001fc800078e0206 */
[C---:B------:R-:W-:Y:S02]  /*2b80*/  @!P6 IMAD.IADD R23, R18.reuse, 0x1, R24 ;  /* 0x000000011217e824 */ /* 0x040fe400078e0218 */
[----:B------:R-:W2:Y:S02]  /*2b90*/  @!P2 LDG.E.CONSTANT R21, desc[UR16][R20.64] ;  /* 0x000000101415a981 */ /* 0x000ea4000c1e9900 */
[----:B------:R-:W0:Y:S01]  /*2ba0*/  @!P5 LDC.64 R6, c[0x0][0x380] ;  /* 0x0000e000ff06db82 */ /* 0x000e220000000a00 */
[----:B-1----:R-:W-:Y:S01]  /*2bb0*/  @!P6 IMAD.WIDE R4, R23, 0x4, R4 ;  /* 0x000000041704e825 */ /* 0x002fe200078e0204 */
[----:B------:R-:W-:-:S05]  /*2bc0*/  @!P5 IADD3 R23, PT, PT, R18, R25, RZ ;  /* 0x000000191217d210 */ /* 0x000fca0007ffe0ff */
[----:B------:R-:W3:Y:S01]  /*2bd0*/  @!P6 LDG.E.CONSTANT R5, desc[UR16][R4.64] ;  /* 0x000000100405e981 */ /* 0x000ee2000c1e9900 */
[----:B0-----:R-:W-:-:S06]  /*2be0*/  @!P5 IMAD.WIDE R6, R23, 0x4, R6 ;  /* 0x000000041706d825 */ /* 0x001fcc00078e0206 */
[----:B------:R-:W4:Y:S01]  /*2bf0*/  @!P5 LDG.E.CONSTANT R7, desc[UR16][R6.64] ;  /* 0x000000100607d981 */ /* 0x000f22000c1e9900 */
[----:B------:R-:W-:Y:S01]  /*2c00*/  @P0 IMAD R13, R16, R17, R19 ;  /* 0x00000011100d0224 */ /* 0x000fe200078e0213 */
[----:B------:R-:W-:Y:S01]  /*2c10*/  PLOP3.LUT P1, PT, PT, PT, PT, 0x8, 0x80 ;  /* 0x000000000080781c */ /* 0x000fe20003f2e170 */
[----:B------:R-:W-:Y:S01]  /*2c20*/  UISETP.NE.AND UP0, UPT, UR12, 0x8, UPT ;  /* 0x000000080c00788c */ /* 0x000fe2000bf05270 */
[----:B--2---:R-:W-:-:S04]  /*2c30*/  @!P2 FSETP.GT.AND P0, PT, R21, R12, PT ;  /* 0x0000000c1500a20b */ /* 0x004fc80003f04000 */
[----:B------:R-:W-:Y:S02]  /*2c40*/  @!P2 PLOP3.LUT P1, PT, P0, PT, PT, 0x80, 0x8 ;  /* 0x000000000008a81c */ /* 0x000fe4000072f070 */
[----:B------:R-:W-:-:S04]  /*2c50*/  @!P2 FSEL R12, R21, R12, P0 ;  /* 0x0000000c150ca208 */ /* 0x000fc80000000000 */
[----:B---3--:R-:W-:-:S07]  /*2c60*/  @!P6 FSETP.GT.AND P0, PT, R5, R12, PT ;  /* 0x0000000c0500e20b */ /* 0x008fce0003f04000 */
[----:B------:R-:W-:Y:S01]  /*2c70*/  @P1 IMAD R13, R16, R17, R22 ;  /* 0x00000011100d1224 */ /* 0x000fe200078e0216 */
[----:B------:R-:W-:Y:S02]  /*2c80*/  PLOP3.LUT P1, PT, PT, PT, PT, 0x8, 0x80 ;  /* 0x000000000080781c */ /* 0x000fe40003f2e170 */
[----:B------:R-:W-:Y:S02]  /*2c90*/  @!P6 FSEL R12, R5, R12, P0 ;  /* 0x0000000c050ce208 */ /* 0x000fe40000000000 */
[----:B------:R-:W-:Y:S02]  /*2ca0*/  @!P6 PLOP3.LUT P1, PT, P0, PT, PT, 0x80, 0x8 ;  /* 0x000000000008e81c */ /* 0x000fe4000072f070 */
[----:B------:R-:W-:Y:S02]  /*2cb0*/  PLOP3.LUT P2, PT, PT, PT, PT, 0x8, 0x80 ;  /* 0x000000000080781c */ /* 0x000fe40003f4e170 */
[----:B----4-:R-:W-:-:S04]  /*2cc0*/  @!P5 FSETP.GT.AND P0, PT, R7, R12, PT ;  /* 0x0000000c0700d20b */ /* 0x010fc80003f04000 */
[----:B------:R-:W-:-:S05]  /*2cd0*/  @!P5 PLOP3.LUT P2, PT, P0, PT, PT, 0x80, 0x8 ;  /* 0x000000000008d81c */ /* 0x000fca000074f070 */
[----:B------:R-:W-:Y:S01]  /*2ce0*/  @P1 IMAD R13, R16, R17, R24 ;  /* 0x00000011100d1224 */ /* 0x000fe200078e0218 */
[----:B------:R-:W-:Y:S01]  /*2cf0*/  @!P5 FSEL R12, R7, R12, P0 ;  /* 0x0000000c070cd208 */ /* 0x000fe20000000000 */
[----:B------:R-:W-:-:S06]  /*2d00*/  IMAD.U32 R24, RZ, RZ, UR12 ;  /* 0x0000000cff187e24 */ /* 0x000fcc000f8e00ff */
[----:B------:R-:W-:Y:S01]  /*2d10*/  @P2 IMAD R13, R16, R17, R25 ;  /* 0x00000011100d2224 */ /* 0x000fe200078e0219 */
[----:B------:R-:W-:Y:S06]  /*2d20*/  BRA.U !UP0, `(.L_x_254) ;  /* 0x0000000508a07547 */ /* 0x000fec000b800000 */
[----:B------:R-:W0:Y:S01]  /*2d30*/  LDC R20, c[0x0][0x3c4] ;  /* 0x0000f100ff147b82 */ /* 0x000e220000000800 */
[----:B------:R-:W1:Y:S01]  /*2d40*/  LDCU UR20, c[0x0][0x3a4] ;  /* 0x00007480ff1477ac */ /* 0x000e620008000800 */
[----:B------:R-:W-:-:S05]  /*2d50*/  UMOV UR4, 0x8 ;  /* 0x0000000800047882 */ /* 0x000fca0000000000 */
.L_x_255:
[----:B0-----:R-:W-:Y:S02]  /*2d60*/  IMAD R29, R20, UR4, R11 ;  /* 0x00000004141d7c24 */ /* 0x001fe4000f8e020b */
[----:B-1----:R-:W-:-:S03]  /*2d70*/  IMAD.U32 R17, RZ, RZ, UR20 ;  /* 0x00000014ff117e24 */ /* 0x002fc6000f8e00ff */
[C---:B------:R-:W-:Y:S02]  /*2d80*/  IADD3 R21, PT, PT, R29.reuse, R20, RZ ;  /* 0x000000141d157210 */ /* 0x040fe40007ffe0ff */
[-C--:B------:R-:W-:Y:S02]  /*2d90*/  ISETP.GE.AND P6, PT, R29, R17.reuse, PT ;  /* 0x000000111d00720c */ /* 0x080fe40003fc6270 */
[----:B------:R-:W-:Y:S02]  /*2da0*/  ISETP.GE.AND P2, PT, R21, R17, PT ;  /* 0x000000111500720c */ /* 0x000fe40003f46270 */
[----:B------:R-:W-:Y:S02]  /*2db0*/  ISETP.LT.OR P6, PT, R29, RZ, P6 ;  /* 0x000000ff1d00720c */ /* 0x000fe400037c1670 */
[----:B------:R-:W-:-:S11]  /*2dc0*/  ISETP.LT.OR P2, PT, R21, RZ, P2 ;  /* 0x000000ff1500720c */ /* 0x000fd60001741670 */
[----:B------:R-:W0:Y:S01]  /*2dd0*/  @!P6 LDC.64 R6, c[0x0][0x380] ;  /* 0x0000e000ff06eb82 */ /* 0x000e220000000a00 */
[----:B------:R-:W-:-:S07]  /*2de0*/  @!P6 IMAD.IADD R19, R18, 0x1, R29 ;  /* 0x000000011213e824 */ /* 0x000fce00078e021d */
[----:B------:R-:W1:Y:S01]  /*2df0*/  @!P2 LDC.64 R4, c[0x0][0x380] ;  /* 0x0000e000ff04ab82 */ /* 0x000e620000000a00 */
[----:B0-----:R-:W-:-:S06]  /*2e00*/  @!P6 IMAD.WIDE R6, R19, 0x4, R6 ;  /* 0x000000041306e825 */ /* 0x001fcc00078e0206 */
[----:B------:R-:W2:Y:S01]  /*2e10*/  @!P6 LDG.E.CONSTANT R7, desc[UR16][R6.64] ;  /* 0x000000100607e981 */ /* 0x000ea2000c1e9900 */
[----:B------:R-:W-:-:S04]  /*2e20*/  @!P2 IMAD.IADD R19, R18, 0x1, R21 ;  /* 0x000000011213a824 */ /* 0x000fc800078e0215 */
[----:B-1----:R-:W-:-:S05]  /*2e30*/  @!P2 IMAD.WIDE R4, R19, 0x4, R4 ;  /* 0x000000041304a825 */ /* 0x002fca00078e0204 */
[----:B------:R0:W3:Y:S01]  /*2e40*/  @!P2 LDG.E.CONSTANT R19, desc[UR16][R4.64] ;  /* 0x000000100413a981 */ /* 0x0000e2000c1e9900 */
[----:B------:R-:W-:-:S04]  /*2e50*/  IADD3 R25, PT, PT, R21, R20, RZ ;  /* 0x0000001415197210 */ /* 0x000fc80007ffe0ff */
[C---:B------:R-:W-:Y:S01]  /*2e60*/  ISETP.GE.AND P5, PT, R25.reuse, R17, PT ;  /* 0x000000111900720c */ /* 0x040fe20003fa6270 */
[----:B------:R-:W-:-:S03]  /*2e70*/  IMAD.IADD R27, R25, 0x1, R20 ;  /* 0x00000001191b7824 */ /* 0x000fc600078e0214 */
[----:B------:R-:W-:-:S13]  /*2e80*/  ISETP.LT.OR P5, PT, R25, RZ, P5 ;  /* 0x000000ff1900720c */ /* 0x000fda0002fa1670 */
[----:B------:R-:W1:Y:S01]  /*2e90*/  @!P5 LDC.64 R22, c[0x0][0x380] ;  /* 0x0000e000ff16db82 */ /* 0x000e620000000a00 */
[----:B0-----:R-:W-:-:S05]  /*2ea0*/  @!P5 IADD3 R5, PT, PT, R18, R25, RZ ;  /* 0x000000191205d210 */ /* 0x001fca0007ffe0ff */
[----:B-1----:R-:W-:-:S06]  /*2eb0*/  @!P5 IMAD.WIDE R22, R5, 0x4, R22 ;  /* 0x000000040516d825 */ /* 0x002fcc00078e0216 */
[----:B------:R-:W4:Y:S01]  /*2ec0*/  @!P5 LDG.E.CONSTANT R23, desc[UR16][R22.64] ;  /* 0x000000101617d981 */ /* 0x000f22000c1e9900 */
[CC--:B--2---:R-:W-:Y:S02]  /*2ed0*/  @!P6 FSETP.GT.AND P0, PT, R7.reuse, R12.reuse, PT ;  /* 0x0000000c0700e20b */ /* 0x0c4fe40003f04000 */
[CC--:B------:R-:W-:Y:S02]  /*2ee0*/  FSETP.GT.AND P1, PT, R7.reuse, R12.reuse, !P6 ;  /* 0x0000000c0700720b */ /* 0x0c0fe40007724000 */
[----:B------:R-:W-:Y:S02]  /*2ef0*/  @!P6 FSEL R7, R7, R12, P0 ;  /* 0x0000000c0707e208 */ /* 0x000fe40000000000 */
[----:B------:R-:W-:-:S03]  /*2f00*/  ISETP.GE.AND P0, PT, R27, R17, PT ;  /* 0x000000111b00720c */ /* 0x000fc60003f06270 */
[----:B------:R-:W-:Y:S01]  /*2f10*/  @!P6 IMAD.MOV.U32 R12, RZ, RZ, R7 ;  /* 0x000000ffff0ce224 */ /* 0x000fe200078e0007 */
[----:B------:R-:W-:Y:S02]  /*2f20*/  ISETP.LT.OR P0, PT, R27, RZ, P0 ;  /* 0x000000ff1b00720c */ /* 0x000fe40000701670 */
[----:B------:R-:W-:-:S03]  /*2f30*/  PLOP3.LUT P6, PT, PT, PT, PT, 0x8, 0x80 ;  /* 0x000000000080781c */ /* 0x000fc60003fce170 */
[----:B------:R-:W-:Y:S01]  /*2f40*/  @P1 IMAD R13, R16, R17, R29 ;  /* 0x00000011100d1224 */ /* 0x000fe200078e021d */
[----:B---3--:R-:W-:-:S04]  /*2f50*/  @!P2 FSETP.GT.AND P1, PT, R19, R12, PT ;  /* 0x0000000c1300a20b */ /* 0x008fc80003f24000 */
[----:B------:R-:W-:Y:S01]  /*2f60*/  @!P2 FSEL R12, R19, R12, P1 ;  /* 0x0000000c130ca208 */ /* 0x000fe20000800000 */
[----:B------:R-:W-:Y:S01]  /*2f70*/  IMAD.IADD R19, R27, 0x1, R20 ;  /* 0x000000011b137824 */ /* 0x000fe200078e0214 */
[----:B------:R-:W-:Y:S01]  /*2f80*/  @!P2 PLOP3.LUT P6, PT, P1, PT, PT, 0x80, 0x8 ;  /* 0x000000000008a81c */ /* 0x000fe20000fcf070 */
[----:B------:R-:W0:Y:S03]  /*2f90*/  @!P0 LDC.64 R4, c[0x0][0x380] ;  /* 0x0000e000ff048b82 */ /* 0x000e260000000a00 */
[----:B------:R-:W-:-:S04]  /*2fa0*/  ISETP.GE.AND P1, PT, R19, R17, PT ;  /* 0x000000111300720c */ /* 0x000fc80003f26270 */
[----:B------:R-:W-:Y:S01]  /*2fb0*/  ISETP.LT.OR P1, PT, R19, RZ, P1 ;  /* 0x000000ff1300720c */ /* 0x000fe20000f21670 */
[----:B------:R-:W-:-:S12]  /*2fc0*/  @!P0 IMAD.IADD R29, R18, 0x1, R27 ;  /* 0x00000001121d8824 */ /* 0x000fd800078e021b */
[----:B------:R-:W1:Y:S01]  /*2fd0*/  @!P1 LDC.64 R6, c[0x0][0x380] ;  /* 0x0000e000ff069b82 */ /* 0x000e620000000a00 */
[----:B0-----:R-:W-:-:S06]  /*2fe0*/  @!P0 IMAD.WIDE R4, R29, 0x4, R4 ;  /* 0x000000041d048825 */ /* 0x001fcc00078e0204 */
[----:B------:R-:W2:Y:S01]  /*2ff0*/  @!P0 LDG.E.CONSTANT R5, desc[UR16][R4.64] ;  /* 0x0000001004058981 */ /* 0x000ea2000c1e9900 */
[----:B------:R-:W-:-:S05]  /*3000*/  @!P1 IADD3 R29, PT, PT, R18, R19, RZ ;  /* 0x00000013121d9210 */ /* 0x000fca0007ffe0ff */
[----:B-1----:R-:W-:-:S05]  /*3010*/  @!P1 IMAD.WIDE R6, R29, 0x4, R6 ;  /* 0x000000041d069825 */ /* 0x002fca00078e0206 */
[----:B------:R0:W3:Y:S01]  /*3020*/  @!P1 LDG.E.CONSTANT R29, desc[UR16][R6.64] ;  /* 0x00000010061d9981 */ /* 0x0000e2000c1e9900 */
[----:B------:R-:W-:Y:S01]  /*3030*/  @P6 IMAD R13, R16, R17, R21 ;  /* 0x00000011100d6224 */ /* 0x000fe200078e0215 */
[-C--:B----4-:R-:W-:Y:S02]  /*3040*/  @!P5 FSETP.GT.AND P6, PT, R23, R12.reuse, PT ;  /* 0x0000000c1700d20b */ /* 0x090fe40003fc4000 */
[----:B------:R-:W-:Y:S02]  /*3050*/  PLOP3.LUT P2, PT, PT, PT, PT, 0x8, 0x80 ;  /* 0x000000000080781c */ /* 0x000fe40003f4e170 */
[----:B------:R-:W-:Y:S01]  /*3060*/  @!P5 PLOP3.LUT P2, PT, P6, PT, PT, 0x80, 0x8 ;  /* 0x000000000008d81c */ /* 0x000fe2000374f070 */
[----:B------:R-:W-:Y:S01]  /*3070*/  IMAD.IADD R21, R19, 0x1, R20 ;  /* 0x0000000113157824 */ /* 0x000fe200078e0214 */
[----:B------:R-:W-:Y:S02]  /*3080*/  @!P5 FSEL R12, R23, R12, P6 ;  /* 0x0000000c170cd208 */ /* 0x000fe40003000000 */
[----:B------:R-:W-:-:S09]  /*3090*/  PLOP3.LUT P5, PT, PT, PT, PT, 0x8, 0x80 ;  /* 0x000000000080781c */ /* 0x000fd20003fae170 */
[-C--:B------:R-:W-:Y:S01]  /*30a0*/  @P2 IMAD R13, R16, R17.reuse, R25 ;  /* 0x00000011100d2224 */ /* 0x080fe200078e0219 */
[----:B------:R-:W-:-:S04]  /*30b0*/  ISETP.GE.AND P2, PT, R21, R17, PT ;  /* 0x000000111500720c */ /* 0x000fc80003f46270 */
[C---:B------:R-:W-:Y:S01]  /*30c0*/  ISETP.LT.OR P2, PT, R21.reuse, RZ, P2 ;  /* 0x000000ff1500720c */ /* 0x040fe20001741670 */
[----:B------:R-:W-:-:S05]  /*30d0*/  IMAD.IADD R25, R21, 0x1, R20 ;  /* 0x0000000115197824 */ /* 0x000fca00078e0214 */
[----:B------:R-:W-:-:S07]  /*30e0*/  IADD3 R24, PT, PT, R25, R20, RZ ;  /* 0x0000001419187210 */ /* 0x000fce0007ffe0ff */
[----:B0-----:R-:W0:Y:S01]  /*30f0*/  @!P2 LDC.64 R6, c[0x0][0x380] ;  /* 0x0000e000ff06ab82 */ /* 0x001e220000000a00 */
[----:B------:R-:W-:-:S04]  /*3100*/  @!P2 IMAD.IADD R23, R18, 0x1, R21 ;  /* 0x000000011217a824 */ /* 0x000fc800078e0215 */
[----:B0-----:R-:W-:-:S06]  /*3110*/  @!P2 IMAD.WIDE R22, R23, 0x4, R6 ;  /* 0x000000041716a825 */ /* 0x001fcc00078e0206 */
[----:B------:R-:W4:Y:S01]  /*3120*/  @!P2 LDG.E.CONSTANT R23, desc[UR16][R22.64] ;  /* 0x000000101617a981 */ /* 0x000f22000c1e9900 */
[----:B--2---:R-:W-:-:S04]  /*3130*/  @!P0 FSETP.GT.AND P6, PT, R5, R12, PT ;  /* 0x0000000c0500820b */ /* 0x004fc80003fc4000 */
[----:B------:R-:W-:Y:S02]  /*3140*/  @!P0 PLOP3.LUT P5, PT, P6, PT, PT, 0x80, 0x8 ;  /* 0x000000000008881c */ /* 0x000fe400037af070 */
[----:B------:R-:W-:Y:S02]  /*3150*/  @!P0 FSEL R12, R5, R12, P6 ;  /* 0x0000000c050c8208 */ /* 0x000fe40003000000 */
[C---:B------:R-:W-:Y:S02]  /*3160*/  ISETP.GE.AND P6, PT, R25.reuse, R17, PT ;  /* 0x000000111900720c */ /* 0x040fe40003fc6270 */
[----:B------:R-:W-:Y:S02]  /*3170*/  PLOP3.LUT P0, PT, PT, PT, PT, 0x8, 0x80 ;  /* 0x000000000080781c */ /* 0x000fe40003f0e170 */
[----:B------:R-:W-:-:S05]  /*3180*/  ISETP.LT.OR P6, PT, R25, RZ, P6 ;  /* 0x000000ff1900720c */ /* 0x000fca00037c1670 */
[----:B------:R-:W-:Y:S01]  /*3190*/  @P5 IMAD R13, R16, R17, R27 ;  /* 0x00000011100d5224 */ /* 0x000fe200078e021b */
[----:B---3--:R-:W-:-:S04]  /*31a0*/  @!P1 FSETP.GT.AND P5, PT, R29, R12, PT ;  /* 0x0000000c1d00920b */ /* 0x008fc80003fa4000 */
[----:B------:R-:W-:Y:S02]  /*31b0*/  @!P1 FSEL R12, R29, R12, P5 ;  /* 0x0000000c1d0c9208 */ /* 0x000fe40002800000 */
[----:B------:R-:W-:Y:S01]  /*31c0*/  @!P1 PLOP3.LUT P0, PT, P5, PT, PT, 0x80, 0x8 ;  /* 0x000000000008981c */ /* 0x000fe20002f0f070 */
[----:B------:R-:W0:Y:S01]  /*31d0*/  @!P6 LDC.64 R4, c[0x0][0x380] ;  /* 0x0000e000ff04eb82 */ /* 0x000e220000000a00 */
[----:B------:R-:W-:-:S04]  /*31e0*/  ISETP.GE.AND P5, PT, R24, R17, PT ;  /* 0x000000111800720c */ /* 0x000fc80003fa6270 */
[----:B------:R-:W-:Y:S01]  /*31f0*/  ISETP.LT.OR P5, PT, R24, RZ, P5 ;  /* 0x000000ff1800720c */ /* 0x000fe20002fa1670 */
[----:B------:R-:W-:-:S12]  /*3200*/  @!P6 IMAD.IADD R27, R18, 0x1, R25 ;  /* 0x00000001121be824 */ /* 0x000fd800078e0219 */
[----:B------:R-:W1:Y:S01]  /*3210*/  @!P5 LDC.64 R6, c[0x0][0x380] ;  /* 0x0000e000ff06db82 */ /* 0x000e620000000a00 */
[----:B0-----:R-:W-:Y:S01]  /*3220*/  @!P6 IMAD.WIDE R4, R27, 0x4, R4 ;  /* 0x000000041b04e825 */ /* 0x001fe200078e0204 */
[----:B------:R-:W-:-:S05]  /*3230*/  @!P5 IADD3 R27, PT, PT, R18, R24, RZ ;  /* 0x00000018121bd210 */ /* 0x000fca0007ffe0ff */
[----:B------:R-:W2:Y:S01]  /*3240*/  @!P6 LDG.E.CONSTANT R5, desc[UR16][R4.64] ;  /* 0x000000100405e981 */ /* 0x000ea2000c1e9900 */
[----:B-1----:R-:W-:-:S06]  /*3250*/  @!P5 IMAD.WIDE R6, R27, 0x4, R6 ;  /* 0x000000041b06d825 */ /* 0x002fcc00078e0206 */
[----:B------:R-:W3:Y:S01]  /*3260*/  @!P5 LDG.E.CONSTANT R7, desc[UR16][R6.64] ;  /* 0x000000100607d981 */ /* 0x000ee2000c1e9900 */
[----:B------:R-:W-:Y:S01]  /*3270*/  @P0 IMAD R13, R16, R17, R19 ;  /* 0x00000011100d0224 */ /* 0x000fe200078e0213 */
[----:B------:R-:W-:Y:S02]  /*3280*/  PLOP3.LUT P1, PT, PT, PT, PT, 0x8, 0x80 ;  /* 0x000000000080781c */ /* 0x000fe40003f2e170 */
[----:B----4-:R-:W-:-:S04]  /*3290*/  @!P2 FSETP.GT.AND P0, PT, R23, R12, PT ;  /* 0x0000000c1700a20b */ /* 0x010fc80003f04000 */
[----:B------:R-:W-:Y:S02]  /*32a0*/  @!P2 PLOP3.LUT P1, PT, P0, PT, PT, 0x80, 0x8 ;  /* 0x000000000008a81c */ /* 0x000fe4000072f070 */
[----:B------:R-:W-:Y:S01]  /*32b0*/  @!P2 FSEL R12, R23, R12, P0 ;  /* 0x0000000c170ca208 */ /* 0x000fe20000000000 */
[----:B------:R-:W-:Y:S01]  /*32c0*/  UIADD3 UR4, UPT, UPT, UR4, 0x8, URZ ;  /* 0x0000000804047890 */ /* 0x000fe2000fffe0ff */
[----:B------:R-:W-:-:S09]  /*32d0*/  PLOP3.LUT P2, PT, PT, PT, PT, 0x8, 0x80 ;  /* 0x000000000080781c */ /* 0x000fd20003f4e170 */
[----:B------:R-:W-:Y:S01]  /*32e0*/  @P1 IMAD R13, R16, R17, R21 ;  /* 0x00000011100d1224 */ /* 0x000fe200078e0215 */
[----:B------:R-:W-:Y:S01]  /*32f0*/  PLOP3.LUT P1, PT, PT, PT, PT, 0x8, 0x80 ;  /* 0x000000000080781c */ /* 0x000fe20003f2e170 */
[----:B------:R-:W-:Y:S01]  /*3300*/  UISETP.NE.AND UP0, UPT, UR4, UR12, UPT ;  /* 0x0000000c0400728c */ /* 0x000fe2000bf05270 */
[----:B--2---:R-:W-:-:S04]  /*3310*/  @!P6 FSETP.GT.AND P0, PT, R5, R12, PT ;  /* 0x0000000c0500e20b */ /* 0x004fc80003f04000 */
[----:B------:R-:W-:Y:S02]  /*3320*/  @!P6 FSEL R12, R5, R12, P0 ;  /* 0x0000000c050ce208 */ /* 0x000fe40000000000 */
[----:B------:R-:W-:Y:S02]  /*3330*/  @!P6 PLOP3.LUT P1, PT, P0, PT, PT, 0x80, 0x8 ;  /* 0x000000000008e81c */ /* 0x000fe4000072f070 */
[----:B---3--:R-:W-:-:S04]  /*3340*/  @!P5 FSETP.GT.AND P0, PT, R7, R12, PT ;  /* 0x0000000c0700d20b */ /* 0x008fc80003f04000 */
[----:B------:R-:W-:-:S07]  /*3350*/  @!P5 PLOP3.LUT P2, PT, P0, PT, PT, 0x80, 0x8 ;  /* 0x000000000008d81c */ /* 0x000fce000074f070 */
[----:B------:R-:W-:Y:S01]  /*3360*/  @P1 IMAD R13, R16, R17, R25 ;  /* 0x00000011100d1224 */ /* 0x000fe200078e0219 */
[----:B------:R-:W-:-:S05]  /*3370*/  @!P5 FSEL R12, R7, R12, P0 ;  /* 0x0000000c070cd208 */ /* 0x000fca0000000000 */
[----:B------:R-:W-:Y:S01]  /*3380*/  @P2 IMAD R13, R16, R17, R24 ;  /* 0x00000011100d2224 */ /* 0x000fe200078e0218 */
[----:B------:R-:W-:Y:S06]  /*3390*/  BRA.U UP0, `(.L_x_255) ;  /* 0xfffffff900707547 */ /* 0x000fec000b83ffff */
[----:B------:R-:W-:-:S07]  /*33a0*/  IMAD.U32 R24, RZ, RZ, UR12 ;  /* 0x0000000cff187e24 */ /* 0x000fce000f8e00ff */
.L_x_254:
[----:B------:R-:W-:-:S09]  /*33b0*/  UISETP.NE.AND UP0, UPT, UR13, URZ, UPT ;  /* 0x000000ff0d00728c */ /* 0x000fd2000bf05270 */
[----:B------:R-:W-:Y:S05]  /*33c0*/  BRA.U !UP0, `(.L_x_253) ;  /* 0x0000000508807547 */ /* 0x000fea000b800000 */
[----:B------:R-:W-:Y:S01]  /*33d0*/  UISETP.NE.AND UP0, UPT, UR15, URZ, UPT ;  /* 0x000000ff0f00728c */ /* 0x000fe2000bf05270 */
[----:B------:R-:W-:Y:S10]  /*33e0*/  @!P3 BRA `(.L_x_256) ;  /* 0x0000000000c8b947 */ /* 0x000ff40003800000 */
[----:B------:R-:W0:Y:S02]  /*33f0*/  LDCU UR4, c[0x0][0x3c4] ;  /* 0x00007880ff0477ac */ /* 0x000e240008000800 */
[----:B0-----:R-:W-:-:S04]  /*3400*/  IMAD R26, R24, UR4, R11 ;  /* 0x00000004181a7c24 */ /* 0x001fc8000f8e020b */
[C---:B------:R-:W-:Y:S01]  /*3410*/  VIADD R25, R26.reuse, UR4 ;  /* 0x000000041a197c36 */ /* 0x040fe20008000000 */
[----:B------:R-:W-:-:S04]  /*3420*/  ISETP.GE.AND P0, PT, R26, R17, PT ;  /* 0x000000111a00720c */ /* 0x000fc80003f06270 */
[----:B------:R-:W-:Y:S02]  /*3430*/  ISETP.LT.OR P0, PT, R26, RZ, P0 ;  /* 0x000000ff1a00720c */ /* 0x000fe40000701670 */
[CC--:B------:R-:W-:Y:S02]  /*3440*/  ISETP.GE.AND P1, PT, R25.reuse, R17.reuse, PT ;  /* 0x000000111900720c */ /* 0x0c0fe40003f26270 */
[C---:B------:R-:W-:Y:S02]  /*3450*/  IADD3 R19, PT, PT, R25.reuse, UR4, RZ ;  /* 0x0000000419137c10 */ /* 0x040fe4000fffe0ff */
[----:B------:R-:W-:Y:S02]  /*3460*/  ISETP.LT.OR P1, PT, R25, RZ, P1 ;  /* 0x000000ff1900720c */ /* 0x000fe40000f21670 */
[C---:B------:R-:W-:Y:S01]  /*3470*/  ISETP.GE.AND P2, PT, R19.reuse, R17, PT ;  /* 0x000000111300720c */ /* 0x040fe20003f46270 */
[----:B------:R-:W-:-:S03]  /*3480*/  VIADD R27, R19, UR4 ;  /* 0x00000004131b7c36 */ /* 0x000fc60008000000 */
[----:B------:R-:W-:Y:S01]  /*3490*/  ISETP.LT.OR P2, PT, R19, RZ, P2 ;  /* 0x000000ff1300720c */ /* 0x000fe20001741670 */
[----:B------:R-:W0:Y:S01]  /*34a0*/  @!P0 LDC.64 R6, c[0x0][0x380] ;  /* 0x0000e000ff068b82 */ /* 0x000e220000000a00 */
[----:B------:R-:W-:-:S07]  /*34b0*/  @!P0 IMAD.IADD R21, R18, 0x1, R26 ;  /* 0x0000000112158824 */ /* 0x000fce00078e021a */
[----:B------:R-:W1:Y:S01]  /*34c0*/  @!P1 LDC.64 R4, c[0x0][0x380] ;  /* 0x0000e000ff049b82 */ /* 0x000e620000000a00 */
[----:B------:R-:W-:-:S04]  /*34d0*/  ISETP.GE.AND P5, PT, R27, R17, PT ;  /* 0x000000111b00720c */ /* 0x000fc80003fa6270 */
[----:B------:R-:W-:Y:S02]  /*34e0*/  ISETP.LT.OR P5, PT, R27, RZ, P5 ;  /* 0x000000ff1b00720c */ /* 0x000fe40002fa1670 */
[----:B------:R-:W-:Y:S01]  /*34f0*/  @!P1 IADD3 R23, PT, PT, R18, R25, RZ ;  /* 0x0000001912179210 */ /* 0x000fe20007ffe0ff */
[----:B0-----:R-:W-:Y:S02]  /*3500*/  @!P0 IMAD.WIDE R20, R21, 0x4, R6 ;  /* 0x0000000415148825 */ /* 0x001fe400078e0206 */
[----:B------:R-:W0:Y:S04]  /*3510*/  @!P2 LDC.64 R6, c[0x0][0x380] ;  /* 0x0000e000ff06ab82 */ /* 0x000e280000000a00 */
[----:B------:R-:W2:Y:S01]  /*3520*/  @!P0 LDG.E.CONSTANT R21, desc[UR16][R20.64] ;  /* 0x0000001014158981 */ /* 0x000ea2000c1e9900 */
[----:B-1----:R-:W-:-:S03]  /*3530*/  @!P1 IMAD.WIDE R22, R23, 0x4, R4 ;  /* 0x0000000417169825 */ /* 0x002fc600078e0204 */
[----:B------:R-:W1:Y:S01]  /*3540*/  @!P5 LDC.64 R4, c[0x0][0x380] ;  /* 0x0000e000ff04db82 */ /* 0x000e620000000a00 */
[----:B------:R-:W-:Y:S02]  /*3550*/  @!P2 IMAD.IADD R29, R18, 0x1, R19 ;  /* 0x00000001121da824 */ /* 0x000fe400078e0213 */
[----:B------:R-:W3:Y:S02]  /*3560*/  @!P1 LDG.E.CONSTANT R23, desc[UR16][R22.64] ;  /* 0x0000001016179981 */ /* 0x000ee4000c1e9900 */
[----:B0-----:R-:W-:-:S04]  /*3570*/  @!P2 IMAD.WIDE R6, R29, 0x4, R6 ;  /* 0x000000041d06a825 */ /* 0x001fc800078e0206 */
[----:B------:R-:W-:Y:S02]  /*3580*/  @!P5 IMAD.IADD R29, R18, 0x1, R27 ;  /* 0x00000001121dd824 */ /* 0x000fe400078e021b */
[----:B------:R-:W4:Y:S02]  /*3590*/  @!P2 LDG.E.CONSTANT R7, desc[UR16][R6.64] ;  /* 0x000000100607a981 */ /* 0x000f24000c1e9900 */
[----:B-1----:R-:W-:-:S06]  /*35a0*/  @!P5 IMAD.WIDE R4, R29, 0x4, R4 ;  /* 0x000000041d04d825 */ /* 0x002fcc00078e0204 */
[----:B------:R-:W5:Y:S01]  /*35b0*/  @!P5 LDG.E.CONSTANT R5, desc[UR16][R4.64] ;  /* 0x000000100405d981 */ /* 0x000f62000c1e9900 */
[----:B------:R-:W-:Y:S01]  /*35c0*/  VIADD R24, R24, 0x4 ;  /* 0x0000000418187836 */ /* 0x000fe20000000000 */
[----:B--2---:R-:W-:-:S04]  /*35d0*/  @!P0 FSETP.GT.AND P6, PT, R21, R12, PT ;  /* 0x0000000c1500820b */ /* 0x004fc80003fc4000 */
[CC--:B------:R-:W-:Y:S02]  /*35e0*/  @!P0 FSEL R20, R21.reuse, R12.reuse, P6 ;  /* 0x0000000c15148208 */ /* 0x0c0fe40003000000 */
[----:B------:R-:W-:Y:S02]  /*35f0*/  FSETP.GT.AND P6, PT, R21, R12, !P0 ;  /* 0x0000000c1500720b */ /* 0x000fe400047c4000 */
[----:B------:R-:W-:Y:S02]  /*3600*/  @!P0 MOV R12, R20 ;  /* 0x00000014000c8202 */ /* 0x000fe40000000f00 */
[----:B------:R-:W-:-:S09]  /*3610*/  PLOP3.LUT P0, PT, PT, PT, PT, 0x8, 0x80 ;  /* 0x000000000080781c */ /* 0x000fd20003f0e170 */
[----:B------:R-:W-:Y:S01]  /*3620*/  @P6 IMAD R13, R16, R17, R26 ;  /* 0x00000011100d6224 */ /* 0x000fe200078e021a */
[----:B---3--:R-:W-:-:S04]  /*3630*/  @!P1 FSETP.GT.AND P6, PT, R23, R12, PT ;  /* 0x0000000c1700920b */ /* 0x008fc80003fc4000 */
[----:B------:R-:W-:Y:S02]  /*3640*/  @!P1 PLOP3.LUT P0, PT, P6, PT, PT, 0x80, 0x8 ;  /* 0x000000000008981c */ /* 0x000fe4000370f070 */
[----:B------:R-:W-:-:S04]  /*3650*/  @!P1 FSEL R12, R23, R12, P6 ;  /* 0x0000000c170c9208 */ /* 0x000fc80003000000 */
[----:B----4-:R-:W-:-:S04]  /*3660*/  @!P2 FSETP.GT.AND P6, PT, R7, R12, PT ;  /* 0x0000000c0700a20b */ /* 0x010fc80003fc4000 */
[----:B------:R-:W-:-:S03]  /*3670*/  @!P2 FSEL R12, R7, R12, P6 ;  /* 0x0000000c070ca208 */ /* 0x000fc60003000000 */
[----:B------:R-:W-:Y:S01]  /*3680*/  @P0 IMAD R13, R16, R17, R25 ;  /* 0x00000011100d0224 */ /* 0x000fe200078e0219 */
[CC--:B-----5:R-:W-:Y:S02]  /*3690*/  @!P5 FSETP.GT.AND P1, PT, R5.reuse, R12.reuse, PT ;  /* 0x0000000c0500d20b */ /* 0x0e0fe40003f24000 */
[----:B------:R-:W-:Y:S02]  /*36a0*/  PLOP3.LUT P0, PT, PT, PT, PT, 0x8, 0x80 ;  /* 0x000000000080781c */ /* 0x000fe40003f0e170 */
[----:B------:R-:W-:Y:S02]  /*36b0*/  @!P2 PLOP3.LUT P0, PT, P6, PT, PT, 0x80, 0x8 ;  /* 0x000000000008a81c */ /* 0x000fe4000370f070 */
[----:B------:R-:W-:Y:S02]  /*36c0*/  PLOP3.LUT P6, PT, PT, PT, PT, 0x8, 0x80 ;  /* 0x000000000080781c */ /* 0x000fe40003fce170 */
[----:B------:R-:W-:Y:S02]  /*36d0*/  @!P5 PLOP3.LUT P6, PT, P1, PT, PT, 0x80, 0x8 ;  /* 0x000000000008d81c */ /* 0x000fe40000fcf070 */
[----:B------:R-:W-:-:S07]  /*36e0*/  @!P5 FSEL R12, R5, R12, P1 ;  /* 0x0000000c050cd208 */ /* 0x000fce0000800000 */
[----:B------:R-:W-:-:S04]  /*36f0*/  @P0 IMAD R13, R16, R17, R19 ;  /* 0x00000011100d0224 */ /* 0x000fc800078e0213 */
[----:B------:R-:W-:-:S07]  /*3700*/  @P6 IMAD R13, R16, R17, R27 ;  /* 0x00000011100d6224 */ /* 0x000fce00078e021b */
.L_x_256:
[----:B------:R-:W-:Y:S05]  /*3710*/  BRA.U !UP0, `(.L_x_253) ;  /* 0x0000000108ac7547 */ /* 0x000fea000b800000 */
[----:B------:R-:W0:Y:S01]  /*3720*/  LDCU UR4, c[0x0][0x3ac] ;  /* 0x00007580ff0477ac */ /* 0x000e220008000800 */
[----:B------:R-:W-:Y:S02]  /*3730*/  UISETP.NE.AND UP0, UPT, UR15, 0x1, UPT ;  /* 0x000000010f00788c */ /* 0x000fe4000bf05270 */
[----:B0-----:R-:W-:-:S07]  /*3740*/  ULOP3.LUT UP1, URZ, UR4, 0x1, URZ, 0xc0, !UPT ;  /* 0x0000000104ff7892 */ /* 0x001fce000f82c0ff */
[----:B------:R-:W-:Y:S05]  /*3750*/  BRA.U !UP0, `(.L_x_257) ;  /* 0x0000000108687547 */ /* 0x000fea000b800000 */
[----:B------:R-:W0:Y:S02]  /*3760*/  LDCU UR4, c[0x0][0x3c4] ;  /* 0x00007880ff0477ac */ /* 0x000e240008000800 */
[----:B0-----:R-:W-:-:S04]  /*3770*/  IMAD R21, R24, UR4, R11 ;  /* 0x0000000418157c24 */ /* 0x001fc8000f8e020b */
[C---:B------:R-:W-:Y:S01]  /*3780*/  VIADD R20, R21.reuse, UR4 ;  /* 0x0000000415147c36 */ /* 0x040fe20008000000 */
[----:B------:R-:W-:-:S04]  /*3790*/  ISETP.GE.AND P0, PT, R21, R17, PT ;  /* 0x000000111500720c */ /* 0x000fc80003f06270 */
[----:B------:R-:W-:Y:S02]  /*37a0*/  ISETP.LT.OR P0, PT, R21, RZ, P0 ;  /* 0x000000ff1500720c */ /* 0x000fe40000701670 */
[----:B------:R-:W-:-:S04]  /*37b0*/  ISETP.GE.AND P1, PT, R20, R17, PT ;  /* 0x000000111400720c */ /* 0x000fc80003f26270 */
[----:B------:R-:W-:-:S07]  /*37c0*/  ISETP.LT.OR P1, PT, R20, RZ, P1 ;  /* 0x000000ff1400720c */ /* 0x000fce0000f21670 */
[----:B------:R-:W0:Y:S01]  /*37d0*/  @!P0 LDC.64 R6, c[0x0][0x380] ;  /* 0x0000e000ff068b82 */ /* 0x000e220000000a00 */
[----:B------:R-:W-:-:S07]  /*37e0*/  @!P0 IADD3 R19, PT, PT, R18, R21, RZ ;  /* 0x0000001512138210 */ /* 0x000fce0007ffe0ff */
[----:B------:R-:W1:Y:S01]  /*37f0*/  @!P1 LDC.64 R4, c[0x0][0x380] ;  /* 0x0000e000ff049b82 */ /* 0x000e620000000a00 */
[----:B0-----:R-:W-:-:S06]  /*3800*/  @!P0 IMAD.WIDE R6, R19, 0x4, R6 ;  /* 0x0000000413068825 */ /* 0x001fcc00078e0206 */
[----:B------:R-:W2:Y:S01]  /*3810*/  @!P0 LDG.E.CONSTANT R7, desc[UR16][R6.64] ;  /* 0x0000001006078981 */ /* 0x000ea2000c1e9900 */
[----:B------:R-:W-:-:S04]  /*3820*/  @!P1 IMAD.IADD R19, R18, 0x1, R20 ;  /* 0x0000000112139824 */ /* 0x000fc800078e0214 */
[----:B-1----:R-:W-:-:S06]  /*3830*/  @!P1 IMAD.WIDE R4, R19, 0x4, R4 ;  /* 0x0000000413049825 */ /* 0x002fcc00078e0204 */
[----:B------:R-:W3:Y:S01]  /*3840*/  @!P1 LDG.E.CONSTANT R5, desc[UR16][R4.64] ;  /* 0x0000001004059981 */ /* 0x000ee2000c1e9900 */
[----:B------:R-:W-:Y:S02]  /*3850*/  PLOP3.LUT P6, PT, PT, PT, PT, 0x8, 0x80 ;  /* 0x000000000080781c */ /* 0x000fe40003fce170 */
[----:B------:R-:W-:Y:S02]  /*3860*/  IADD3 R24, PT, PT, R24, 0x2, RZ ;  /* 0x0000000218187810 */ /* 0x000fe40007ffe0ff */
[CC--:B--2---:R-:W-:Y:S02]  /*3870*/  @!P0 FSETP.GT.AND P2, PT, R7.reuse, R12.reuse, PT ;  /* 0x0000000c0700820b */ /* 0x0c4fe40003f44000 */
[CC--:B------:R-:W-:Y:S02]  /*3880*/  FSETP.GT.AND P5, PT, R7.reuse, R12.reuse, !P0 ;  /* 0x0000000c0700720b */ /* 0x0c0fe400047a4000 */
[----:B------:R-:W-:-:S05]  /*3890*/  @!P0 FSEL R19, R7, R12, P2 ;  /* 0x0000000c07138208 */ /* 0x000fca0001000000 */
[----:B------:R-:W-:-:S05]  /*38a0*/  @!P0 IMAD.MOV.U32 R12, RZ, RZ, R19 ;  /* 0x000000ffff0c8224 */ /* 0x000fca00078e0013 */
[----:B---3--:R-:W-:Y:S01]  /*38b0*/  @!P1 FSETP.GT.AND P2, PT, R5, R12, PT ;  /* 0x0000000c0500920b */ /* 0x008fe20003f44000 */
[----:B------:R-:W-:-:S03]  /*38c0*/  @P5 IMAD R13, R16, R17, R21 ;  /* 0x00000011100d5224 */ /* 0x000fc600078e0215 */
[----:B------:R-:W-:Y:S02]  /*38d0*/  @!P1 PLOP3.LUT P6, PT, P2, PT, PT, 0x80, 0x8 ;  /* 0x000000000008981c */ /* 0x000fe400017cf070 */
[----:B------:R-:W-:-:S11]  /*38e0*/  @!P1 FSEL R12, R5, R12, P2 ;  /* 0x0000000c050c9208 */ /* 0x000fd60001000000 */
[----:B------:R-:W-:-:S07]  /*38f0*/  @P6 IMAD R13, R16, R17, R20 ;  /* 0x00000011100d6224 */ /* 0x000fce00078e0214 */
.L_x_257:
[----:B------:R-:W-:Y:S05]  /*3900*/  BRA.U !UP1, `(.L_x_253) ;  /* 0x0000000109307547 */ /* 0x000fea000b800000 */
[----:B------:R-:W0:Y:S02]  /*3910*/  LDCU UR4, c[0x0][0x3c4] ;  /* 0x00007880ff0477ac */ /* 0x000e240008000800 */
[----:B0-----:R-:W-:-:S05]  /*3920*/  IMAD R24, R24, UR4, R11 ;  /* 0x0000000418187c24 */ /* 0x001fca000f8e020b */
[----:B------:R-:W-:-:S04]  /*3930*/  ISETP.GE.AND P0, PT, R24, R17, PT ;  /* 0x000000111800720c */ /* 0x000fc80003f06270 */
[----:B------:R-:W-:-:S13]  /*3940*/  ISETP.LT.OR P0, PT, R24, RZ, P0 ;  /* 0x000000ff1800720c */ /* 0x000fda0000701670 */
[----:B------:R-:W-:Y:S05]  /*3950*/  @P0 BRA `(.L_x_253) ;  /* 0x00000000001c0947 */ /* 0x000fea0003800000 */
[----:B------:R-:W0:Y:S01]  /*3960*/  LDC.64 R4, c[0x0][0x380] ;  /* 0x0000e000ff047b82 */ /* 0x000e220000000a00 */
[----:B------:R-:W-:-:S04]  /*3970*/  IMAD.IADD R7, R18, 0x1, R24 ;  /* 0x0000000112077824 */ /* 0x000fc800078e0218 */
[----:B0-----:R-:W-:-:S06]  /*3980*/  IMAD.WIDE R4, R7, 0x4, R4 ;  /* 0x0000000407047825 */ /* 0x001fcc00078e0204 */
[----:B------:R-:W2:Y:S02]  /*3990*/  LDG.E.CONSTANT R5, desc[UR16][R4.64] ;  /* 0x0000001004057981 */ /* 0x000ea4000c1e9900 */
[----:B--2---:R-:W-:-:S04]  /*39a0*/  FSETP.GT.AND P0, PT, R5, R12, PT ;  /* 0x0000000c0500720b */ /* 0x004fc80003f04000 */
[----:B------:R-:W-:-:S09]  /*39b0*/  FSEL R12, R5, R12, P0 ;  /* 0x0000000c050c7208 */ /* 0x000fd20000000000 */
[----:B------:R-:W-:-:S07]  /*39c0*/  @P0 IMAD R13, R16, R17, R24 ;  /* 0x00000011100d0224 */ /* 0x000fce00078e0218 */
.L_x_253:
[----:B------:R-:W-:Y:S05]  /*39d0*/  BSYNC.RECONVERGENT B1 ;  /* 0x0000000000017941 */ /* 0x000fea0003800200 */
.L_x_252:
[----:B------:R-:W-:Y:S05]  /*39e0*/  @P4 BRA `(.L_x_258) ;  /* 0xffffffec00004947 */ /* 0x000fea000383ffff */
[----:B------:R-:W0:Y:S01]  /*39f0*/  LDCU UR4, c[0x0][0x3cc] ;  /* 0x00007980ff0477ac */ /* 0x000e220008000800 */
[----:B------:R-:W1:Y:S01]  /*3a00*/  LDC.64 R4, c[0x0][0x388] ;  /* 0x0000e200ff047b82 */ /* 0x000e620000000a00 */
[----:B------:R-:W-:Y:S01]  /*3a10*/  IADD3 R0, P0, PT, R0, UR8, RZ ;  /* 0x0000000800007c10 */ /* 0x000fe2000ff1e0ff */
[----:B------:R-:W2:Y:S03]  /*3a20*/  LDCU UR20, c[0x0][0x3d0] ;  /* 0x00007a00ff1477ac */ /* 0x000ea60008000800 */
[----:B------:R-:W-:Y:S02]  /*3a30*/  IADD3.X R2, PT, PT, R2, UR9, RZ, P0, !PT ;  /* 0x0000000902027c10 */ /* 0x000fe400087fe4ff */
[----:B------:R-:W-:Y:S01]  /*3a40*/  ISETP.GE.U32.AND P0, PT, R0, UR6, PT ;  /* 0x0000000600007c0c */ /* 0x000fe2000bf06070 */
[----:B------:R-:W3:Y:S03]  /*3a50*/  LDC.64 R6, c[0x0][0x390] ;  /* 0x0000e400ff067b82 */ /* 0x000ee60000000a00 */
[----:B------:R-:W-:Y:S01]  /*3a60*/  ISETP.GE.AND.EX P0, PT, R2, UR5, PT, P0 ;  /* 0x0000000502007c0c */ /* 0x000fe2000bf06300 */
[----:B0-----:R-:W-:-:S04]  /*3a70*/  IMAD R9, R8, UR4, R9 ;  /* 0x0000000408097c24 */ /* 0x001fc8000f8e0209 */
[----:B--2---:R-:W-:-:S04]  /*3a80*/  IMAD R9, R9, UR20, R10 ;  /* 0x0000001409097c24 */ /* 0x004fc8000f8e020a */
[----:B-1----:R-:W-:-:S05]  /*3a90*/  IMAD.WIDE R4, R9, 0x4, R4 ;  /* 0x0000000409047825 */ /* 0x002fca00078e0204 */
[----:B------:R0:W-:Y:S01]  /*3aa0*/  STG.E desc[UR16][R4.64], R12 ;  /* 0x0000000c04007986 */ /* 0x0001e2000c101910 */
[----:B---3--:R-:W-:-:S05]  /*3ab0*/  IMAD.WIDE R6, R9, 0x4, R6 ;  /* 0x0000000409067825 */ /* 0x008fca00078e0206 */
[----:B------:R0:W-:Y:S01]  /*3ac0*/  STG.E desc[UR16][R6.64], R13 ;  /* 0x0000000d06007986 */ /* 0x0001e2000c101910 */
[----:B------:R-:W-:Y:S05]  /*3ad0*/  @!P0 BRA `(.L_x_259) ;  /* 0xffffffe000b48947 */ /* 0x000fea000383ffff */
[----:B------:R-:W-:Y:S05]  /*3ae0*/  BSYNC.RECONVERGENT B0 ;  /* 0x0000000000007941 */ /* 0x000fea0003800200 */
.L_x_242:
[----:B------:R-:W-:Y:S05]  /*3af0*/  EXIT ;  /* 0x000000000000794d */ /* 0x000fea0003800000 */
.L_x_222:
[----:B------:R-:W0:Y:S02]  /*3b00*/  LDCU.64 UR12, c[0x0][0x390] ;  /* 0x00007200ff0c77ac */ /* 0x000e240008000a00 */
[----:B0-----:R-:W-:-:S04]  /*3b10*/  UISETP.NE.U32.AND UP0, UPT, UR12, URZ, UPT ;  /* 0x000000ff0c00728c */ /* 0x001fc8000bf05070 */
[----:B------:R-:W-:-:S09]  /*3b20*/  UISETP.NE.AND.EX UP0, UPT, UR13, URZ, UPT, UP0 ;  /* 0x000000ff0d00728c */ /* 0x000fd2000bf05300 */
[----:B------:R-:W-:Y:S05]  /*3b30*/  BRA.U UP0, `(.L_x_260) ;  /* 0x0000002900dc7547 */ /* 0x000fea000b800000 */
        /* <DEDUP_REMOVED lines=34> */
[----:B------:R-:W-:Y:S01]  /*3d60*/  @!P2 LOP3.LUT R10, RZ, UR8, RZ, 0x33, !PT ;  /* 0x00000008ff0aac12 */ /* 0x000fe2000f8e33ff */
[----:B------:R-:W-:Y:S06]  /*3d70*/  BRA `(.L_x_263) ;  /* 0x0000000000287947 */ /* 0x000fec0003800000 */
.L_x_262:
        /* <DEDUP_REMOVED lines=8> */
[----:B------:R-:W-:Y:S05]  /*3e00*/  CALL.REL.NOINC `($__internal_8_$__cuda_sm20_div_u64) ;  /* 0x000000b000787944 */ /* 0x000fea0003c00000 */
[----:B------:R-:W-:-:S07]  /*3e10*/  MOV R10, R4 ;  /* 0x00000004000a7202 */ /* 0x000fce0000000f00 */
.L_x_263:
[----:B------:R-:W-:Y:S05]  /*3e20*/  BSYNC.RECONVERGENT B0 ;  /* 0x0000000000007941 */ /* 0x000fea0003800200 */
.L_x_261:
[----:B------:R-:W-:Y:S01]  /*3e30*/  IADD3 R9, P1, PT, R10, R9, RZ ;  /* 0x000000090a097210 */ /* 0x000fe20007f3e0ff */
[----:B------:R-:W0:Y:S01]  /*3e40*/  LDCU UR12, c[0x0][0x3cc] ;  /* 0x00007980ff0c77ac */ /* 0x000e220008000800 */
[----:B------:R-:W-:Y:S02]  /*3e50*/  BSSY.RECONVERGENT B0, `(.L_x_264) ;  /* 0x000008d000007945 */ /* 0x000fe40003800200 */
[----:B------:R-:W-:Y:S01]  /*3e60*/  LOP3.LUT R3, R9, 0x3, RZ, 0xc0, !PT ;  /* 0x0000000309037812 */ /* 0x000fe200078ec0ff */
[----:B------:R-:W1:Y:S01]  /*3e70*/  LDCU UR4, c[0x0][0x3d0] ;  /* 0x00007a00ff0477ac */ /* 0x000e620008000800 */
[----:B------:R-:W-:Y:S02]  /*3e80*/  IMAD.X R10, RZ, RZ, R11, P1 ;  /* 0x000000ffff0a7224 */ /* 0x000fe400008e060b */
[----:B------:R-:W-:Y:S01]  /*3e90*/  ISETP.NE.U32.AND P0, PT, R3, 0x3, PT ;  /* 0x000000030300780c */ /* 0x000fe20003f05070 */
[----:B------:R-:W2:Y:S03]  /*3ea0*/  LDCU UR14, c[0x0][0x39c] ;  /* 0x00007380ff0e77ac */ /* 0x000ea60008000800 */
[----:B------:R-:W-:-:S13]  /*3eb0*/  ISETP.NE.AND.EX P0, PT, RZ, RZ, PT, P0 ;  /* 0x000000ffff00720c */ /* 0x000fda0003f05300 */
[----:B01----:R-:W-:Y:S05]  /*3ec0*/  @!P0 BRA `(.L_x_265) ;  /* 0x0000000800148947 */ /* 0x003fea0003800000 */
[----:B------:R-:W0:Y:S01]  /*3ed0*/  LDC.64 R24, c[0x0][0x388] ;  /* 0x0000e200ff187b82 */ /* 0x000e220000000a00 */
[----:B------:R-:W-:Y:S02]  /*3ee0*/  VIADD R17, R9, 0x1 ;  /* 0x0000000109117836 */ /* 0x000fe40000000000 */
[----:B------:R-:W-:Y:S02]  /*3ef0*/  HFMA2 R14, -RZ, RZ, 0, 0 ;  /* 0x00000000ff0e7431 */ /* 0x000fe400000001ff */
[----:B------:R-:W-:Y:S01]  /*3f00*/  IMAD.MOV.U32 R16, RZ, RZ, RZ ;  /* 0x000000ffff107224 */ /* 0x000fe200078e00ff */
[----:B------:R-:W-:-:S07]  /*3f10*/  LOP3.LUT R17, R17, 0x3, RZ, 0xc0, !PT ;  /* 0x0000000311117812 */ /* 0x000fce00078ec0ff */
.L_x_275:
[----:B-1----:R-:W-:Y:S01]  /*3f20*/  LOP3.LUT R3, R2, UR19, RZ, 0xfc, !PT ;  /* 0x0000001302037c12 */ /* 0x002fe2000f8efcff */
[----:B------:R-:W-:Y:S03]  /*3f30*/  BSSY.RECONVERGENT B1, `(.L_x_266) ;  /* 0x0000024000017945 */ /* 0x000fe60003800200 */
[----:B------:R-:W-:-:S13]  /*3f40*/  ISETP.NE.U32.AND P0, PT, R3, RZ, PT ;  /* 0x000000ff0300720c */ /* 0x000fda0003f05070 */
[----:B------:R-:W-:Y:S05]  /*3f50*/  @P0 BRA `(.L_x_267) ;  /* 0x0000000000580947 */ /* 0x000fea0003800000 */
        /* <DEDUP_REMOVED lines=22> */
.L_x_267:
[----:B------:R-:W1:Y:S01]  /*40c0*/  LDCU UR11, c[0x0][0x3d0] ;  /* 0x00007a00ff0b77ac */ /* 0x000e620008000800 */
[----:B------:R-:W-:Y:S01]  /*40d0*/  IMAD.MOV.U32 R12, RZ, RZ, R0 ;  /* 0x000000ffff0c7224 */ /* 0x000fe200078e0000 */
[----:B------:R-:W-:Y:S01]  /*40e0*/  MOV R7, R2 ;  /* 0x0000000200077202 */ /* 0x000fe20000000f00 */
[----:B------:R-:W-:Y:S01]  /*40f0*/  IMAD.U32 R3, RZ, RZ, UR19 ;  /* 0x00000013ff037e24 */ /* 0x000fe2000f8e00ff */
[----:B------:R-:W-:Y:S01]  /*4100*/  MOV R4, 0x4130 ;  /* 0x0000413000047802 */ /* 0x000fe20000000f00 */
[----:B-1----:R-:W-:-:S07]  /*4110*/  IMAD.U32 R5, RZ, RZ, UR11 ;  /* 0x0000000bff057e24 */ /* 0x002fce000f8e00ff */
[----:B0-2---:R-:W-:Y:S05]  /*4120*/  CALL.REL.NOINC `($__internal_7_$__cuda_sm20_div_s64) ;  /* 0x000000a800647944 */ /* 0x005fea0003c00000 */
[----:B------:R-:W-:Y:S01]  /*4130*/  IADD3 R3, PT, PT, -R6, RZ, RZ ;  /* 0x000000ff06037210 */ /* 0x000fe20007ffe1ff */
[----:B------:R-:W-:Y:S02]  /*4140*/  IMAD.MOV.U32 R30, RZ, RZ, R6 ;  /* 0x000000ffff1e7224 */ /* 0x000fe400078e0006 */
[----:B------:R-:W-:Y:S02]  /*4150*/  IMAD.MOV.U32 R31, RZ, RZ, R7 ;  /* 0x000000ffff1f7224 */ /* 0x000fe400078e0007 */
[----:B------:R-:W-:-:S07]  /*4160*/  IMAD R18, R3, UR4, R0 ;  /* 0x0000000403127c24 */ /* 0x000fce000f8e0200 */
.L_x_268:
[----:B--2---:R-:W-:Y:S05]  /*4170*/  BSYNC.RECONVERGENT B1 ;  /* 0x0000000000017941 */ /* 0x004fea0003800200 */
.L_x_266:
        /* <DEDUP_REMOVED lines=27> */
.L_x_270:
[----:B------:R-:W1:Y:S01]  /*4330*/  LDCU UR11, c[0x0][0x3cc] ;  /* 0x00007980ff0b77ac */ /* 0x000e620008000800 */
[----:B------:R-:W-:Y:S01]  /*4340*/  IMAD.MOV.U32 R12, RZ, RZ, R30 ;  /* 0x000000ffff0c7224 */ /* 0x000fe200078e001e */
[----:B------:R-:W-:Y:S01]  /*4350*/  MOV R3, UR18 ;  /* 0x0000001200037c02 */ /* 0x000fe20008000f00 */
[----:B------:R-:W-:Y:S01]  /*4360*/  IMAD.MOV.U32 R7, RZ, RZ, R31 ;  /* 0x000000ffff077224 */ /* 0x000fe200078e001f */
[----:B------:R-:W-:Y:S01]  /*4370*/  MOV R4, 0x43a0 ;  /* 0x000043a000047802 */ /* 0x000fe20000000f00 */
[----:B-1----:R-:W-:-:S07]  /*4380*/  IMAD.U32 R5, RZ, RZ, UR11 ;  /* 0x0000000bff057e24 */ /* 0x002fce000f8e00ff */
[----:B0-----:R-:W-:Y:S05]  /*4390*/  CALL.REL.NOINC `($__internal_7_$__cuda_sm20_div_s64) ;  /* 0x000000a400c87944 */ /* 0x001fea0003c00000 */
[----:B------:R-:W-:Y:S02]  /*43a0*/  IMAD.MOV R19, RZ, RZ, -R6 ;  /* 0x000000ffff137224 */ /* 0x000fe400078e0a06 */
[----:B------:R-:W-:Y:S02]  /*43b0*/  IMAD.MOV.U32 R31, RZ, RZ, R7 ;  /* 0x000000ffff1f7224 */ /* 0x000fe400078e0007 */
[----:B------:R-:W-:Y:S01]  /*43c0*/  IMAD R19, R19, UR12, R30 ;  /* 0x0000000c13137c24 */ /* 0x000fe2000f8e021e */
[----:B------:R-:W-:-:S07]  /*43d0*/  MOV R30, R6 ;  /* 0x00000006001e7202 */ /* 0x000fce0000000f00 */
.L_x_271:
[----:B------:R-:W-:Y:S05]  /*43e0*/  BSYNC.RECONVERGENT B1 ;  /* 0x0000000000017941 */ /* 0x000fea0003800200 */
.L_x_269:
        /* <DEDUP_REMOVED lines=26> */
.L_x_273:
[----:B------:R-:W1:Y:S01]  /*4590*/  LDCU UR11, c[0x0][0x39c] ;  /* 0x00007380ff0b77ac */ /* 0x000e620008000800 */
[----:B------:R-:W-:Y:S01]  /*45a0*/  IMAD.MOV.U32 R12, RZ, RZ, R30 ;  /* 0x000000ffff0c7224 */ /* 0x000fe200078e001e */
[----:B------:R-:W-:Y:S01]  /*45b0*/  MOV R7, R31 ;  /* 0x0000001f00077202 */ /* 0x000fe20000000f00 */
[----:B------:R-:W-:Y:S01]  /*45c0*/  IMAD.U32 R3, RZ, RZ, UR10 ;  /* 0x0000000aff037e24 */ /* 0x000fe2000f8e00ff */
[----:B------:R-:W-:Y:S01]  /*45d0*/  MOV R4, 0x4600 ;  /* 0x0000460000047802 */ /* 0x000fe20000000f00 */
[----:B-1----:R-:W-:-:S07]  /*45e0*/  IMAD.U32 R5, RZ, RZ, UR11 ;  /* 0x0000000bff057e24 */ /* 0x002fce000f8e00ff */
[----:B0-----:R-:W-:Y:S05]  /*45f0*/  CALL.REL.NOINC `($__internal_7_$__cuda_sm20_div_s64) ;  /* 0x000000a400307944 */ /* 0x001fea0003c00000 */
[----:B------:R-:W-:Y:S01]  /*4600*/  IADD3 R4, PT, PT, -R6, RZ, RZ ;  /* 0x000000ff06047210 */ /* 0x000fe20007ffe1ff */
[----:B------:R-:W-:Y:S02]  /*4610*/  IMAD.U32 R7, RZ, RZ, UR14 ;  /* 0x0000000eff077e24 */ /* 0x000fe4000f8e00ff */
[----:B------:R-:W-:Y:S02]  /*4620*/  IMAD.MOV.U32 R3, RZ, RZ, R6 ;  /* 0x000000ffff037224 */ /* 0x000fe400078e0006 */
[----:B------:R-:W-:-:S07]  /*4630*/  IMAD R4, R4, R7, R30 ;  /* 0x0000000704047224 */ /* 0x000fce00078e021e */
.L_x_274:
[----:B------:R-:W-:Y:S05]  /*4640*/  BSYNC.RECONVERGENT B1 ;  /* 0x0000000000017941 */ /* 0x000fea0003800200 */
.L_x_272:
[----:B------:R-:W-:Y:S01]  /*4650*/  IMAD R4, R3, R7, R4 ;  /* 0x0000000703047224 */ /* 0x000fe200078e0204 */
[----:B------:R-:W-:Y:S02]  /*4660*/  MOV R3, 0xff800000 ;  /* 0xff80000000037802 */ /* 0x000fe40000000f00 */
[----:B------:R-:W-:Y:S01]  /*4670*/  IADD3 R14, P0, PT, R14, 0x1, RZ ;  /* 0x000000010e0e7810 */ /* 0x000fe20007f1e0ff */
[----:B------:R-:W-:Y:S01]  /*4680*/  IMAD R19, R4, UR12, R19 ;  /* 0x0000000c04137c24 */ /* 0x000fe2000f8e0213 */
[----:B------:R-:W-:-:S03]  /*4690*/  IADD3 R0, P1, PT, R0, UR8, RZ ;  /* 0x0000000800007c10 */ /* 0x000fc6000ff3e0ff */
[----:B------:R-:W-:Y:S01]  /*46a0*/  IMAD R5, R19, UR4, R18 ;  /* 0x0000000413057c24 */ /* 0x000fe2000f8e0212 */
[----:B------:R-:W-:Y:S01]  /*46b0*/  IADD3.X R2, PT, PT, R2, UR9, RZ, P1, !PT ;  /* 0x0000000902027c10 */ /* 0x000fe20008ffe4ff */
[----:B------:R-:W-:Y:S01]  /*46c0*/  IMAD.X R16, RZ, RZ, R16, P0 ;  /* 0x000000ffff107224 */ /* 0x000fe200000e0610 */
[----:B------:R-:W-:Y:S01]  /*46d0*/  ISETP.NE.U32.AND P0, PT, R14, R17, PT ;  /* 0x000000110e00720c */ /* 0x000fe20003f05070 */
[----:B0-----:R-:W-:-:S03]  /*46e0*/  IMAD.WIDE R4, R5, 0x4, R24 ;  /* 0x0000000405047825 */ /* 0x001fc600078e0218 */
[----:B------:R-:W-:Y:S02]  /*46f0*/  ISETP.NE.AND.EX P0, PT, R16, RZ, PT, P0 ;  /* 0x000000ff1000720c */ /* 0x000fe40003f05300 */
[----:B------:R1:W-:Y:S11]  /*4700*/  STG.E desc[UR16][R4.64], R3 ;  /* 0x0000000304007986 */ /* 0x0003f6000c101910 */
[----:B------:R-:W-:Y:S05]  /*4710*/  @P0 BRA `(.L_x_275) ;  /* 0xfffffff800000947 */ /* 0x000fea000383ffff */
.L_x_265:
[----:B--2---:R-:W-:Y:S05]  /*4720*/  BSYNC.RECONVERGENT B0 ;  /* 0x0000000000007941 */ /* 0x004fea0003800200 */
.L_x_264:
        /* <DEDUP_REMOVED lines=8> */
.L_x_312:
[----:B-1----:R-:W-:Y:S01]  /*47b0*/  LOP3.LUT R3, R2, UR19, RZ, 0xfc, !PT ;  /* 0x0000001302037c12 */ /* 0x002fe2000f8efcff */
[----:B------:R-:W-:Y:S03]  /*47c0*/  BSSY.RECONVERGENT B0, `(.L_x_276) ;  /* 0x0000024000007945 */ /* 0x000fe60003800200 */
[----:B------:R-:W-:-:S13]  /*47d0*/  ISETP.NE.U32.AND P0, PT, R3, RZ, PT ;  /* 0x000000ff0300720c */ /* 0x000fda0003f05070 */
[----:B------:R-:W-:Y:S05]  /*47e0*/  @P0 BRA `(.L_x_277) ;  /* 0x0000000000580947 */ /* 0x000fea0003800000 */
[----:B------:R-:W0:Y:S01]  /*47f0*/  I2F.U32.RP R6, UR11 ;  /* 0x0000000b00067d06 */ /* 0x000e220008209000 */
[----:B------:R-:W-:Y:S01]  /*4800*/  ISETP.NE.U32.AND P2, PT, RZ, UR11, PT ;  /* 0x0000000bff007c0c */ /* 0x000fe2000bf45070 */
[----:B------:R-:W-:-:S06]  /*4810*/  IMAD.MOV.U32 R17, RZ, RZ, RZ ;  /* 0x000000ffff117224 */ /* 0x000fcc00078e00ff */
        /* <DEDUP_REMOVED lines=19> */
.L_x_277:
[----:B------:R-:W0:Y:S01]  /*4950*/  LDCU UR4, c[0x0][0x3d0] ;  /* 0x00007a00ff0477ac */ /* 0x000e220008000800 */
[----:B------:R-:W-:Y:S01]  /*4960*/  IMAD.MOV.U32 R12, RZ, RZ, R0 ;  /* 0x000000ffff0c7224 */ /* 0x000fe200078e0000 */
[----:B------:R-:W-:Y:S01]  /*4970*/  MOV R7, R2 ;  /* 0x0000000200077202 */ /* 0x000fe20000000f00 */
[----:B------:R-:W-:Y:S01]  /*4980*/  IMAD.U32 R3, RZ, RZ, UR19 ;  /* 0x00000013ff037e24 */ /* 0x000fe2000f8e00ff */
[----:B------:R-:W-:Y:S01]  /*4990*/  MOV R4, 0x49c0 ;  /* 0x000049c000047802 */ /* 0x000fe20000000f00 */
[----:B0-----:R-:W-:-:S07]  /*49a0*/  IMAD.U32 R5, RZ, RZ, UR4 ;  /* 0x00000004ff057e24 */ /* 0x001fce000f8e00ff */
[----:B----4-:R-:W-:Y:S05]  /*49b0*/  CALL.REL.NOINC `($__internal_7_$__cuda_sm20_div_s64) ;  /* 0x000000a000407944 */ /* 0x010fea0003c00000 */
[----:B------:R-:W-:Y:S01]  /*49c0*/  IADD3 R9, PT, PT, -R6, RZ, RZ ;  /* 0x000000ff06097210 */ /* 0x000fe20007ffe1ff */
[----:B------:R-:W-:Y:S02]  /*49d0*/  IMAD.MOV.U32 R16, RZ, RZ, R6 ;  /* 0x000000ffff107224 */ /* 0x000fe400078e0006 */
[----:B------:R-:W-:Y:S02]  /*49e0*/  IMAD.MOV.U32 R17, RZ, RZ, R7 ;  /* 0x000000ffff117224 */ /* 0x000fe400078e0007 */
[----:B------:R-:W-:-:S07]  /*49f0*/  IMAD R9, R9, UR11, R0 ;  /* 0x0000000b09097c24 */ /* 0x000fce000f8e0200 */
.L_x_278:
[----:B------:R-:W-:Y:S05]  /*4a00*/  BSYNC.RECONVERGENT B0 ;  /* 0x0000000000007941 */ /* 0x000fea0003800200 */
.L_x_276:
        /* <DEDUP_REMOVED lines=27> */
.L_x_280:
[----:B------:R-:W0:Y:S01]  /*4bc0*/  LDCU UR4, c[0x0][0x3cc] ;  /* 0x00007980ff0477ac */ /* 0x000e220008000800 */
[----:B------:R-:W-:Y:S01]  /*4bd0*/  IMAD.MOV.U32 R12, RZ, RZ, R16 ;  /* 0x000000ffff0c7224 */ /* 0x000fe200078e0010 */
[----:B------:R-:W-:Y:S01]  /*4be0*/  MOV R3, UR18 ;  /* 0x0000001200037c02 */ /* 0x000fe20008000f00 */
[----:B------:R-:W-:Y:S01]  /*4bf0*/  IMAD.MOV.U32 R7, RZ, RZ, R17 ;  /* 0x000000ffff077224 */ /* 0x000fe200078e0011 */
[----:B------:R-:W-:Y:S01]  /*4c00*/  MOV R4, 0x4c30 ;  /* 0x00004c3000047802 */ /* 0x000fe20000000f00 */
[----:B0-----:R-:W-:-:S07]  /*4c10*/  IMAD.U32 R5, RZ, RZ, UR4 ;  /* 0x00000004ff057e24 */ /* 0x001fce000f8e00ff */
[----:B----4-:R-:W-:Y:S05]  /*4c20*/  CALL.REL.NOINC `($__internal_7_$__cuda_sm20_div_s64) ;  /* 0x0000009c00a47944 */ /* 0x010fea0003c00000 */
[----:B------:R-:W-:Y:S02]  /*4c30*/  IMAD.MOV R3, RZ, RZ, -R6 ;  /* 0x000000ffff037224 */ /* 0x000fe400078e0a06 */
[----:B------:R-:W-:Y:S02]  /*4c40*/  IMAD.MOV.U32 R17, RZ, RZ, R7 ;  /* 0x000000ffff117224 */ /* 0x000fe400078e0007 */
[----:B------:R-:W-:Y:S01]  /*4c50*/  IMAD R10, R3, UR13, R16 ;  /* 0x0000000d030a7c24 */ /* 0x000fe2000f8e0210 */
[----:B------:R-:W-:-:S07]  /*4c60*/  MOV R16, R6 ;  /* 0x0000000600107202 */ /* 0x000fce0000000f00 */
.L_x_281:
[----:B------:R-:W-:Y:S05]  /*4c70*/  BSYNC.RECONVERGENT B0 ;  /* 0x0000000000007941 */ /* 0x000fea0003800200 */
.L_x_279:
[----:B------:R-:W-:Y:S01]  /*4c80*/  LOP3.LUT R3, R17, UR10, RZ, 0xfc, !PT ;  /* 0x0000000a11037c12 */ /* 0x000fe2000f8efcff */
[----:B------:R-:W-:Y:S03]  /*4c90*/  BSSY.RECONVERGENT B0, `(.L_x_282) ;  /* 0x0000024000007945 */ /* 0x000fe60003800200 */
[----:B------:R-:W-:-:S13]  /*4ca0*/  ISETP.NE.U32.AND P0, PT, R3, RZ, PT ;  /* 0x000000ff0300720c */ /* 0x000fda0003f05070 */
[----:B------:R-:W-:Y:S05]  /*4cb0*/  @P0 BRA `(.L_x_283) ;  /* 0x0000000000580947 */ /* 0x000fea0003800000 */
[----:B------:R-:W-:Y:S02]  /*4cc0*/  IMAD.U32 R7, RZ, RZ, UR15 ;  /* 0x0000000fff077e24 */ /* 0x000fe4000f8e00ff */
[----:B------:R-:W-:Y:S02]  /*4cd0*/  IMAD.MOV.U32 R4, RZ, RZ, RZ ;  /* 0x000000ffff047224 */ /* 0x000fe400078e00ff */
        /* <DEDUP_REMOVED lines=20> */
.L_x_283:
        /* <DEDUP_REMOVED lines=8> */
[----:B------:R-:W-:Y:S02]  /*4ea0*/  IMAD.U32 R7, RZ, RZ, UR15 ;  /* 0x0000000fff077e24 */ /* 0x000fe4000f8e00ff */
[----:B------:R-:W-:Y:S02]  /*4eb0*/  IMAD.MOV.U32 R3, RZ, RZ, R6 ;  /* 0x000000ffff037224 */ /* 0x000fe400078e0006 */
[----:B------:R-:W-:-:S07]  /*4ec0*/  IMAD R16, R4, R7, R16 ;  /* 0x0000000704107224 */ /* 0x000fce00078e0210 */
.L_x_284:
[----:B------:R-:W-:Y:S05]  /*4ed0*/  BSYNC.RECONVERGENT B0 ;  /* 0x0000000000007941 */ /* 0x000fea0003800200 */
.L_x_282:
[----:B------:R-:W-:Y:S01]  /*4ee0*/  IMAD R3, R3, R7, R16 ;  /* 0x0000000703037224 */ /* 0x000fe200078e0210 */
[----:B------:R-:W-:Y:S01]  /*4ef0*/  MOV R7, 0xff800000 ;  /* 0xff80000000077802 */ /* 0x000fe20000000f00 */
[----:B------:R-:W-:Y:S02]  /*4f00*/  BSSY.RECONVERGENT B0, `(.L_x_285) ;  /* 0x000002b000007945 */ /* 0x000fe40003800200 */
[----:B------:R-:W-:-:S04]  /*4f10*/  IMAD R3, R3, UR13, R10 ;  /* 0x0000000d03037c24 */ /* 0x000fc8000f8e020a */
[----:B------:R-:W-:Y:S01]  /*4f20*/  IMAD R3, R3, R14, R9 ;  /* 0x0000000e03037224 */ /* 0x000fe200078e0209 */
[----:B------:R-:W-:-:S03]  /*4f30*/  IADD3 R9, P0, PT, R0, UR8, RZ ;  /* 0x0000000800097c10 */ /* 0x000fc6000ff1e0ff */
[----:B----4-:R-:W-:Y:S01]  /*4f40*/  IMAD.WIDE R4, R3, 0x4, R18 ;  /* 0x0000000403047825 */ /* 0x010fe200078e0212 */
[----:B------:R-:W-:-:S04]  /*4f50*/  IADD3.X R2, PT, PT, R2, UR9, RZ, P0, !PT ;  /* 0x0000000902027c10 */ /* 0x000fc800087fe4ff */
[----:B------:R0:W-:Y:S01]  /*4f60*/  STG.E desc[UR16][R4.64], R7 ;  /* 0x0000000704007986 */ /* 0x0001e2000c101910 */
[----:B------:R-:W-:-:S04]  /*4f70*/  LOP3.LUT R0, R2, UR19, RZ, 0xfc, !PT ;  /* 0x0000001302007c12 */ /* 0x000fc8000f8efcff */
[----:B------:R-:W-:-:S13]  /*4f80*/  ISETP.NE.U32.AND P0, PT, R0, RZ, PT ;  /* 0x000000ff0000720c */ /* 0x000fda0003f05070 */
[----:B0-----:R-:W-:Y:S05]  /*4f90*/  @P0 BRA `(.L_x_286) ;  /* 0x0000000000580947 */ /* 0x001fea0003800000 */
[----:B------:R-:W0:Y:S01]  /*4fa0*/  I2F.U32.RP R0, R14 ;  /* 0x0000000e00007306 */ /* 0x000e220000209000 */
[----:B------:R-:W-:Y:S02]  /*4fb0*/  ISETP.NE.U32.AND P2, PT, R14, RZ, PT ;  /* 0x000000ff0e00720c */ /* 0x000fe40003f45070 */
[----:B------:R-:W-:-:S05]  /*4fc0*/  MOV R25, RZ ;  /* 0x000000ff00197202 */ /* 0x000fca0000000f00 */
[----:B0-----:R-:W0:Y:S02]  /*4fd0*/  MUFU.RCP R0, R0 ;  /* 0x0000000000007308 */ /* 0x001e240000001000 */
[----:B0-----:R-:W-:-:S06]  /*4fe0*/  VIADD R4, R0, 0xffffffe ;  /* 0x0ffffffe00047836 */ /* 0x001fcc0000000000 */
        /* <DEDUP_REMOVED lines=17> */
.L_x_286:
[----:B------:R-:W0:Y:S01]  /*5100*/  LDCU UR4, c[0x0][0x3d0] ;  /* 0x00007a00ff0477ac */ /* 0x000e220008000800 */
[----:B------:R-:W-:Y:S01]  /*5110*/  IMAD.MOV.U32 R12, RZ, RZ, R9 ;  /* 0x000000ffff0c7224 */ /* 0x000fe200078e0009 */
[----:B------:R-:W-:Y:S01]  /*5120*/  MOV R3, UR19 ;  /* 0x0000001300037c02 */ /* 0x000fe20008000f00 */
[----:B------:R-:W-:Y:S01]  /*5130*/  IMAD.MOV.U32 R7, RZ, RZ, R2 ;  /* 0x000000ffff077224 */ /* 0x000fe200078e0002 */
[----:B------:R-:W-:Y:S01]  /*5140*/  MOV R4, 0x5170 ;  /* 0x0000517000047802 */ /* 0x000fe20000000f00 */
[----:B0-----:R-:W-:-:S07]  /*5150*/  IMAD.U32 R5, RZ, RZ, UR4 ;  /* 0x00000004ff057e24 */ /* 0x001fce000f8e00ff */
[----:B------:R-:W-:Y:S05]  /*5160*/  CALL.REL.NOINC `($__internal_7_$__cuda_sm20_div_s64) ;  /* 0x0000009800547944 */ /* 0x000fea0003c00000 */
[----:B------:R-:W-:Y:S01]  /*5170*/  IMAD.MOV R0, RZ, RZ, -R6 ;  /* 0x000000ffff007224 */ /* 0x000fe200078e0a06 */
[----:B------:R-:W-:Y:S01]  /*5180*/  MOV R24, R6 ;  /* 0x0000000600187202 */ /* 0x000fe20000000f00 */
[----:B------:R-:W-:Y:S02]  /*5190*/  IMAD.MOV.U32 R25, RZ, RZ, R7 ;  /* 0x000000ffff197224 */ /* 0x000fe400078e0007 */
[----:B------:R-:W-:-:S07]  /*51a0*/  IMAD R17, R0, UR11, R9 ;  /* 0x0000000b00117c24 */ /* 0x000fce000f8e0209 */
.L_x_287:
[----:B------:R-:W-:Y:S05]  /*51b0*/  BSYNC.RECONVERGENT B0 ;  /* 0x0000000000007941 */ /* 0x000fea0003800200 */
.L_x_285:
        /* <DEDUP_REMOVED lines=27> */
.L_x_289:
[----:B------:R-:W0:Y:S01]  /*5370*/  LDCU UR4, c[0x0][0x3cc] ;  /* 0x00007980ff0477ac */ /* 0x000e220008000800 */
[----:B------:R-:W-:Y:S01]  /*5380*/  MOV R12, R24 ;  /* 0x00000018000c7202 */ /* 0x000fe20000000f00 */
[----:B------:R-:W-:Y:S01]  /*5390*/  IMAD.MOV.U32 R7, RZ, RZ, R25 ;  /* 0x000000ffff077224 */ /* 0x000fe200078e0019 */
[----:B------:R-:W-:Y:S01]  /*53a0*/  MOV R4, 0x53e0 ;  /* 0x000053e000047802 */ /* 0x000fe20000000f00 */
[----:B------:R-:W-:Y:S01]  /*53b0*/  IMAD.U32 R3, RZ, RZ, UR18 ;  /* 0x00000012ff037e24 */ /* 0x000fe2000f8e00ff */
[----:B0-----:R-:W-:-:S07]  /*53c0*/  MOV R5, UR4 ;  /* 0x0000000400057c02 */ /* 0x001fce0008000f00 */
[----:B------:R-:W-:Y:S05]  /*53d0*/  CALL.REL.NOINC `($__internal_7_$__cuda_sm20_div_s64) ;  /* 0x0000009400b87944 */ /* 0x000fea0003c00000 */
[----:B------:R-:W-:Y:S01]  /*53e0*/  IMAD.MOV R3, RZ, RZ, -R6 ;  /* 0x000000ffff037224 */ /* 0x000fe200078e0a06 */
[----:B------:R-:W-:-:S03]  /*53f0*/  MOV R25, R7 ;  /* 0x0000000700197202 */ /* 0x000fc60000000f00 */
[----:B------:R-:W-:Y:S02]  /*5400*/  IMAD R0, R3, UR13, R24 ;  /* 0x0000000d03007c24 */ /* 0x000fe4000f8e0218 */
[----:B------:R-:W-:-:S07]  /*5410*/  IMAD.MOV.U32 R24, RZ, RZ, R6 ;  /* 0x000000ffff187224 */ /* 0x000fce00078e0006 */
.L_x_290:
[----:B------:R-:W-:Y:S05]  /*5420*/  BSYNC.RECONVERGENT B0 ;  /* 0x0000000000007941 */ /* 0x000fea0003800200 */
.L_x_288:
        /* <DEDUP_REMOVED lines=26> */
.L_x_292:
[----:B------:R-:W0:Y:S01]  /*55d0*/  LDCU UR4, c[0x0][0x39c] ;  /* 0x00007380ff0477ac */ /* 0x000e220008000800 */
[----:B------:R-:W-:Y:S01]  /*55e0*/  IMAD.MOV.U32 R12, RZ, RZ, R24 ;  /* 0x000000ffff0c7224 */ /* 0x000fe200078e0018 */
[----:B------:R-:W-:Y:S01]  /*55f0*/  MOV R3, UR10 ;  /* 0x0000000a00037c02 */ /* 0x000fe20008000f00 */
[----:B------:R-:W-:Y:S01]  /*5600*/  IMAD.MOV.U32 R7, RZ, RZ, R25 ;  /* 0x000000ffff077224 */ /* 0x000fe200078e0019 */
[----:B------:R-:W-:Y:S01]  /*5610*/  MOV R4, 0x5640 ;  /* 0x0000564000047802 */ /* 0x000fe20000000f00 */
[----:B0-----:R-:W-:-:S07]  /*5620*/  IMAD.U32 R5, RZ, RZ, UR4 ;  /* 0x00000004ff057e24 */ /* 0x001fce000f8e00ff */
[----:B------:R-:W-:Y:S05]  /*5630*/  CALL.REL.NOINC `($__internal_7_$__cuda_sm20_div_s64) ;  /* 0x0000009400207944 */ /* 0x000fea0003c00000 */
[----:B------:R-:W-:Y:S01]  /*5640*/  MOV R7, UR15 ;  /* 0x0000000f00077c02 */ /* 0x000fe20008000f00 */
[--C-:B------:R-:W-:Y:S02]  /*5650*/  IMAD.MOV R4, RZ, RZ, -R6.reuse ;  /* 0x000000ffff047224 */ /* 0x100fe400078e0a06 */
[----:B------:R-:W-:Y:S02]  /*5660*/  IMAD.MOV.U32 R3, RZ, RZ, R6 ;  /* 0x000000ffff037224 */ /* 0x000fe400078e0006 */
[----:B------:R-:W-:-:S07]  /*5670*/  IMAD R24, R4, R7, R24 ;  /* 0x0000000704187224 */ /* 0x000fce00078e0218 */
.L_x_293:
[----:B------:R-:W-:Y:S05]  /*5680*/  BSYNC.RECONVERGENT B0 ;  /* 0x0000000000007941 */ /* 0x000fea0003800200 */
.L_x_291:
[----:B------:R-:W-:Y:S01]  /*5690*/  IMAD R3, R3, R7, R24 ;  /* 0x0000000703037224 */ /* 0x000fe200078e0218 */
[----:B------:R-:W-:Y:S01]  /*56a0*/  IADD3 R9, P0, PT, R9, UR8, RZ ;  /* 0x0000000809097c10 */ /* 0x000fe2000ff1e0ff */
[----:B------:R-:W-:Y:S02]  /*56b0*/  BSSY.RECONVERGENT B0, `(.L_x_294) ;  /* 0x000002b000007945 */ /* 0x000fe40003800200 */
[----:B------:R-:W-:Y:S01]  /*56c0*/  IMAD R0, R3, UR13, R0 ;  /* 0x0000000d03007c24 */ /* 0x000fe2000f8e0200 */
[----:B------:R-:W-:Y:S01]  /*56d0*/  IADD3.X R2, PT, PT, R2, UR9, RZ, P0, !PT ;  /* 0x0000000902027c10 */ /* 0x000fe200087fe4ff */
[----:B------:R-:W-:Y:S02]  /*56e0*/  IMAD.MOV.U32 R3, RZ, RZ, -0x800000 ;  /* 0xff800000ff037424 */ /* 0x000fe400078e00ff */
[----:B------:R-:W-:Y:S01]  /*56f0*/  IMAD R5, R0, R14, R17 ;  /* 0x0000000e00057224 */ /* 0x000fe200078e0211 */
[----:B------:R-:W-:-:S03]  /*5700*/  LOP3.LUT R0, R2, UR19, RZ, 0xfc, !PT ;  /* 0x0000001302007c12 */ /* 0x000fc6000f8efcff */
[----:B------:R-:W-:Y:S01]  /*5710*/  IMAD.WIDE R4, R5, 0x4, R18 ;  /* 0x0000000405047825 */ /* 0x000fe200078e0212 */
[----:B------:R-:W-:-:S04]  /*5720*/  ISETP.NE.U32.AND P0, PT, R0, RZ, PT ;  /* 0x000000ff0000720c */ /* 0x000fc80003f05070 */
[----:B------:R0:W-:Y:S09]  /*5730*/  STG.E desc[UR16][R4.64], R3 ;  /* 0x0000000304007986 */ /* 0x0001f2000c101910 */
[----:B------:R-:W-:Y:S05]  /*5740*/  @P0 BRA `(.L_x_295) ;  /* 0x0000000000580947 */ /* 0x000fea0003800000 */
[----:B------:R-:W1:Y:S01]  /*5750*/  I2F.U32.RP R0, R14 ;  /* 0x0000000e00007306 */ /* 0x000e620000209000 */
[----:B------:R-:W-:Y:S01]  /*5760*/  ISETP.NE.U32.AND P2, PT, R14, RZ, PT ;  /* 0x000000ff0e00720c */ /* 0x000fe20003f45070 */
[----:B------:R-:W-:-:S06]  /*5770*/  IMAD.MOV.U32 R25, RZ, RZ, RZ ;  /* 0x000000ffff197224 */ /* 0x000fcc00078e00ff */
[----:B-1----:R-:W0:Y:S02]  /*5780*/  MUFU.RCP R0, R0 ;  /* 0x0000000000007308 */ /* 0x002e240000001000 */
[----:B0-----:R-:W-:-:S06]  /*5790*/  IADD3 R4, PT, PT, R0, 0xffffffe, RZ ;  /* 0x0ffffffe00047810 */ /* 0x001fcc0007ffe0ff */
[----:B------:R0:W1:Y:S02]  /*57a0*/  F2I.FTZ.U32.TRUNC.NTZ R5, R4 ;  /* 0x0000000400057305 */ /* 0x000064000021f000 */
[----:B0-----:R-:W-:Y:S02]  /*57b0*/  IMAD.MOV.U32 R4, RZ, RZ, RZ ;  /* 0x000000ffff047224 */ /* 0x001fe400078e00ff */
[----:B-1----:R-:W-:-:S04]  /*57c0*/  IMAD.MOV R3, RZ, RZ, -R5 ;  /* 0x000000ffff037224 */ /* 0x002fc800078e0a05 */
[----:B------:R-:W-:-:S04]  /*57d0*/  IMAD R3, R3, R14, RZ ;  /* 0x0000000e03037224 */ /* 0x000fc800078e02ff */
        /* <DEDUP_REMOVED lines=13> */
.L_x_295:
[----:B------:R-:W1:Y:S01]  /*58b0*/  LDCU UR4, c[0x0][0x3d0] ;  /* 0x00007a00ff0477ac */ /* 0x000e620008000800 */
[----:B------:R-:W-:Y:S01]  /*58c0*/  MOV R12, R9 ;  /* 0x00000009000c7202 */ /* 0x000fe20000000f00 */
[----:B------:R-:W-:Y:S01]  /*58d0*/  IMAD.MOV.U32 R7, RZ, RZ, R2 ;  /* 0x000000ffff077224 */ /* 0x000fe200078e0002 */
[----:B0-----:R-:W-:Y:S01]  /*58e0*/  MOV R4, 0x5920 ;  /* 0x0000592000047802 */ /* 0x001fe20000000f00 */
[----:B------:R-:W-:Y:S01]  /*58f0*/  IMAD.U32 R3, RZ, RZ, UR19 ;  /* 0x00000013ff037e24 */ /* 0x000fe2000f8e00ff */
[----:B-1----:R-:W-:-:S07]  /*5900*/  MOV R5, UR4 ;  /* 0x0000000400057c02 */ /* 0x002fce0008000f00 */
[----:B------:R-:W-:Y:S05]  /*5910*/  CALL.REL.NOINC `($__internal_7_$__cuda_sm20_div_s64) ;  /* 0x0000009000687944 */ /* 0x000fea0003c00000 */
[--C-:B------:R-:W-:Y:S01]  /*5920*/  IMAD.MOV R0, RZ, RZ, -R6.reuse ;  /* 0x000000ffff007224 */ /* 0x100fe200078e0a06 */
[----:B------:R-:W-:Y:S01]  /*5930*/  MOV R25, R7 ;  /* 0x0000000700197202 */ /* 0x000fe20000000f00 */
[----:B------:R-:W-:Y:S02]  /*5940*/  IMAD.MOV.U32 R24, RZ, RZ, R6 ;  /* 0x000000ffff187224 */ /* 0x000fe400078e0006 */
[----:B------:R-:W-:-:S07]  /*5950*/  IMAD R17, R0, UR11, R9 ;  /* 0x0000000b00117c24 */ /* 0x000fce000f8e0209 */
.L_x_296:
[----:B------:R-:W-:Y:S05]  /*5960*/  BSYNC.RECONVERGENT B0 ;  /* 0x0000000000007941 */ /* 0x000fea0003800200 */
.L_x_294:
        /* <DEDUP_REMOVED lines=27> */
.L_x_298:
[----:B------:R-:W0:Y:S01]  /*5b20*/  LDCU UR4, c[0x0][0x3cc] ;  /* 0x00007980ff0477ac */ /* 0x000e220008000800 */
[----:B------:R-:W-:Y:S01]  /*5b30*/  IMAD.MOV.U32 R12, RZ, RZ, R24 ;  /* 0x000000ffff0c7224 */ /* 0x000fe200078e0018 */
[----:B------:R-:W-:Y:S01]  /*5b40*/  MOV R7, R25 ;  /* 0x0000001900077202 */ /* 0x000fe20000000f00 */
[----:B------:R-:W-:Y:S01]  /*5b50*/  IMAD.U32 R3, RZ, RZ, UR18 ;  /* 0x00000012ff037e24 */ /* 0x000fe2000f8e00ff */
[----:B------:R-:W-:Y:S01]  /*5b60*/  MOV R4, 0x5b90 ;  /* 0x00005b9000047802 */ /* 0x000fe20000000f00 */
[----:B0-----:R-:W-:-:S07]  /*5b70*/  IMAD.U32 R5, RZ, RZ, UR4 ;  /* 0x00000004ff057e24 */ /* 0x001fce000f8e00ff */
[----:B------:R-:W-:Y:S05]  /*5b80*/  CALL.REL.NOINC `($__internal_7_$__cuda_sm20_div_s64) ;  /* 0x0000008c00cc7944 */ /* 0x000fea0003c00000 */
[----:B------:R-:W-:Y:S01]  /*5b90*/  IADD3 R3, PT, PT, -R6, RZ, RZ ;  /* 0x000000ff06037210 */ /* 0x000fe20007ffe1ff */
[----:B------:R-:W-:-:S04]  /*5ba0*/  IMAD.MOV.U32 R25, RZ, RZ, R7 ;  /* 0x000000ffff197224 */ /* 0x000fc800078e0007 */
[----:B------:R-:W-:Y:S02]  /*5bb0*/  IMAD R0, R3, UR13, R24 ;  /* 0x0000000d03007c24 */ /* 0x000fe4000f8e0218 */
[----:B------:R-:W-:-:S07]  /*5bc0*/  IMAD.MOV.U32 R24, RZ, RZ, R6 ;  /* 0x000000ffff187224 */ /* 0x000fce00078e0006 */
.L_x_299:
[----:B------:R-:W-:Y:S05]  /*5bd0*/  BSYNC.RECONVERGENT B0 ;  /* 0x0000000000007941 */ /* 0x000fea0003800200 */
.L_x_297:
[----:B------:R-:W-:Y:S01]  /*5be0*/  LOP3.LUT R3, R25, UR10, RZ, 0xfc, !PT ;  /* 0x0000000a19037c12 */ /* 0x000fe2000f8efcff */
[----:B------:R-:W-:Y:S03]  /*5bf0*/  BSSY.RECONVERGENT B0, `(.L_x_300) ;  /* 0x0000024000007945 */ /* 0x000fe60003800200 */
[----:B------:R-:W-:-:S13]  /*5c00*/  ISETP.NE.U32.AND P0, PT, R3, RZ, PT ;  /* 0x000000ff0300720c */ /* 0x000fda0003f05070 */
[----:B------:R-:W-:Y:S05]  /*5c10*/  @P0 BRA `(.L_x_301) ;  /* 0x0000000000580947 */ /* 0x000fea0003800000 */
[----:B------:R-:W-:Y:S01]  /*5c20*/  MOV R7, UR15 ;  /* 0x0000000f00077c02 */ /* 0x000fe20008000f00 */
[----:B------:R-:W-:-:S03]  /*5c30*/  HFMA2 R4, -RZ, RZ, 0, 0 ;  /* 0x00000000ff047431 */ /* 0x000fc600000001ff */
[----:B------:R-:W0:Y:S01]  /*5c40*/  I2F.U32.RP R6, R7 ;  /* 0x0000000700067306 */ /* 0x000e220000209000 */
[----:B------:R-:W-:-:S07]  /*5c50*/  ISETP.NE.U32.AND P2, PT, R7, RZ, PT ;  /* 0x000000ff0700720c */ /* 0x000fce0003f45070 */
[----:B0-----:R-:W0:Y:S02]  /*5c60*/  MUFU.RCP R6, R6 ;  /* 0x0000000600067308 */ /* 0x001e240000001000 */
[----:B0-----:R-:W-:-:S06]  /*5c70*/  VIADD R8, R6, 0xffffffe ;  /* 0x0ffffffe06087836 */ /* 0x001fcc0000000000 */
        /* <DEDUP_REMOVED lines=16> */
.L_x_301:
        /* <DEDUP_REMOVED lines=8> */
[----:B------:R-:W-:Y:S01]  /*5e00*/  MOV R3, R6 ;  /* 0x0000000600037202 */ /* 0x000fe20000000f00 */
[----:B------:R-:W-:-:S04]  /*5e10*/  IMAD.U32 R7, RZ, RZ, UR15 ;  /* 0x0000000fff077e24 */ /* 0x000fc8000f8e00ff */
[----:B------:R-:W-:-:S07]  /*5e20*/  IMAD R24, R4, R7, R24 ;  /* 0x0000000704187224 */ /* 0x000fce00078e0218 */
.L_x_302:
[----:B------:R-:W-:Y:S05]  /*5e30*/  BSYNC.RECONVERGENT B0 ;  /* 0x0000000000007941 */ /* 0x000fea0003800200 */
.L_x_300:
        /* <DEDUP_REMOVED lines=34> */
.L_x_304:
[----:B------:R-:W1:Y:S01]  /*6060*/  LDCU UR4, c[0x0][0x3d0] ;  /* 0x00007a00ff0477ac */ /* 0x000e620008000800 */
[----:B------:R-:W-:Y:S01]  /*6070*/  IMAD.MOV.U32 R12, RZ, RZ, R9 ;  /* 0x000000ffff0c7224 */ /* 0x000fe200078e0009 */
[----:B------:R-:W-:Y:S01]  /*6080*/  MOV R7, R2 ;  /* 0x0000000200077202 */ /* 0x000fe20000000f00 */
[----:B0-----:R-:W-:Y:S01]  /*6090*/  IMAD.U32 R3, RZ, RZ, UR19 ;  /* 0x00000013ff037e24 */ /* 0x001fe2000f8e00ff */
[----:B------:R-:W-:Y:S01]  /*60a0*/  MOV R4, 0x60d0 ;  /* 0x000060d000047802 */ /* 0x000fe20000000f00 */
[----:B-1----:R-:W-:-:S07]  /*60b0*/  IMAD.U32 R5, RZ, RZ, UR4 ;  /* 0x00000004ff057e24 */ /* 0x002fce000f8e00ff */
[----:B------:R-:W-:Y:S05]  /*60c0*/  CALL.REL.NOINC `($__internal_7_$__cuda_sm20_div_s64) ;  /* 0x00000088007c7944 */ /* 0x000fea0003c00000 */
[----:B------:R-:W-:Y:S01]  /*60d0*/  IADD3 R0, PT, PT, -R6, RZ, RZ ;  /* 0x000000ff06007210 */ /* 0x000fe20007ffe1ff */
[----:B------:R-:W-:Y:S02]  /*60e0*/  IMAD.MOV.U32 R16, RZ, RZ, R6 ;  /* 0x000000ffff107224 */ /* 0x000fe400078e0006 */
[----:B------:R-:W-:Y:S02]  /*60f0*/  IMAD.MOV.U32 R17, RZ, RZ, R7 ;  /* 0x000000ffff117224 */ /* 0x000fe400078e0007 */
[----:B------:R-:W-:-:S07]  /*6100*/  IMAD R0, R0, UR11, R9 ;  /* 0x0000000b00007c24 */ /* 0x000fce000f8e0209 */
.L_x_305:
[----:B------:R-:W-:Y:S05]  /*6110*/  BSYNC.RECONVERGENT B0 ;  /* 0x0000000000007941 */ /* 0x000fea0003800200 */
.L_x_303:
        /* <DEDUP_REMOVED lines=27> */
.L_x_307:
[----:B------:R-:W0:Y:S01]  /*62d0*/  LDCU UR4, c[0x0][0x3cc] ;  /* 0x00007980ff0477ac */ /* 0x000e220008000800 */
[----:B------:R-:W-:Y:S01]  /*62e0*/  IMAD.MOV.U32 R12, RZ, RZ, R16 ;  /* 0x000000ffff0c7224 */ /* 0x000fe200078e0010 */
[----:B------:R-:W-:Y:S01]  /*62f0*/  MOV R3, UR18 ;  /* 0x0000001200037c02 */ /* 0x000fe20008000f00 */
[----:B------:R-:W-:Y:S01]  /*6300*/  IMAD.MOV.U32 R7, RZ, RZ, R17 ;  /* 0x000000ffff077224 */ /* 0x000fe200078e0011 */
[----:B------:R-:W-:Y:S01]  /*6310*/  MOV R4, 0x6340 ;  /* 0x0000634000047802 */ /* 0x000fe20000000f00 */
[----:B0-----:R-:W-:-:S07]  /*6320*/  IMAD.U32 R5, RZ, RZ, UR4 ;  /* 0x00000004ff057e24 */ /* 0x001fce000f8e00ff */
[----:B------:R-:W-:Y:S05]  /*6330*/  CALL.REL.NOINC `($__internal_7_$__cuda_sm20_div_s64) ;  /* 0x0000008400e07944 */ /* 0x000fea0003c00000 */
[----:B------:R-:W-:Y:S02]  /*6340*/  IMAD.MOV R3, RZ, RZ, -R6 ;  /* 0x000000ffff037224 */ /* 0x000fe400078e0a06 */
[----:B------:R-:W-:Y:S02]  /*6350*/  IMAD.MOV.U32 R17, RZ, RZ, R7 ;  /* 0x000000ffff117224 */ /* 0x000fe400078e0007 */
[----:B------:R-:W-:Y:S01]  /*6360*/  IMAD R10, R3, UR13, R16 ;  /* 0x0000000d030a7c24 */ /* 0x000fe2000f8e0210 */
[----:B------:R-:W-:-:S07]  /*6370*/  MOV R16, R6 ;  /* 0x0000000600107202 */ /* 0x000fce0000000f00 */
.L_x_308:
[----:B------:R-:W-:Y:S05]  /*6380*/  BSYNC.RECONVERGENT B0 ;  /* 0x0000000000007941 */ /* 0x000fea0003800200 */
.L_x_306:
        /* <DEDUP_REMOVED lines=26> */
.L_x_310:
        /* <DEDUP_REMOVED lines=8> */
[----:B------:R-:W-:Y:S02]  /*65b0*/  IMAD.U32 R7, RZ, RZ, UR15 ;  /* 0x0000000fff077e24 */ /* 0x000fe4000f8e00ff */
[----:B------:R-:W-:Y:S02]  /*65c0*/  IMAD.MOV.U32 R3, RZ, RZ, R6 ;  /* 0x000000ffff037224 */ /* 0x000fe400078e0006 */
[----:B------:R-:W-:-:S07]  /*65d0*/  IMAD R16, R4, R7, R16 ;  /* 0x0000000704107224 */ /* 0x000fce00078e0210 */
.L_x_311:
[----:B------:R-:W-:Y:S05]  /*65e0*/  BSYNC.RECONVERGENT B0 ;  /* 0x0000000000007941 */ /* 0x000fea0003800200 */
.L_x_309:
[----:B------:R-:W-:Y:S01]  /*65f0*/  IMAD R3, R3, R7, R16 ;  /* 0x0000000703037224 */ /* 0x000fe200078e0210 */
[----:B------:R-:W-:-:S03]  /*6600*/  MOV R7, 0xff800000 ;  /* 0xff80000000077802 */ /* 0x000fc60000000f00 */
[----:B------:R-:W-:-:S04]  /*6610*/  IMAD R3, R3, UR13, R10 ;  /* 0x0000000d03037c24 */ /* 0x000fc8000f8e020a */
[----:B------:R-:W-:Y:S01]  /*6620*/  IMAD R3, R3, UR11, R0 ;  /* 0x0000000b03037c24 */ /* 0x000fe2000f8e0200 */
[----:B------:R-:W-:-:S03]  /*6630*/  IADD3 R0, P0, PT, R9, UR8, RZ ;  /* 0x0000000809007c10 */ /* 0x000fc6000ff1e0ff */
[----:B------:R-:W-:Y:S01]  /*6640*/  IMAD.WIDE R4, R3, 0x4, R18 ;  /* 0x0000000403047825 */ /* 0x000fe200078e0212 */
[----:B------:R-:W-:Y:S02]  /*6650*/  IADD3.X R2, PT, PT, R2, UR9, RZ, P0, !PT ;  /* 0x0000000902027c10 */ /* 0x000fe400087fe4ff */
[----:B------:R-:W-:Y:S02]  /*6660*/  ISETP.GE.U32.AND P0, PT, R0, UR6, PT ;  /* 0x0000000600007c0c */ /* 0x000fe4000bf06070 */
[----:B------:R0:W-:Y:S02]  /*6670*/  STG.E desc[UR16][R4.64], R7 ;  /* 0x0000000704007986 */ /* 0x0001e4000c101910 */
[----:B------:R-:W-:-:S13]  /*6680*/  ISETP.GE.AND.EX P0, PT, R2, UR5, PT, P0 ;  /* 0x0000000502007c0c */ /* 0x000fda000bf06300 */
[----:B0-----:R-:W-:Y:S05]  /*6690*/  @!P0 BRA `(.L_x_312) ;  /* 0xffffffe000448947 */ /* 0x001fea000383ffff */
[----:B------:R-:W-:Y:S05]  /*66a0*/  EXIT ;  /* 0x000000000000794d */ /* 0x000fea0003800000 */
.L_x_260:
        /* <DEDUP_REMOVED lines=34> */
[----:B------:R-:W-:Y:S01]  /*68d0*/  @!P2 LOP3.LUT R4, RZ, UR8, RZ, 0x33, !PT ;  /* 0x00000008ff04ac12 */ /* 0x000fe2000f8e33ff */
[----:B------:R-:W-:Y:S06]  /*68e0*/  BRA `(.L_x_315) ;  /* 0x0000000000287947 */ /* 0x000fec0003800000 */
.L_x_314:
[----:B------:R-:W-:Y:S01]  /*68f0*/  IMAD.U32 R7, RZ, RZ, UR9 ;  /* 0x00000009ff077e24 */ /* 0x000fe2000f8e00ff */
[----:B------:R-:W-:Y:S01]  /*6900*/  MOV R6, UR8 ;  /* 0x0000000800067c02 */ /* 0x000fe20008000f00 */
[----:B------:R-:W-:Y:S01]  /*6910*/  IMAD.U32 R5, RZ, RZ, UR9 ;  /* 0x00000009ff057e24 */ /* 0x000fe2000f8e00ff */
[----:B------:R-:W-:Y:S01]  /*6920*/  MOV R6, 0x6980 ;  /* 0x0000698000067802 */ /* 0x000fe20000000f00 */
[----:B------:R-:W-:Y:S01]  /*6930*/  IMAD.U32 R4, RZ, RZ, UR8 ;  /* 0x00000008ff047e24 */ /* 0x000fe2000f8e00ff */
[----:B------:R-:W-:Y:S01]  /*6940*/  MOV R5, R7 ;  /* 0x0000000700057202 */ /* 0x000fe20000000f00 */
[----:B------:R-:W-:Y:S02]  /*6950*/  IMAD.MOV.U32 R3, RZ, RZ, R8 ;  /* 0x000000ffff037224 */ /* 0x000fe400078e0008 */
[----:B------:R-:W-:-:S07]  /*6960*/  IMAD.MOV.U32 R7, RZ, RZ, R9 ;  /* 0x000000ffff077224 */ /* 0x000fce00078e0009 */
[----:B------:R-:W-:Y:S05]  /*6970*/  CALL.REL.NOINC `($__internal_8_$__cuda_sm20_div_u64) ;  /* 0x00000084009c7944 */ /* 0x000fea0003c00000 */
[----:B------:R-:W-:-:S07]  /*6980*/  IMAD.MOV.U32 R5, RZ, RZ, R11 ;  /* 0x000000ffff057224 */ /* 0x000fce00078e000b */
.L_x_315:
[----:B------:R-:W-:Y:S05]  /*6990*/  BSYNC.RECONVERGENT B0 ;  /* 0x0000000000007941 */ /* 0x000fea0003800200 */
.L_x_313:
        /* <DEDUP_REMOVED lines=14> */
[----:B------:R-:W-:Y:S02]  /*6a80*/  LOP3.LUT R17, R17, 0x3, RZ, 0xc0, !PT ;  /* 0x0000000311117812 */ /* 0x000fe400078ec0ff */
[----:B------:R-:W1:Y:S05]  /*6a90*/  LDC.64 R24, c[0x0][0x390] ;  /* 0x0000e400ff187b82 */ /* 0x000e6a0000000a00 */
.L_x_327:
[----:B---3--:R-:W-:Y:S01]  /*6aa0*/  LOP3.LUT R3, R2, UR19, RZ, 0xfc, !PT ;  /* 0x0000001302037c12 */ /* 0x008fe2000f8efcff */
[----:B------:R-:W-:Y:S03]  /*6ab0*/  BSSY.RECONVERGENT B1, `(.L_x_318) ;  /* 0x0000024000017945 */ /* 0x000fe60003800200 */
[----:B------:R-:W-:-:S13]  /*6ac0*/  ISETP.NE.U32.AND P0, PT, R3, RZ, PT ;  /* 0x000000ff0300720c */ /* 0x000fda0003f05070 */
[----:B------:R-:W-:Y:S05]  /*6ad0*/  @P0 BRA `(.L_x_319) ;  /* 0x0000000000580947 */ /* 0x000fea0003800000 */
[----:B------:R-:W3:Y:S01]  /*6ae0*/  I2F.U32.RP R6, UR4 ;  /* 0x0000000400067d06 */ /* 0x000ee20008209000 */
[----:B------:R-:W-:Y:S01]  /*6af0*/  ISETP.NE.U32.AND P2, PT, RZ, UR4, PT ;  /* 0x00000004ff007c0c */ /* 0x000fe2000bf45070 */
[----:B------:R-:W-:-:S06]  /*6b00*/  HFMA2 R33, -RZ, RZ, 0, 0 ;  /* 0x00000000ff217431 */ /* 0x000fcc00000001ff */
[----:B---3--:R-:W3:Y:S02]  /*6b10*/  MUFU.RCP R6, R6 ;  /* 0x0000000600067308 */ /* 0x008ee40000001000 */
[----:B---3--:R-:W-:-:S06]  /*6b20*/  VIADD R4, R6, 0xffffffe ;  /* 0x0ffffffe06047836 */ /* 0x008fcc0000000000 */
[----:B------:R3:W4:Y:S02]  /*6b30*/  F2I.FTZ.U32.TRUNC.NTZ R5, R4 ;  /* 0x0000000400057305 */ /* 0x000724000021f000 */
[----:B---3--:R-:W-:Y:S01]  /*6b40*/  MOV R4, RZ ;  /* 0x000000ff00047202 */ /* 0x008fe20000000f00 */
[----:B----4-:R-:W-:-:S04]  /*6b50*/  IMAD.MOV R3, RZ, RZ, -R5 ;  /* 0x000000ffff037224 */ /* 0x010fc800078e0a05 */
        /* <DEDUP_REMOVED lines=14> */
.L_x_319:
[----:B------:R-:W3:Y:S01]  /*6c40*/  LDCU UR11, c[0x0][0x3d0] ;  /* 0x00007a00ff0b77ac */ /* 0x000ee20008000800 */
[----:B------:R-:W-:Y:S01]  /*6c50*/  IMAD.MOV.U32 R12, RZ, RZ, R0 ;  /* 0x000000ffff0c7224 */ /* 0x000fe200078e0000 */
[----:B------:R-:W-:Y:S01]  /*6c60*/  MOV R3, UR19 ;  /* 0x0000001300037c02 */ /* 0x000fe20008000f00 */
[----:B------:R-:W-:Y:S01]  /*6c70*/  IMAD.MOV.U32 R7, RZ, RZ, R2 ;  /* 0x000000ffff077224 */ /* 0x000fe200078e0002 */
[----:B------:R-:W-:Y:S01]  /*6c80*/  MOV R4, 0x6cb0 ;  /* 0x00006cb000047802 */ /* 0x000fe20000000f00 */
[----:B---3--:R-:W-:-:S07]  /*6c90*/  IMAD.U32 R5, RZ, RZ, UR11 ;  /* 0x0000000bff057e24 */ /* 0x008fce000f8e00ff */
[----:B012---:R-:W-:Y:S05]  /*6ca0*/  CALL.REL.NOINC `($__internal_7_$__cuda_sm20_div_s64) ;  /* 0x0000007c00847944 */ /* 0x007fea0003c00000 */
[----:B------:R-:W-:Y:S01]  /*6cb0*/  IMAD.MOV R3, RZ, RZ, -R6 ;  /* 0x000000ffff037224 */ /* 0x000fe200078e0a06 */
[----:B------:R-:W-:Y:S01]  /*6cc0*/  MOV R32, R6 ;  /* 0x0000000600207202 */ /* 0x000fe20000000f00 */
[----:B------:R-:W-:Y:S02]  /*6cd0*/  IMAD.MOV.U32 R33, RZ, RZ, R7 ;  /* 0x000000ffff217224 */ /* 0x000fe400078e0007 */
[----:B------:R-:W-:-:S07]  /*6ce0*/  IMAD R18, R3, UR4, R0 ;  /* 0x0000000403127c24 */ /* 0x000fce000f8e0200 */
.L_x_320:
[----:B--2---:R-:W-:Y:S05]  /*6cf0*/  BSYNC.RECONVERGENT B1 ;  /* 0x0000000000017941 */ /* 0x004fea0003800200 */
.L_x_318:
[----:B------:R-:W-:Y:S01]  /*6d00*/  LOP3.LUT R3, R33, UR18, RZ, 0xfc, !PT ;  /* 0x0000001221037c12 */ /* 0x000fe2000f8efcff */
[----:B------:R-:W-:Y:S03]  /*6d10*/  BSSY.RECONVERGENT B1, `(.L_x_321) ;  /* 0x0000025000017945 */ /* 0x000fe60003800200 */
[----:B------:R-:W-:-:S13]  /*6d20*/  ISETP.NE.U32.AND P0, PT, R3, RZ, PT ;  /* 0x000000ff0300720c */ /* 0x000fda0003f05070 */
[----:B------:R-:W-:Y:S05]  /*6d30*/  @P0 BRA `(.L_x_322) ;  /* 0x00000000005c0947 */ /* 0x000fea0003800000 */
[----:B------:R-:W2:Y:S01]  /*6d40*/  I2F.U32.RP R6, UR12 ;  /* 0x0000000c00067d06 */ /* 0x000ea20008209000 */
[----:B------:R-:W-:Y:S01]  /*6d50*/  IMAD.MOV.U32 R4, RZ, RZ, RZ ;  /* 0x000000ffff047224 */ /* 0x000fe200078e00ff */
[----:B------:R-:W-:Y:S01]  /*6d60*/  ISETP.NE.U32.AND P2, PT, RZ, UR12, PT ;  /* 0x0000000cff007c0c */ /* 0x000fe2000bf45070 */
[----:B------:R-:W-:-:S05]  /*6d70*/  IMAD.MOV.U32 R33, RZ, RZ, RZ ;  /* 0x000000ffff217224 */ /* 0x000fca00078e00ff */
[----:B--2---:R-:W2:Y:S02]  /*6d80*/  MUFU.RCP R6, R6 ;  /* 0x0000000600067308 */ /* 0x004ea40000001000 */
[----:B--2---:R-:W-:-:S06]  /*6d90*/  VIADD R7, R6, 0xffffffe ;  /* 0x0ffffffe06077836 */ /* 0x004fcc0000000000 */
[----:B------:R-:W2:Y:S02]  /*6da0*/  F2I.FTZ.U32.TRUNC.NTZ R5, R7 ;  /* 0x0000000700057305 */ /* 0x000ea4000021f000 */
[----:B--2---:R-:W-:-:S05]  /*6db0*/  IADD3 R3, PT, PT, RZ, -R5, RZ ;  /* 0x80000005ff037210 */ /* 0x004fca0007ffe0ff */
        /* <DEDUP_REMOVED lines=15> */
.L_x_322:
[----:B------:R-:W2:Y:S01]  /*6eb0*/  LDCU UR11, c[0x0][0x3cc] ;  /* 0x00007980ff0b77ac */ /* 0x000ea20008000800 */
[----:B------:R-:W-:Y:S01]  /*6ec0*/  MOV R12, R32 ;  /* 0x00000020000c7202 */ /* 0x000fe20000000f00 */
[----:B------:R-:W-:Y:S01]  /*6ed0*/  IMAD.MOV.U32 R7, RZ, RZ, R33 ;  /* 0x000000ffff077224 */ /* 0x000fe200078e0021 */
[----:B------:R-:W-:Y:S01]  /*6ee0*/  MOV R4, 0x6f20 ;  /* 0x00006f2000047802 */ /* 0x000fe20000000f00 */
[----:B------:R-:W-:Y:S01]  /*6ef0*/  IMAD.U32 R3, RZ, RZ, UR18 ;  /* 0x00000012ff037e24 */ /* 0x000fe2000f8e00ff */
[----:B--2---:R-:W-:-:S07]  /*6f00*/  MOV R5, UR11 ;  /* 0x0000000b00057c02 */ /* 0x004fce0008000f00 */
[----:B01----:R-:W-:Y:S05]  /*6f10*/  CALL.REL.NOINC `($__internal_7_$__cuda_sm20_div_s64) ;  /* 0x0000007800e87944 */ /* 0x003fea0003c00000 */
[----:B------:R-:W-:Y:S01]  /*6f20*/  IMAD.MOV R19, RZ, RZ, -R6 ;  /* 0x000000ffff137224 */ /* 0x000fe200078e0a06 */
[----:B------:R-:W-:-:S03]  /*6f30*/  MOV R33, R7 ;  /* 0x0000000700217202 */ /* 0x000fc60000000f00 */
[----:B------:R-:W-:Y:S02]  /*6f40*/  IMAD R19, R19, UR12, R32 ;  /* 0x0000000c13137c24 */ /* 0x000fe4000f8e0220 */
[----:B------:R-:W-:-:S07]  /*6f50*/  IMAD.MOV.U32 R32, RZ, RZ, R6 ;  /* 0x000000ffff207224 */ /* 0x000fce00078e0006 */
.L_x_323:
[----:B------:R-:W-:Y:S05]  /*6f60*/  BSYNC.RECONVERGENT B1 ;  /* 0x0000000000017941 */ /* 0x000fea0003800200 */
.L_x_321:
[----:B------:R-:W-:Y:S01]  /*6f70*/  LOP3.LUT R3, R33, UR10, RZ, 0xfc, !PT ;  /* 0x0000000a21037c12 */ /* 0x000fe2000f8efcff */
[----:B------:R-:W-:Y:S03]  /*6f80*/  BSSY.RECONVERGENT B1, `(.L_x_324) ;  /* 0x0000024000017945 */ /* 0x000fe60003800200 */
[----:B------:R-:W-:-:S13]  /*6f90*/  ISETP.NE.U32.AND P0, PT, R3, RZ, PT ;  /* 0x000000ff0300720c */ /* 0x000fda0003f05070 */
[----:B------:R-:W-:Y:S05]  /*6fa0*/  @P0 BRA `(.L_x_325) ;  /* 0x0000000000580947 */ /* 0x000fea0003800000 */
[----:B------:R-:W-:Y:S02]  /*6fb0*/  IMAD.U32 R7, RZ, RZ, UR14 ;  /* 0x0000000eff077e24 */ /* 0x000fe4000f8e00ff */
[----:B------:R-:W-:Y:S02]  /*6fc0*/  IMAD.MOV.U32 R4, RZ, RZ, RZ ;  /* 0x000000ffff047224 */ /* 0x000fe400078e00ff */
[----:B------:R-:W2:Y:S01]  /*6fd0*/  I2F.U32.RP R6, R7 ;  /* 0x0000000700067306 */ /* 0x000ea20000209000 */
[----:B------:R-:W-:-:S07]  /*6fe0*/  ISETP.NE.U32.AND P2, PT, R7, RZ, PT ;  /* 0x000000ff0700720c */ /* 0x000fce0003f45070 */
[----:B--2---:R-:W2:Y:S02]  /*6ff0*/  MUFU.RCP R6, R6 ;  /* 0x0000000600067308 */ /* 0x004ea40000001000 */
[----:B--2---:R-:W-:-:S06]  /*7000*/  VIADD R8, R6, 0xffffffe ;  /* 0x0ffffffe06087836 */ /* 0x004fcc0000000000 */
[----:B------:R-:W2:Y:S02]  /*7010*/  F2I.FTZ.U32.TRUNC.NTZ R5, R8 ;  /* 0x0000000800057305 */ /* 0x000ea4000021f000 */
[----:B--2---:R-:W-:-:S05]  /*7020*/  IMAD R3, R5, R7, RZ ;  /* 0x0000000705037224 */ /* 0x004fca00078e02ff */
        /* <DEDUP_REMOVED lines=14> */
.L_x_325:
[----:B------:R-:W2:Y:S01]  /*7110*/  LDCU UR11, c[0x0][0x39c] ;  /* 0x00007380ff0b77ac */ /* 0x000ea20008000800 */
[----:B------:R-:W-:Y:S01]  /*7120*/  IMAD.MOV.U32 R12, RZ, RZ, R32 ;  /* 0x000000ffff0c7224 */ /* 0x000fe200078e0020 */
[----:B------:R-:W-:Y:S01]  /*7130*/  MOV R3, UR10 ;  /* 0x0000000a00037c02 */ /* 0x000fe20008000f00 */
[----:B------:R-:W-:Y:S01]  /*7140*/  IMAD.MOV.U32 R7, RZ, RZ, R33 ;  /* 0x000000ffff077224 */ /* 0x000fe200078e0021 */
[----:B------:R-:W-:Y:S01]  /*7150*/  MOV R4, 0x7180 ;  /* 0x0000718000047802 */ /* 0x000fe20000000f00 */
[----:B--2---:R-:W-:-:S07]  /*7160*/  IMAD.U32 R5, RZ, RZ, UR11 ;  /* 0x0000000bff057e24 */ /* 0x004fce000f8e00ff */
[----:B01----:R-:W-:Y:S05]  /*7170*/  CALL.REL.NOINC `($__internal_7_$__cuda_sm20_div_s64) ;  /* 0x0000007800507944 */ /* 0x003fea0003c00000 */
[----:B------:R-:W-:Y:S01]  /*7180*/  MOV R7, UR14 ;  /* 0x0000000e00077c02 */ /* 0x000fe20008000f00 */
[--C-:B------:R-:W-:Y:S02]  /*7190*/  IMAD.MOV R4, RZ, RZ, -R6.reuse ;  /* 0x000000ffff047224 */ /* 0x100fe400078e0a06 */
[----:B------:R-:W-:Y:S02]  /*71a0*/  IMAD.MOV.U32 R3, RZ, RZ, R6 ;  /* 0x000000ffff037224 */ /* 0x000fe400078e0006 */
[----:B------:R-:W-:-:S07]  /*71b0*/  IMAD R4, R4, R7, R32 ;  /* 0x0000000704047224 */ /* 0x000fce00078e0220 */
.L_x_326:
[----:B------:R-:W-:Y:S05]  /*71c0*/  BSYNC.RECONVERGENT B1 ;  /* 0x0000000000017941 */ /* 0x000fea0003800200 */
.L_x_324:
[----:B------:R-:W-:Y:S01]  /*71d0*/  IMAD R4, R3, R7, R4 ;  /* 0x0000000703047224 */ /* 0x000fe200078e0204 */
[----:B------:R-:W-:Y:S01]  /*71e0*/  IADD3 R14, P0, PT, R14, 0x1, RZ ;  /* 0x000000010e0e7810 */ /* 0x000fe20007f1e0ff */
[----:B------:R-:W-:Y:S01]  /*71f0*/  IMAD.MOV.U32 R3, RZ, RZ, -0x800000 ;  /* 0xff800000ff037424 */ /* 0x000fe200078e00ff */
[----:B------:R-:W-:Y:S01]  /*7200*/  IADD3 R0, P1, PT, R0, UR8, RZ ;  /* 0x0000000800007c10 */ /* 0x000fe2000ff3e0ff */
[----:B------:R-:W-:Y:S01]  /*7210*/  IMAD R19, R4, UR12, R19 ;  /* 0x0000000c04137c24 */ /* 0x000fe2000f8e0213 */
[----:B------:R-:W-:Y:S02]  /*7220*/  IADD3.X R16, PT, PT, RZ, R16, RZ, P0, !PT ;  /* 0x00000010ff107210 */ /* 0x000fe400007fe4ff */
[----:B------:R-:W-:Y:S01]  /*7230*/  ISETP.NE.U32.AND P0, PT, R14, R17, PT ;  /* 0x000000110e00720c */ /* 0x000fe20003f05070 */
[----:B------:R-:W-:Y:S01]  /*7240*/  IMAD R19, R19, UR4, R18 ;  /* 0x0000000413137c24 */ /* 0x000fe2000f8e0212 */
[----:B------:R-:W-:Y:S02]  /*7250*/  IADD3.X R2, PT, PT, R2, UR9, RZ, P1, !PT ;  /* 0x0000000902027c10 */ /* 0x000fe40008ffe4ff */
[----:B------:R-:W-:Y:S01]  /*7260*/  ISETP.NE.AND.EX P0, PT, R16, RZ, PT, P0 ;  /* 0x000000ff1000720c */ /* 0x000fe20003f05300 */
[----:B0-----:R-:W-:-:S04]  /*7270*/  IMAD.WIDE R4, R19, 0x4, R30 ;  /* 0x0000000413047825 */ /* 0x001fc800078e021e */
[----:B-1----:R-:W-:Y:S01]  /*7280*/  IMAD.WIDE R6, R19, 0x4, R24 ;  /* 0x0000000413067825 */ /* 0x002fe200078e0218 */
[----:B------:R3:W-:Y:S04]  /*7290*/  STG.E desc[UR16][R4.64], R3 ;  /* 0x0000000304007986 */ /* 0x0007e8000c101910 */
[----:B------:R3:W-:Y:S03]  /*72a0*/  STG.E desc[UR16][R6.64], RZ ;  /* 0x000000ff06007986 */ /* 0x0007e6000c101910 */
[----:B------:R-:W-:Y:S05]  /*72b0*/  @P0 BRA `(.L_x_327) ;  /* 0xfffffff400f80947 */ /* 0x000fea000383ffff */
.L_x_317:
[----:B--2---:R-:W-:Y:S05]  /*72c0*/  BSYNC.RECONVERGENT B0 ;  /* 0x0000000000007941 */ /* 0x004fea0003800200 */
.L_x_316:
[----:B------:R-:W0:Y:S01]  /*72d0*/  LDC R14, c[0x0][0x3d0] ;  /* 0x0000f400ff0e7b82 */ /* 0x000e220000000800 */
[----:B------:R-:W-:Y:S01]  /*72e0*/  ISETP.GE.U32.AND P0, PT, R10, 0x3, PT ;  /* 0x000000030a00780c */ /* 0x000fe20003f06070 */
[----:B------:R-:W1:Y:S03]  /*72f0*/  LDCU UR13, c[0x0][0x3cc] ;  /* 0x00007980ff0d77ac */ /* 0x000e660008000800 */
[----:B------:R-:W-:Y:S01]  /*7300*/  ISETP.GE.U32.AND.EX P0, PT, R9, RZ, PT, P0 ;  /* 0x000000ff0900720c */ /* 0x000fe20003f06100 */
[----:B------:R-:W2:Y:S02]  /*7310*/  LDCU UR11, c[0x0][0x3d0] ;  /* 0x00007a00ff0b77ac */ /* 0x000ea40008000800 */
[----:B------:R-:W4:Y:S01]  /*7320*/  LDC.64 R16, c[0x0][0x388] ;  /* 0x0000e200ff107b82 */ /* 0x000f220000000a00 */
[----:B------:R-:W0:Y:S07]  /*7330*/  LDCU UR15, c[0x0][0x39c] ;  /* 0x00007380ff0f77ac */ /* 0x000e2e0008000800 */
[----:B------:R-:W0:Y:S02]  /*7340*/  LDC.64 R18, c[0x0][0x390] ;  /* 0x0000e400ff127b82 */ /* 0x000e240000000a00 */
[----:B012---:R-:W-:Y:S05]  /*7350*/  @!P0 EXIT ;  /* 0x000000000000894d */ /* 0x007fea0003800000 */
.L_x_364:
[----:B---3--:R-:W-:Y:S01]  /*7360*/  LOP3.LUT R3, R2, UR19, RZ, 0xfc, !PT ;  /* 0x0000001302037c12 */ /* 0x008fe2000f8efcff */
[----:B------:R-:W-:Y:S03]  /*7370*/  BSSY.RECONVERGENT B0, `(.L_x_328) ;  /* 0x0000024000007945 */ /* 0x000fe60003800200 */
[----:B------:R-:W-:-:S13]  /*7380*/  ISETP.NE.U32.AND P0, PT, R3, RZ, PT ;  /* 0x000000ff0300720c */ /* 0x000fda0003f05070 */
[----:B------:R-:W-:Y:S05]  /*7390*/  @P0 BRA `(.L_x_329) ;  /* 0x0000000000580947 */ /* 0x000fea0003800000 */
[----:B------:R-:W0:Y:S01]  /*73a0*/  I2F.U32.RP R6, UR11 ;  /* 0x0000000b00067d06 */ /* 0x000e220008209000 */
[----:B------:R-:W-:Y:S02]  /*73b0*/  ISETP.NE.U32.AND P2, PT, RZ, UR11, PT ;  /* 0x0000000bff007c0c */ /* 0x000fe4000bf45070 */
[----:B------:R-:W-:-:S05]  /*73c0*/  MOV R25, RZ ;  /* 0x000000ff00197202 */ /* 0x000fca0000000f00 */
        /* <DEDUP_REMOVED lines=19> */
.L_x_329:
[----:B------:R-:W0:Y:S01]  /*7500*/  LDCU UR4, c[0x0][0x3d0] ;  /* 0x00007a00ff0477ac */ /* 0x000e220008000800 */
[----:B------:R-:W-:Y:S01]  /*7510*/  IMAD.MOV.U32 R12, RZ, RZ, R0 ;  /* 0x000000ffff0c7224 */ /* 0x000fe200078e0000 */
[----:B------:R-:W-:Y:S01]  /*7520*/  MOV R3, UR19 ;  /* 0x0000001300037c02 */ /* 0x000fe20008000f00 */
[----:B------:R-:W-:Y:S01]  /*7530*/  IMAD.MOV.U32 R7, RZ, RZ, R2 ;  /* 0x000000ffff077224 */ /* 0x000fe200078e0002 */
[----:B------:R-:W-:Y:S01]  /*7540*/  MOV R4, 0x7570 ;  /* 0x0000757000047802 */ /* 0x000fe20000000f00 */
[----:B0-----:R-:W-:-:S07]  /*7550*/  IMAD.U32 R5, RZ, RZ, UR4 ;  /* 0x00000004ff057e24 */ /* 0x001fce000f8e00ff */
[----:B----4-:R-:W-:Y:S05]  /*7560*/  CALL.REL.NOINC `($__internal_7_$__cuda_sm20_div_s64) ;  /* 0x0000007400547944 */ /* 0x010fea0003c00000 */
[----:B------:R-:W-:Y:S01]  /*7570*/  IMAD.MOV R9, RZ, RZ, -R6 ;  /* 0x000000ffff097224 */ /* 0x000fe200078e0a06 */
[----:B------:R-:W-:Y:S01]  /*7580*/  MOV R24, R6 ;  /* 0x0000000600187202 */ /* 0x000fe20000000f00 */
[----:B------:R-:W-:Y:S02]  /*7590*/  IMAD.MOV.U32 R25, RZ, RZ, R7 ;  /* 0x000000ffff197224 */ /* 0x000fe400078e0007 */
[----:B------:R-:W-:-:S07]  /*75a0*/  IMAD R9, R9, UR11, R0 ;  /* 0x0000000b09097c24 */ /* 0x000fce000f8e0200 */
.L_x_330:
[----:B------:R-:W-:Y:S05]  /*75b0*/  BSYNC.RECONVERGENT B0 ;  /* 0x0000000000007941 */ /* 0x000fea0003800200 */
.L_x_328:
        /* <DEDUP_REMOVED lines=27> */
.L_x_332:
[----:B------:R-:W0:Y:S01]  /*7770*/  LDCU UR4, c[0x0][0x3cc] ;  /* 0x00007980ff0477ac */ /* 0x000e220008000800 */
[----:B------:R-:W-:Y:S01]  /*7780*/  MOV R12, R24 ;  /* 0x00000018000c7202 */ /* 0x000fe20000000f00 */
[----:B------:R-:W-:Y:S01]  /*7790*/  IMAD.MOV.U32 R7, RZ, RZ, R25 ;  /* 0x000000ffff077224 */ /* 0x000fe200078e0019 */
[----:B------:R-:W-:Y:S01]  /*77a0*/  MOV R4, 0x77e0 ;  /* 0x000077e000047802 */ /* 0x000fe20000000f00 */
[----:B------:R-:W-:Y:S01]  /*77b0*/  IMAD.U32 R3, RZ, RZ, UR18 ;  /* 0x00000012ff037e24 */ /* 0x000fe2000f8e00ff */
[----:B0-----:R-:W-:-:S07]  /*77c0*/  MOV R5, UR4 ;  /* 0x0000000400057c02 */ /* 0x001fce0008000f00 */
[----:B----4-:R-:W-:Y:S05]  /*77d0*/  CALL.REL.NOINC `($__internal_7_$__cuda_sm20_div_s64) ;  /* 0x0000007000b87944 */ /* 0x010fea0003c00000 */
[----:B------:R-:W-:Y:S01]  /*77e0*/  IMAD.MOV R3, RZ, RZ, -R6 ;  /* 0x000000ffff037224 */ /* 0x000fe200078e0a06 */
[----:B------:R-:W-:-:S03]  /*77f0*/  MOV R25, R7 ;  /* 0x0000000700197202 */ /* 0x000fc60000000f00 */
[----:B------:R-:W-:Y:S02]  /*7800*/  IMAD R10, R3, UR13, R24 ;  /* 0x0000000d030a7c24 */ /* 0x000fe4000f8e0218 */
[----:B------:R-:W-:-:S07]  /*7810*/  IMAD.MOV.U32 R24, RZ, RZ, R6 ;  /* 0x000000ffff187224 */ /* 0x000fce00078e0006 */
.L_x_333:
[----:B------:R-:W-:Y:S05]  /*7820*/  BSYNC.RECONVERGENT B0 ;  /* 0x0000000000007941 */ /* 0x000fea0003800200 */
.L_x_331:
        /* <DEDUP_REMOVED lines=26> */
.L_x_335:
[----:B------:R-:W0:Y:S01]  /*79d0*/  LDCU UR4, c[0x0][0x39c] ;  /* 0x00007380ff0477ac */ /* 0x000e220008000800 */
[----:B------:R-:W-:Y:S01]  /*79e0*/  IMAD.MOV.U32 R12, RZ, RZ, R24 ;  /* 0x000000ffff0c7224 */ /* 0x000fe200078e0018 */
[----:B------:R-:W-:Y:S01]  /*79f0*/  MOV R3, UR10 ;  /* 0x0000000a00037c02 */ /* 0x000fe20008000f00 */
[----:B------:R-:W-:Y:S01]  /*7a00*/  IMAD.MOV.U32 R7, RZ, RZ, R25 ;  /* 0x000000ffff077224 */ /* 0x000fe200078e0019 */
[----:B------:R-:W-:Y:S01]  /*7a10*/  MOV R4, 0x7a40 ;  /* 0x00007a4000047802 */ /* 0x000fe20000000f00 */
[----:B0-----:R-:W-:-:S07]  /*7a20*/  IMAD.U32 R5, RZ, RZ, UR4 ;  /* 0x00000004ff057e24 */ /* 0x001fce000f8e00ff */
[----:B----4-:R-:W-:Y:S05]  /*7a30*/  CALL.REL.NOINC `($__internal_7_$__cuda_sm20_div_s64) ;  /* 0x0000007000207944 */ /* 0x010fea0003c00000 */
[----:B------:R-:W-:Y:S01]  /*7a40*/  MOV R7, UR15 ;  /* 0x0000000f00077c02 */ /* 0x000fe20008000f00 */
[--C-:B------:R-:W-:Y:S02]  /*7a50*/  IMAD.MOV R4, RZ, RZ, -R6.reuse ;  /* 0x000000ffff047224 */ /* 0x100fe400078e0a06 */
[----:B------:R-:W-:Y:S02]  /*7a60*/  IMAD.MOV.U32 R3, RZ, RZ, R6 ;  /* 0x000000ffff037224 */ /* 0x000fe400078e0006 */
[----:B------:R-:W-:-:S07]  /*7a70*/  IMAD R24, R4, R7, R24 ;  /* 0x0000000704187224 */ /* 0x000fce00078e0218 */
.L_x_336:
[----:B------:R-:W-:Y:S05]  /*7a80*/  BSYNC.RECONVERGENT B0 ;  /* 0x0000000000007941 */ /* 0x000fea0003800200 */
.L_x_334:
[----:B------:R-:W-:Y:S01]  /*7a90*/  IMAD R3, R3, R7, R24 ;  /* 0x0000000703037224 */ /* 0x000fe200078e0218 */
[----:B------:R-:W-:Y:S01]  /*7aa0*/  BSSY.RECONVERGENT B0, `(.L_x_337) ;  /* 0x000002e000007945 */ /* 0x000fe20003800200 */
[----:B------:R-:W-:Y:S02]  /*7ab0*/  IMAD.MOV.U32 R11, RZ, RZ, -0x800000 ;  /* 0xff800000ff0b7424 */ /* 0x000fe400078e00ff */
[----:B------:R-:W-:-:S04]  /*7ac0*/  IMAD R3, R3, UR13, R10 ;  /* 0x0000000d03037c24 */ /* 0x000fc8000f8e020a */
[----:B------:R-:W-:Y:S01]  /*7ad0*/  IMAD R3, R3, R14, R9 ;  /* 0x0000000e03037224 */ /* 0x000fe200078e0209 */
[----:B------:R-:W-:-:S03]  /*7ae0*/  IADD3 R9, P0, PT, R0, UR8, RZ ;  /* 0x0000000800097c10 */ /* 0x000fc6000ff1e0ff */
[----:B----4-:R-:W-:Y:S01]  /*7af0*/  IMAD.WIDE R4, R3, 0x4, R16 ;  /* 0x0000000403047825 */ /* 0x010fe200078e0210 */
[----:B------:R-:W-:-:S03]  /*7b00*/  IADD3.X R2, PT, PT, R2, UR9, RZ, P0, !PT ;  /* 0x0000000902027c10 */ /* 0x000fc600087fe4ff */
[----:B------:R-:W-:Y:S01]  /*7b10*/  IMAD.WIDE R6, R3, 0x4, R18 ;  /* 0x0000000403067825 */ /* 0x000fe200078e0212 */
[----:B------:R0:W-:Y:S01]  /*7b20*/  STG.E desc[UR16][R4.64], R11 ;  /* 0x0000000b04007986 */ /* 0x0001e2000c101910 */
[----:B------:R-:W-:-:S03]  /*7b30*/  LOP3.LUT R0, R2, UR19, RZ, 0xfc, !PT ;  /* 0x0000001302007c12 */ /* 0x000fc6000f8efcff */
[----:B------:R0:W-:Y:S01]  /*7b40*/  STG.E desc[UR16][R6.64], RZ ;  /* 0x000000ff06007986 */ /* 0x0001e2000c101910 */
[----:B------:R-:W-:-:S13]  /*7b50*/  ISETP.NE.U32.AND P0, PT, R0, RZ, PT ;  /* 0x000000ff0000720c */ /* 0x000fda0003f05070 */
[----:B0-----:R-:W-:Y:S05]  /*7b60*/  @P0 BRA `(.L_x_338) ;  /* 0x0000000000580947 */ /* 0x001fea0003800000 */
[----:B------:R-:W0:Y:S01]  /*7b70*/  I2F.U32.RP R0, R14 ;  /* 0x0000000e00007306 */ /* 0x000e220000209000 */
[----:B------:R-:W-:Y:S01]  /*7b80*/  ISETP.NE.U32.AND P2, PT, R14, RZ, PT ;  /* 0x000000ff0e00720c */ /* 0x000fe20003f45070 */
[----:B------:R-:W-:-:S06]  /*7b90*/  IMAD.MOV.U32 R31, RZ, RZ, RZ ;  /* 0x000000ffff1f7224 */ /* 0x000fcc00078e00ff */
[----:B0-----:R-:W0:Y:S02]  /*7ba0*/  MUFU.RCP R0, R0 ;  /* 0x0000000000007308 */ /* 0x001e240000001000 */
        /* <DEDUP_REMOVED lines=18> */
.L_x_338:
[----:B------:R-:W0:Y:S01]  /*7cd0*/  LDCU UR4, c[0x0][0x3d0] ;  /* 0x00007a00ff0477ac */ /* 0x000e220008000800 */
[----:B------:R-:W-:Y:S01]  /*7ce0*/  MOV R12, R9 ;  /* 0x00000009000c7202 */ /* 0x000fe20000000f00 */
[----:B------:R-:W-:Y:S01]  /*7cf0*/  IMAD.MOV.U32 R7, RZ, RZ, R2 ;  /* 0x000000ffff077224 */ /* 0x000fe200078e0002 */
[----:B------:R-:W-:Y:S01]  /*7d00*/  MOV R4, 0x7d40 ;  /* 0x00007d4000047802 */ /* 0x000fe20000000f00 */
[----:B------:R-:W-:Y:S01]  /*7d10*/  IMAD.U32 R3, RZ, RZ, UR19 ;  /* 0x00000013ff037e24 */ /* 0x000fe2000f8e00ff */
[----:B0-----:R-:W-:-:S07]  /*7d20*/  MOV R5, UR4 ;  /* 0x0000000400057c02 */ /* 0x001fce0008000f00 */
[----:B------:R-:W-:Y:S05]  /*7d30*/  CALL.REL.NOINC `($__internal_7_$__cuda_sm20_div_s64) ;  /* 0x0000006c00607944 */ /* 0x000fea0003c00000 */
[--C-:B------:R-:W-:Y:S01]  /*7d40*/  IMAD.MOV R0, RZ, RZ, -R6.reuse ;  /* 0x000000ffff007224 */ /* 0x100fe200078e0a06 */
[----:B------:R-:W-:Y:S01]  /*7d50*/  MOV R31, R7 ;  /* 0x00000007001f7202 */ /* 0x000fe20000000f00 */
[----:B------:R-:W-:Y:S02]  /*7d60*/  IMAD.MOV.U32 R30, RZ, RZ, R6 ;  /* 0x000000ffff1e7224 */ /* 0x000fe400078e0006 */
[----:B------:R-:W-:-:S07]  /*7d70*/  IMAD R25, R0, UR11, R9 ;  /* 0x0000000b00197c24 */ /* 0x000fce000f8e0209 */
.L_x_339:
[----:B------:R-:W-:Y:S05]  /*7d80*/  BSYNC.RECONVERGENT B0 ;  /* 0x0000000000007941 */ /* 0x000fea0003800200 */
.L_x_337:
        /* <DEDUP_REMOVED lines=27> */
.L_x_341:
        /* <DEDUP_REMOVED lines=11> */
.L_x_342:
[----:B------:R-:W-:Y:S05]  /*7ff0*/  BSYNC.RECONVERGENT B0 ;  /* 0x0000000000007941 */ /* 0x000fea0003800200 */
.L_x_340:
        /* <DEDUP_REMOVED lines=26> */
.L_x_344:
        /* <DEDUP_REMOVED lines=11> */
.L_x_345:
[----:B------:R-:W-:Y:S05]  /*8250*/  BSYNC.RECONVERGENT B0 ;  /* 0x0000000000007941 */ /* 0x000fea0003800200 */
.L_x_343:
        /* <DEDUP_REMOVED lines=9> */
[----:B------:R-:W-:-:S03]  /*82f0*/  ISETP.NE.U32.AND P0, PT, R0, RZ, PT ;  /* 0x000000ff0000720c */ /* 0x000fc60003f05070 */
[----:B------:R-:W-:Y:S01]  /*8300*/  IMAD.WIDE R6, R25, 0x4, R18 ;  /* 0x0000000419067825 */ /* 0x000fe200078e0212 */
[----:B------:R0:W-:Y:S04]  /*8310*/  STG.E desc[UR16][R4.64], R3 ;  /* 0x0000000304007986 */ /* 0x0001e8000c101910 */
[----:B------:R0:W-:Y:S05]  /*8320*/  STG.E desc[UR16][R6.64], RZ ;  /* 0x000000ff06007986 */ /* 0x0001ea000c101910 */
        /* <DEDUP_REMOVED lines=23> */
.L_x_347:
[----:B------:R-:W1:Y:S01]  /*84a0*/  LDCU UR4, c[0x0][0x3d0] ;  /* 0x00007a00ff0477ac */ /* 0x000e620008000800 */
[----:B------:R-:W-:Y:S01]  /*84b0*/  IMAD.MOV.U32 R12, RZ, RZ, R9 ;  /* 0x000000ffff0c7224 */ /* 0x000fe200078e0009 */
[----:B0-----:R-:W-:Y:S01]  /*84c0*/  MOV R7, R2 ;  /* 0x0000000200077202 */ /* 0x001fe20000000f00 */
[----:B------:R-:W-:Y:S01]  /*84d0*/  IMAD.U32 R3, RZ, RZ, UR19 ;  /* 0x00000013ff037e24 */ /* 0x000fe2000f8e00ff */
[----:B------:R-:W-:Y:S01]  /*84e0*/  MOV R4, 0x8510 ;  /* 0x0000851000047802 */ /* 0x000fe20000000f00 */
[----:B-1----:R-:W-:-:S07]  /*84f0*/  IMAD.U32 R5, RZ, RZ, UR4 ;  /* 0x00000004ff057e24 */ /* 0x002fce000f8e00ff */
[----:B------:R-:W-:Y:S05]  /*8500*/  CALL.REL.NOINC `($__internal_7_$__cuda_sm20_div_s64) ;  /* 0x00000064006c7944 */ /* 0x000fea0003c00000 */
[----:B------:R-:W-:Y:S01]  /*8510*/  IADD3 R0, PT, PT, -R6, RZ, RZ ;  /* 0x000000ff06007210 */ /* 0x000fe20007ffe1ff */
[----:B------:R-:W-:Y:S02]  /*8520*/  IMAD.MOV.U32 R30, RZ, RZ, R6 ;  /* 0x000000ffff1e7224 */ /* 0x000fe400078e0006 */
[----:B------:R-:W-:Y:S02]  /*8530*/  IMAD.MOV.U32 R31, RZ, RZ, R7 ;  /* 0x000000ffff1f7224 */ /* 0x000fe400078e0007 */
[----:B------:R-:W-:-:S07]  /*8540*/  IMAD R25, R0, UR11, R9 ;  /* 0x0000000b00197c24 */ /* 0x000fce000f8e0209 */
.L_x_348:
[----:B------:R-:W-:Y:S05]  /*8550*/  BSYNC.RECONVERGENT B0 ;  /* 0x0000000000007941 */ /* 0x000fea0003800200 */
.L_x_346:
        /* <DEDUP_REMOVED lines=27> */
.L_x_350:
        /* <DEDUP_REMOVED lines=11> */
.L_x_351:
[----:B------:R-:W-:Y:S05]  /*87c0*/  BSYNC.RECONVERGENT B0 ;  /* 0x0000000000007941 */ /* 0x000fea0003800200 */
.L_x_349:
        /* <DEDUP_REMOVED lines=26> */
.L_x_353:
        /* <DEDUP_REMOVED lines=11> */
.L_x_354:
[----:B------:R-:W-:Y:S05]  /*8a20*/  BSYNC.RECONVERGENT B0 ;  /* 0x0000000000007941 */ /* 0x000fea0003800200 */
.L_x_352:
[----:B------:R-:W-:Y:S01]  /*8a30*/  IMAD R3, R3, R7, R30 ;  /* 0x0000000703037224 */ /* 0x000fe200078e021e */
[----:B------:R-:W-:Y:S01]  /*8a40*/  IADD3 R9, P0, PT, R9, UR8, RZ ;  /* 0x0000000809097c10 */ /* 0x000fe2000ff1e0ff */
[----:B------:R-:W-:Y:S02]  /*8a50*/  BSSY.RECONVERGENT B0, `(.L_x_355) ;  /* 0x000002d000007945 */ /* 0x000fe40003800200 */
[----:B------:R-:W-:Y:S01]  /*8a60*/  IMAD R0, R3, UR13, R0 ;  /* 0x0000000d03007c24 */ /* 0x000fe2000f8e0200 */
[----:B------:R-:W-:Y:S02]  /*8a70*/  MOV R3, 0xff800000 ;  /* 0xff80000000037802 */ /* 0x000fe40000000f00 */
[----:B------:R-:W-:Y:S01]  /*8a80*/  IADD3.X R2, PT, PT, R2, UR9, RZ, P0, !PT ;  /* 0x0000000902027c10 */ /* 0x000fe200087fe4ff */
[----:B------:R-:W-:-:S03]  /*8a90*/  IMAD R25, R0, R14, R25 ;  /* 0x0000000e00197224 */ /* 0x000fc600078e0219 */
[----:B------:R-:W-:Y:S01]  /*8aa0*/  LOP3.LUT R0, R2, UR19, RZ, 0xfc, !PT ;  /* 0x0000001302007c12 */ /* 0x000fe2000f8efcff */
[----:B------:R-:W-:-:S03]  /*8ab0*/  IMAD.WIDE R4, R25, 0x4, R16 ;  /* 0x0000000419047825 */ /* 0x000fc600078e0210 */
[----:B------:R-:W-:Y:S01]  /*8ac0*/  ISETP.NE.U32.AND P0, PT, R0, RZ, PT ;  /* 0x000000ff0000720c */ /* 0x000fe20003f05070 */
[----:B------:R-:W-:Y:S01]  /*8ad0*/  IMAD.WIDE R6, R25, 0x4, R18 ;  /* 0x0000000419067825 */ /* 0x000fe200078e0212 */
[----:B------:R0:W-:Y:S04]  /*8ae0*/  STG.E desc[UR16][R4.64], R3 ;  /* 0x0000000304007986 */ /* 0x0001e8000c101910 */
[----:B------:R0:W-:Y:S07]  /*8af0*/  STG.E desc[UR16][R6.64], RZ ;  /* 0x000000ff06007986 */ /* 0x0001ee000c101910 */
[----:B------:R-:W-:Y:S05]  /*8b00*/  @P0 BRA `(.L_x_356) ;  /* 0x0000000000580947 */ /* 0x000fea0003800000 */
[----:B------:R-:W1:Y:S01]  /*8b10*/  I2F.U32.RP R0, R14 ;  /* 0x0000000e00007306 */ /* 0x000e620000209000 */
[----:B------:R-:W-:Y:S02]  /*8b20*/  ISETP.NE.U32.AND P2, PT, R14, RZ, PT ;  /* 0x000000ff0e00720c */ /* 0x000fe40003f45070 */
[----:B------:R-:W-:-:S05]  /*8b30*/  MOV R25, RZ ;  /* 0x000000ff00197202 */ /* 0x000fca0000000f00 */
[----:B-1----:R-:W0:Y:S02]  /*8b40*/  MUFU.RCP R0, R0 ;  /* 0x0000000000007308 */ /* 0x002e240000001000 */
        /* <DEDUP_REMOVED lines=18> */
.L_x_356:
[----:B------:R-:W1:Y:S01]  /*8c70*/  LDCU UR4, c[0x0][0x3d0] ;  /* 0x00007a00ff0477ac */ /* 0x000e620008000800 */
[----:B------:R-:W-:Y:S01]  /*8c80*/  IMAD.MOV.U32 R12, RZ, RZ, R9 ;  /* 0x000000ffff0c7224 */ /* 0x000fe200078e0009 */
[----:B0-----:R-:W-:Y:S01]  /*8c90*/  MOV R3, UR19 ;  /* 0x0000001300037c02 */ /* 0x001fe20008000f00 */
[----:B------:R-:W-:Y:S01]  /*8ca0*/  IMAD.MOV.U32 R7, RZ, RZ, R2 ;  /* 0x000000ffff077224 */ /* 0x000fe200078e0002 */
[----:B------:R-:W-:Y:S01]  /*8cb0*/  MOV R4, 0x8ce0 ;  /* 0x00008ce000047802 */ /* 0x000fe20000000f00 */
[----:B-1----:R-:W-:-:S07]  /*8cc0*/  IMAD.U32 R5, RZ, RZ, UR4 ;  /* 0x00000004ff057e24 */ /* 0x002fce000f8e00ff */
[----:B------:R-:W-:Y:S05]  /*8cd0*/  CALL.REL.NOINC `($__internal_7_$__cuda_sm20_div_s64) ;  /* 0x0000005c00787944 */ /* 0x000fea0003c00000 */
[----:B------:R-:W-:Y:S01]  /*8ce0*/  IMAD.MOV R0, RZ, RZ, -R6 ;  /* 0x000000ffff007224 */ /* 0x000fe200078e0a06 */
[----:B------:R-:W-:Y:S01]  /*8cf0*/  MOV R24, R6 ;  /* 0x0000000600187202 */ /* 0x000fe20000000f00 */
[----:B------:R-:W-:Y:S02]  /*8d00*/  IMAD.MOV.U32 R25, RZ, RZ, R7 ;  /* 0x000000ffff197224 */ /* 0x000fe400078e0007 */
[----:B------:R-:W-:-:S07]  /*8d10*/  IMAD R0, R0, UR11, R9 ;  /* 0x0000000b00007c24 */ /* 0x000fce000f8e0209 */
.L_x_357:
[----:B------:R-:W-:Y:S05]  /*8d20*/  BSYNC.RECONVERGENT B0 ;  /* 0x0000000000007941 */ /* 0x000fea0003800200 */
.L_x_355:
        /* <DEDUP_REMOVED lines=27> */
.L_x_359:
        /* <DEDUP_REMOVED lines=11> */
.L_x_360:
[----:B------:R-:W-:Y:S05]  /*8f90*/  BSYNC.RECONVERGENT B0 ;  /* 0x0000000000007941 */ /* 0x000fea0003800200 */
.L_x_358:
        /* <DEDUP_REMOVED lines=26> */
.L_x_362:
        /* <DEDUP_REMOVED lines=11> */
.L_x_363:
[----:B------:R-:W-:Y:S05]  /*91f0*/  BSYNC.RECONVERGENT B0 ;  /* 0x0000000000007941 */ /* 0x000fea0003800200 */
.L_x_361:
[----:B------:R-:W-:Y:S02]  /*9200*/  IMAD R3, R3, R7, R24 ;  /* 0x0000000703037224 */ /* 0x000fe400078e0218 */
[----:B------:R-:W-:Y:S02]  /*9210*/  IMAD.MOV.U32 R11, RZ, RZ, -0x800000 ;  /* 0xff800000ff0b7424 */ /* 0x000fe400078e00ff */
[----:B------:R-:W-:-:S04]  /*9220*/  IMAD R3, R3, UR13, R10 ;  /* 0x0000000d03037c24 */ /* 0x000fc8000f8e020a */
[----:B------:R-:W-:Y:S01]  /*9230*/  IMAD R3, R3, UR11, R0 ;  /* 0x0000000b03037c24 */ /* 0x000fe2000f8e0200 */
[----:B------:R-:W-:-:S03]  /*9240*/  IADD3 R0, P0, PT, R9, UR8, RZ ;  /* 0x0000000809007c10 */ /* 0x000fc6000ff1e0ff */
[C---:B------:R-:W-:Y:S01]  /*9250*/  IMAD.WIDE R4, R3.reuse, 0x4, R16 ;  /* 0x0000000403047825 */ /* 0x040fe200078e0210 */
[----:B------:R-:W-:Y:S02]  /*9260*/  IADD3.X R2, PT, PT, R2, UR9, RZ, P0, !PT ;  /* 0x0000000902027c10 */ /* 0x000fe400087fe4ff */
[----:B------:R-:W-:Y:S01]  /*9270*/  ISETP.GE.U32.AND P0, PT, R0, UR6, PT ;  /* 0x0000000600007c0c */ /* 0x000fe2000bf06070 */
[----:B------:R-:W-:Y:S01]  /*9280*/  IMAD.WIDE R6, R3, 0x4, R18 ;  /* 0x0000000403067825 */ /* 0x000fe200078e0212 */
[----:B------:R0:W-:Y:S02]  /*9290*/  STG.E desc[UR16][R4.64], R11 ;  /* 0x0000000b04007986 */ /* 0x0001e4000c101910 */
[----:B------:R-:W-:Y:S02]  /*92a0*/  ISETP.GE.AND.EX P0, PT, R2, UR5, PT, P0 ;  /* 0x0000000502007c0c */ /* 0x000fe4000bf06300 */
[----:B------:R0:W-:Y:S11]  /*92b0*/  STG.E desc[UR16][R6.64], RZ ;  /* 0x000000ff06007986 */ /* 0x0001f6000c101910 */
[----:B0-----:R-:W-:Y:S05]  /*92c0*/  @!P0 BRA `(.L_x_364) ;  /* 0xffffffe000248947 */ /* 0x001fea000383ffff */
[----:B------:R-:W-:Y:S05]  /*92d0*/  EXIT ;  /* 0x000000000000794d */ /* 0x000fea0003800000 */
.L_x_221:
[----:B------:R-:W0:Y:S02]  /*92e0*/  LDCU.64 UR12, c[0x0][0x390] ;  /* 0x00007200ff0c77ac */ /* 0x000e240008000a00 */
[----:B0-----:R-:W-:-:S04]  /*92f0*/  UISETP.NE.U32.AND UP0, UPT, UR12, URZ, UPT ;  /* 0x000000ff0c00728c */ /* 0x001fc8000bf05070 */
[----:B------:R-:W-:-:S09]  /*9300*/  UISETP.NE.AND.EX UP0, UPT, UR13, URZ, UPT, UP0 ;  /* 0x000000ff0d00728c */ /* 0x000fd2000bf05300 */
[----:B------:R-:W-:Y:S05]  /*9310*/  BRA.U UP0, `(.L_x_365) ;  /* 0x0000002900dc7547 */ /* 0x000fea000b800000 */
        /* <DEDUP_REMOVED lines=36> */
.L_x_367:
[----:B------:R-:W-:Y:S01]  /*9560*/  MOV R7, UR9 ;  /* 0x0000000900077c02 */ /* 0x000fe20008000f00 */
[----:B------:R-:W-:Y:S01]  /*9570*/  IMAD.U32 R5, RZ, RZ, UR9 ;  /* 0x00000009ff057e24 */ /* 0x000fe2000f8e00ff */
[----:B------:R-:W-:Y:S01]  /*9580*/  MOV R4, UR8 ;  /* 0x0000000800047c02 */ /* 0x000fe20008000f00 */
[----:B------:R-:W-:Y:S01]  /*9590*/  IMAD.U32 R6, RZ, RZ, UR8 ;  /* 0x00000008ff067e24 */ /* 0x000fe2000f8e00ff */
[----:B------:R-:W-:Y:S01]  /*95a0*/  MOV R6, 0x95f0 ;  /* 0x000095f000067802 */ /* 0x000fe20000000f00 */
[----:B------:R-:W-:Y:S01]  /*95b0*/  IMAD.MOV.U32 R5, RZ, RZ, R7 ;  /* 0x000000ffff057224 */ /* 0x000fe200078e0007 */
[----:B------:R-:W-:Y:S01]  /*95c0*/  MOV R7, R9 ;  /* 0x0000000900077202 */ /* 0x000fe20000000f00 */
[----:B------:R-:W-:-:S07]  /*95d0*/  IMAD.MOV.U32 R3, RZ, RZ, R8 ;  /* 0x000000ffff037224 */ /* 0x000fce00078e0008 */
[----:B------:R-:W-:Y:S05]  /*95e0*/  CALL.REL.NOINC `($__internal_8_$__cuda_sm20_div_u64) ;  /* 0x0000005800807944 */ /* 0x000fea0003c00000 */
[----:B------:R-:W-:-:S07]  /*95f0*/  IMAD.MOV.U32 R10, RZ, RZ, R4 ;  /* 0x000000ffff0a7224 */ /* 0x000fce00078e0004 */
.L_x_368:
[----:B------:R-:W-:Y:S05]  /*9600*/  BSYNC.RECONVERGENT B0 ;  /* 0x0000000000007941 */ /* 0x000fea0003800200 */
.L_x_366:
        /* <DEDUP_REMOVED lines=11> */
[----:B------:R-:W-:Y:S01]  /*96c0*/  IADD3 R9, PT, PT, R14, 0x1, RZ ;  /* 0x000000010e097810 */ /* 0x000fe20007ffe0ff */
[----:B------:R-:W-:Y:S02]  /*96d0*/  IMAD.MOV.U32 R18, RZ, RZ, RZ ;  /* 0x000000ffff127224 */ /* 0x000fe400078e00ff */
[----:B------:R-:W-:Y:S01]  /*96e0*/  IMAD.MOV.U32 R16, RZ, RZ, RZ ;  /* 0x000000ffff107224 */ /* 0x000fe200078e00ff */
[----:B------:R-:W-:-:S07]  /*96f0*/  LOP3.LUT R9, R9, 0x3, RZ, 0xc0, !PT ;  /* 0x0000000309097812 */ /* 0x000fce00078ec0ff */
.L_x_380:
        /* <DEDUP_REMOVED lines=8> */
[----:B-1----:R-:W-:-:S06]  /*9780*/  IADD3 R4, PT, PT, R6, 0xffffffe, RZ ;  /* 0x0ffffffe06047810 */ /* 0x002fcc0007ffe0ff */
[----:B------:R1:W3:Y:S02]  /*9790*/  F2I.FTZ.U32.TRUNC.NTZ R5, R4 ;  /* 0x0000000400057305 */ /* 0x0002e4000021f000 */
[----:B-1----:R-:W-:Y:S02]  /*97a0*/  IMAD.MOV.U32 R4, RZ, RZ, RZ ;  /* 0x000000ffff047224 */ /* 0x002fe400078e00ff */
[----:B---3--:R-:W-:-:S04]  /*97b0*/  IMAD.MOV R3, RZ, RZ, -R5 ;  /* 0x000000ffff037224 */ /* 0x008fc800078e0a05 */
        /* <DEDUP_REMOVED lines=14> */
.L_x_372:
[----:B------:R-:W1:Y:S01]  /*98a0*/  LDCU UR11, c[0x0][0x3d0] ;  /* 0x00007a00ff0b77ac */ /* 0x000e620008000800 */
[----:B------:R-:W-:Y:S01]  /*98b0*/  MOV R12, R0 ;  /* 0x00000000000c7202 */ /* 0x000fe20000000f00 */
[----:B------:R-:W-:Y:S01]  /*98c0*/  IMAD.MOV.U32 R7, RZ, RZ, R2 ;  /* 0x000000ffff077224 */ /* 0x000fe200078e0002 */
[----:B------:R-:W-:Y:S01]  /*98d0*/  MOV R4, 0x9910 ;  /* 0x0000991000047802 */ /* 0x000fe20000000f00 */
[----:B------:R-:W-:Y:S01]  /*98e0*/  IMAD.U32 R3, RZ, RZ, UR19 ;  /* 0x00000013ff037e24 */ /* 0x000fe2000f8e00ff */
[----:B-1----:R-:W-:-:S07]  /*98f0*/  MOV R5, UR11 ;  /* 0x0000000b00057c02 */ /* 0x002fce0008000f00 */
[----:B0-2---:R-:W-:Y:S05]  /*9900*/  CALL.REL.NOINC `($__internal_7_$__cuda_sm20_div_s64) ;  /* 0x00000050006c7944 */ /* 0x005fea0003c00000 */
[--C-:B------:R-:W-:Y:S01]  /*9910*/  IMAD.MOV R17, RZ, RZ, -R6.reuse ;  /* 0x000000ffff117224 */ /* 0x100fe200078e0a06 */
[----:B------:R-:W-:Y:S01]  /*9920*/  MOV R31, R7 ;  /* 0x00000007001f7202 */ /* 0x000fe20000000f00 */
[----:B------:R-:W-:Y:S02]  /*9930*/  IMAD.MOV.U32 R30, RZ, RZ, R6 ;  /* 0x000000ffff1e7224 */ /* 0x000fe400078e0006 */
[----:B------:R-:W-:-:S07]  /*9940*/  IMAD R17, R17, UR4, R0 ;  /* 0x0000000411117c24 */ /* 0x000fce000f8e0200 */
.L_x_373:
[----:B--2---:R-:W-:Y:S05]  /*9950*/  BSYNC.RECONVERGENT B1 ;  /* 0x0000000000017941 */ /* 0x004fea0003800200 */
.L_x_371:
        /* <DEDUP_REMOVED lines=9> */
[----:B-1----:R-:W-:-:S06]  /*99f0*/  VIADD R7, R6, 0xffffffe ;  /* 0x0ffffffe06077836 */ /* 0x002fcc0000000000 */
        /* <DEDUP_REMOVED lines=17> */
.L_x_375:
        /* <DEDUP_REMOVED lines=8> */
[----:B------:R-:W-:-:S04]  /*9b90*/  IMAD.MOV.U32 R31, RZ, RZ, R7 ;  /* 0x000000ffff1f7224 */ /* 0x000fc800078e0007 */
[----:B------:R-:W-:Y:S02]  /*9ba0*/  IMAD R19, R19, UR12, R30 ;  /* 0x0000000c13137c24 */ /* 0x000fe4000f8e021e */
[----:B------:R-:W-:-:S07]  /*9bb0*/  IMAD.MOV.U32 R30, RZ, RZ, R6 ;  /* 0x000000ffff1e7224 */ /* 0x000fce00078e0006 */
.L_x_376:
[----:B------:R-:W-:Y:S05]  /*9bc0*/  BSYNC.RECONVERGENT B1 ;  /* 0x0000000000017941 */ /* 0x000fea0003800200 */
.L_x_374:
[----:B------:R-:W-:Y:S01]  /*9bd0*/  LOP3.LUT R3, R31, UR10, RZ, 0xfc, !PT ;  /* 0x0000000a1f037c12 */ /* 0x000fe2000f8efcff */
[----:B------:R-:W-:Y:S03]  /*9be0*/  BSSY.RECONVERGENT B1, `(.L_x_377) ;  /* 0x0000024000017945 */ /* 0x000fe60003800200 */
[----:B------:R-:W-:-:S13]  /*9bf0*/  ISETP.NE.U32.AND P0, PT, R3, RZ, PT ;  /* 0x000000ff0300720c */ /* 0x000fda0003f05070 */
[----:B------:R-:W-:Y:S05]  /*9c00*/  @P0 BRA `(.L_x_378) ;  /* 0x0000000000580947 */ /* 0x000fea0003800000 */
[----:B------:R-:W-:Y:S01]  /*9c10*/  MOV R7, UR14 ;  /* 0x0000000e00077c02 */ /* 0x000fe20008000f00 */
[----:B------:R-:W-:-:S03]  /*9c20*/  IMAD.MOV.U32 R4, RZ, RZ, RZ ;  /* 0x000000ffff047224 */ /* 0x000fc600078e00ff */
[----:B------:R-:W1:Y:S01]  /*9c30*/  I2F.U32.RP R6, R7 ;  /* 0x0000000700067306 */ /* 0x000e620000209000 */
[----:B------:R-:W-:-:S07]  /*9c40*/  ISETP.NE.U32.AND P2, PT, R7, RZ, PT ;  /* 0x000000ff0700720c */ /* 0x000fce0003f45070 */
[----:B-1----:R-:W1:Y:S02]  /*9c50*/  MUFU.RCP R6, R6 ;  /* 0x0000000600067308 */ /* 0x002e640000001000 */
[----:B-1----:R-:W-:-:S06]  /*9c60*/  VIADD R8, R6, 0xffffffe ;  /* 0x0ffffffe06087836 */ /* 0x002fcc0000000000 */
[----:B------:R-:W1:Y:S02]  /*9c70*/  F2I.FTZ.U32.TRUNC.NTZ R5, R8 ;  /* 0x0000000800057305 */ /* 0x000e64000021f000 */
        /* <DEDUP_REMOVED lines=15> */
.L_x_378:
[----:B------:R-:W1:Y:S01]  /*9d70*/  LDCU UR11, c[0x0][0x39c] ;  /* 0x00007380ff0b77ac */ /* 0x000e620008000800 */
[----:B------:R-:W-:Y:S01]  /*9d80*/  IMAD.MOV.U32 R12, RZ, RZ, R30 ;  /* 0x000000ffff0c7224 */ /* 0x000fe200078e001e */
[----:B------:R-:W-:Y:S01]  /*9d90*/  MOV R7, R31 ;  /* 0x0000001f00077202 */ /* 0x000fe20000000f00 */
[----:B------:R-:W-:Y:S01]  /*9da0*/  IMAD.U32 R3, RZ, RZ, UR10 ;  /* 0x0000000aff037e24 */ /* 0x000fe2000f8e00ff */
[----:B------:R-:W-:Y:S02]  /*9db0*/  MOV R4, 0x9de0 ;  /* 0x00009de000047802 */ /* 0x000fe40000000f00 */
[----:B-1----:R-:W-:-:S07]  /*9dc0*/  MOV R5, UR11 ;  /* 0x0000000b00057c02 */ /* 0x002fce0008000f00 */
[----:B0-----:R-:W-:Y:S05]  /*9dd0*/  CALL.REL.NOINC `($__internal_7_$__cuda_sm20_div_s64) ;  /* 0x0000004c00387944 */ /* 0x001fea0003c00000 */
[----:B------:R-:W-:Y:S01]  /*9de0*/  MOV R7, UR14 ;  /* 0x0000000e00077c02 */ /* 0x000fe20008000f00 */
[--C-:B------:R-:W-:Y:S02]  /*9df0*/  IMAD.MOV R4, RZ, RZ, -R6.reuse ;  /* 0x000000ffff047224 */ /* 0x100fe400078e0a06 */
[----:B------:R-:W-:Y:S02]  /*9e00*/  IMAD.MOV.U32 R3, RZ, RZ, R6 ;  /* 0x000000ffff037224 */ /* 0x000fe400078e0006 */
[----:B------:R-:W-:-:S07]  /*9e10*/  IMAD R4, R4, R7, R30 ;  /* 0x0000000704047224 */ /* 0x000fce00078e021e */
.L_x_379:
[----:B------:R-:W-:Y:S05]  /*9e20*/  BSYNC.RECONVERGENT B1 ;  /* 0x0000000000017941 */ /* 0x000fea0003800200 */
.L_x_377:
        /* <DEDUP_REMOVED lines=13> */
.L_x_370:
[----:B--2---:R-:W-:Y:S05]  /*9f00*/  BSYNC.RECONVERGENT B0 ;  /* 0x0000000000007941 */ /* 0x004fea0003800200 */
.L_x_369:
        /* <DEDUP_REMOVED lines=8> */
.L_x_417:
[----:B-1----:R-:W-:Y:S01]  /*9f90*/  LOP3.LUT R3, R2, UR19, RZ, 0xfc, !PT ;  /* 0x0000001302037c12 */ /* 0x002fe2000f8efcff */
[----:B------:R-:W-:Y:S03]  /*9fa0*/  BSSY.RECONVERGENT B0, `(.L_x_381) ;  /* 0x0000024000007945 */ /* 0x000fe60003800200 */
[----:B------:R-:W-:-:S13]  /*9fb0*/  ISETP.NE.U32.AND P0, PT, R3, RZ, PT ;  /* 0x000000ff0300720c */ /* 0x000fda0003f05070 */
[----:B0-----:R-:W-:Y:S05]  /*9fc0*/  @P0 BRA `(.L_x_382) ;  /* 0x0000000000580947 */ /* 0x001fea0003800000 */
        /* <DEDUP_REMOVED lines=22> */
.L_x_382:
[----:B------:R-:W0:Y:S01]  /*a130*/  LDCU UR4, c[0x0][0x3d0] ;  /* 0x00007a00ff0477ac */ /* 0x000e220008000800 */
[----:B------:R-:W-:Y:S01]  /*a140*/  IMAD.MOV.U32 R12, RZ, RZ, R0 ;  /* 0x000000ffff0c7224 */ /* 0x000fe200078e0000 */
[----:B------:R-:W-:Y:S01]  /*a150*/  MOV R7, R2 ;  /* 0x0000000200077202 */ /* 0x000fe20000000f00 */
[----:B------:R-:W-:Y:S01]  /*a160*/  IMAD.U32 R3, RZ, RZ, UR19 ;  /* 0x00000013ff037e24 */ /* 0x000fe2000f8e00ff */
[----:B------:R-:W-:Y:S02]  /*a170*/  MOV R4, 0xa1a0 ;  /* 0x0000a1a000047802 */ /* 0x000fe40000000f00 */
[----:B0-----:R-:W-:-:S07]  /*a180*/  MOV R5, UR4 ;  /* 0x0000000400057c02 */ /* 0x001fce0008000f00 */
[----:B----4-:R-:W-:Y:S05]  /*a190*/  CALL.REL.NOINC `($__internal_7_$__cuda_sm20_div_s64) ;  /* 0x0000004800487944 */ /* 0x010fea0003c00000 */
[----:B------:R-:W-:Y:S01]  /*a1a0*/  IMAD.MOV R3, RZ, RZ, -R6 ;  /* 0x000000ffff037224 */ /* 0x000fe200078e0a06 */
[----:B------:R-:W-:Y:S01]  /*a1b0*/  MOV R18, R6 ;  /* 0x0000000600127202 */ /* 0x000fe20000000f00 */
[----:B------:R-:W-:Y:S02]  /*a1c0*/  IMAD.MOV.U32 R19, RZ, RZ, R7 ;  /* 0x000000ffff137224 */ /* 0x000fe400078e0007 */
[----:B------:R-:W-:-:S07]  /*a1d0*/  IMAD R10, R3, UR11, R0 ;  /* 0x0000000b030a7c24 */ /* 0x000fce000f8e0200 */
.L_x_383:
[----:B------:R-:W-:Y:S05]  /*a1e0*/  BSYNC.RECONVERGENT B0 ;  /* 0x0000000000007941 */ /* 0x000fea0003800200 */
.L_x_381:
[----:B------:R-:W-:Y:S01]  /*a1f0*/  LOP3.LUT R3, R19, UR18, RZ, 0xfc, !PT ;  /* 0x0000001213037c12 */ /* 0x000fe2000f8efcff */
[----:B------:R-:W-:Y:S03]  /*a200*/  BSSY.RECONVERGENT B0, `(.L_x_384) ;  /* 0x0000025000007945 */ /* 0x000fe60003800200 */
[----:B------:R-:W-:-:S13]  /*a210*/  ISETP.NE.U32.AND P0, PT, R3, RZ, PT ;  /* 0x000000ff0300720c */ /* 0x000fda0003f05070 */
[----:B------:R-:W-:Y:S05]  /*a220*/  @P0 BRA `(.L_x_385) ;  /* 0x00000000005c0947 */ /* 0x000fea0003800000 */
[----:B------:R-:W0:Y:S01]  /*a230*/  I2F.U32.RP R6, UR13 ;  /* 0x0000000d00067d06 */ /* 0x000e220008209000 */
[----:B------:R-:W-:Y:S01]  /*a240*/  HFMA2 R4, -RZ, RZ, 0, 0 ;  /* 0x00000000ff047431 */ /* 0x000fe200000001ff */
        /* <DEDUP_REMOVED lines=21> */
.L_x_385:
[----:B------:R-:W0:Y:S01]  /*a3a0*/  LDCU UR4, c[0x0][0x3cc] ;  /* 0x00007980ff0477ac */ /* 0x000e220008000800 */
[----:B------:R-:W-:Y:S01]  /*a3b0*/  MOV R12, R18 ;  /* 0x00000012000c7202 */ /* 0x000fe20000000f00 */
[----:B------:R-:W-:Y:S01]  /*a3c0*/  IMAD.MOV.U32 R7, RZ, RZ, R19 ;  /* 0x000000ffff077224 */ /* 0x000fe200078e0013 */
[----:B------:R-:W-:Y:S02]  /*a3d0*/  MOV R3, UR18 ;  /* 0x0000001200037c02 */ /* 0x000fe40008000f00 */
[----:B------:R-:W-:Y:S01]  /*a3e0*/  MOV R4, 0xa410 ;  /* 0x0000a41000047802 */ /* 0x000fe20000000f00 */
[----:B0-----:R-:W-:-:S07]  /*a3f0*/  IMAD.U32 R5, RZ, RZ, UR4 ;  /* 0x00000004ff057e24 */ /* 0x001fce000f8e00ff */
[----:B----4-:R-:W-:Y:S05]  /*a400*/  CALL.REL.NOINC `($__internal_7_$__cuda_sm20_div_s64) ;  /* 0x0000004400ac7944 */ /* 0x010fea0003c00000 */
[----:B------:R-:W-:Y:S02]  /*a410*/  IADD3 R3, PT, PT, -R6, RZ, RZ ;  /* 0x000000ff06037210 */ /* 0x000fe40007ffe1ff */
[----:B------:R-:W-:-:S03]  /*a420*/  MOV R19, R7 ;  /* 0x0000000700137202 */ /* 0x000fc60000000f00 */
[----:B------:R-:W-:Y:S02]  /*a430*/  IMAD R14, R3, UR13, R18 ;  /* 0x0000000d030e7c24 */ /* 0x000fe4000f8e0212 */
[----:B------:R-:W-:-:S07]  /*a440*/  IMAD.MOV.U32 R18, RZ, RZ, R6 ;  /* 0x000000ffff127224 */ /* 0x000fce00078e0006 */
.L_x_386:
[----:B------:R-:W-:Y:S05]  /*a450*/  BSYNC.RECONVERGENT B0 ;  /* 0x0000000000007941 */ /* 0x000fea0003800200 */
.L_x_384:
        /* <DEDUP_REMOVED lines=26> */
.L_x_388:
[----:B------:R-:W0:Y:S01]  /*a600*/  LDCU UR4, c[0x0][0x39c] ;  /* 0x00007380ff0477ac */ /* 0x000e220008000800 */
[----:B------:R-:W-:Y:S01]  /*a610*/  MOV R12, R18 ;  /* 0x00000012000c7202 */ /* 0x000fe20000000f00 */
[----:B------:R-:W-:Y:S01]  /*a620*/  IMAD.MOV.U32 R7, RZ, RZ, R19 ;  /* 0x000000ffff077224 */ /* 0x000fe200078e0013 */
[----:B------:R-:W-:Y:S02]  /*a630*/  MOV R3, UR10 ;  /* 0x0000000a00037c02 */ /* 0x000fe40008000f00 */
[----:B------:R-:W-:Y:S01]  /*a640*/  MOV R4, 0xa670 ;  /* 0x0000a67000047802 */ /* 0x000fe20000000f00 */
[----:B0-----:R-:W-:-:S07]  /*a650*/  IMAD.U32 R5, RZ, RZ, UR4 ;  /* 0x00000004ff057e24 */ /* 0x001fce000f8e00ff */
[----:B----4-:R-:W-:Y:S05]  /*a660*/  CALL.REL.NOINC `($__internal_7_$__cuda_sm20_div_s64) ;  /* 0x0000004400147944 */ /* 0x010fea0003c00000 */
[----:B------:R-:W-:Y:S01]  /*a670*/  IADD3 R4, PT, PT, -R6, RZ, RZ ;  /* 0x000000ff06047210 */ /* 0x000fe20007ffe1ff */
[----:B------:R-:W-:Y:S01]  /*a680*/  IMAD.U32 R7, RZ, RZ, UR15 ;  /* 0x0000000fff077e24 */ /* 0x000fe2000f8e00ff */
[----:B------:R-:W-:-:S03]  /*a690*/  MOV R3, R6 ;  /* 0x0000000600037202 */ /* 0x000fc60000000f00 */
[----:B------:R-:W-:-:S07]  /*a6a0*/  IMAD R18, R4, R7, R18 ;  /* 0x0000000704127224 */ /* 0x000fce00078e0212 */
.L_x_389:
[----:B------:R-:W-:Y:S05]  /*a6b0*/  BSYNC.RECONVERGENT B0 ;  /* 0x0000000000007941 */ /* 0x000fea0003800200 */
.L_x_387:
[----:B------:R-:W-:Y:S01]  /*a6c0*/  IMAD R3, R3, R7, R18 ;  /* 0x0000000703037224 */ /* 0x000fe200078e0212 */
[----:B------:R-:W-:Y:S01]  /*a6d0*/  IADD3 R0, P0, PT, R0, UR8, RZ ;  /* 0x0000000800007c10 */ /* 0x000fe2000ff1e0ff */
[----:B------:R-:W-:Y:S01]  /*a6e0*/  IMAD.MOV.U32 R7, RZ, RZ, -0x800000 ;  /* 0xff800000ff077424 */ /* 0x000fe200078e00ff */
[----:B------:R-:W-:Y:S01]  /*a6f0*/  BSSY.RECONVERGENT B0, `(.L_x_390) ;  /* 0x000002a000007945 */ /* 0x000fe20003800200 */
[----:B------:R-:W-:Y:S01]  /*a700*/  IMAD R3, R3, UR13, R14 ;  /* 0x0000000d03037c24 */ /* 0x000fe2000f8e020e */
[----:B------:R-:W-:-:S03]  /*a710*/  IADD3.X R2, PT, PT, R2, UR9, RZ, P0, !PT ;  /* 0x0000000902027c10 */ /* 0x000fc600087fe4ff */
[----:B------:R-:W-:-:S04]  /*a720*/  IMAD R3, R3, R9, R10 ;  /* 0x0000000903037224 */ /* 0x000fc800078e020a */
[----:B----4-:R-:W-:Y:S01]  /*a730*/  IMAD.WIDE R4, R3, 0x4, R16 ;  /* 0x0000000403047825 */ /* 0x010fe200078e0210 */
[----:B------:R-:W-:-:S04]  /*a740*/  LOP3.LUT R3, R2, UR19, RZ, 0xfc, !PT ;  /* 0x0000001302037c12 */ /* 0x000fc8000f8efcff */
[----:B------:R0:W-:Y:S01]  /*a750*/  STG.E desc[UR16][R4.64], R7 ;  /* 0x0000000704007986 */ /* 0x0001e2000c101910 */
[----:B------:R-:W-:-:S13]  /*a760*/  ISETP.NE.U32.AND P0, PT, R3, RZ, PT ;  /* 0x000000ff0300720c */ /* 0x000fda0003f05070 */
[----:B0-----:R-:W-:Y:S05]  /*a770*/  @P0 BRA `(.L_x_391) ;  /* 0x0000000000580947 */ /* 0x001fea0003800000 */
[----:B------:R-:W0:Y:S01]  /*a780*/  I2F.U32.RP R3, R9 ;  /* 0x0000000900037306 */ /* 0x000e220000209000 */
[----:B------:R-:W-:Y:S02]  /*a790*/  ISETP.NE.U32.AND P2, PT, R9, RZ, PT ;  /* 0x000000ff0900720c */ /* 0x000fe40003f45070 */
[----:B------:R-:W-:-:S05]  /*a7a0*/  MOV R19, RZ ;  /* 0x000000ff00137202 */ /* 0x000fca0000000f00 */
[----:B0-----:R-:W0:Y:S02]  /*a7b0*/  MUFU.RCP R3, R3 ;  /* 0x0000000300037308 */ /* 0x001e240000001000 */
[----:B0-----:R-:W-:-:S06]  /*a7c0*/  IADD3 R5, PT, PT, R3, 0xffffffe, RZ ;  /* 0x0ffffffe03057810 */ /* 0x001fcc0007ffe0ff */
[----:B------:R-:W0:Y:S02]  /*a7d0*/  F2I.FTZ.U32.TRUNC.NTZ R5, R5 ;  /* 0x0000000500057305 */ /* 0x000e24000021f000 */
[----:B0-----:R-:W-:-:S04]  /*a7e0*/  IMAD.MOV R4, RZ, RZ, -R5 ;  /* 0x000000ffff047224 */ /* 0x001fc800078e0a05 */
[----:B------:R-:W-:Y:S02]  /*a7f0*/  IMAD R7, R4, R9, RZ ;  /* 0x0000000904077224 */ /* 0x000fe400078e02ff */
[----:B------:R-:W-:-:S05]  /*a800*/  HFMA2 R4, -RZ, RZ, 0, 0 ;  /* 0x00000000ff047431 */ /* 0x000fca00000001ff */
        /* <DEDUP_REMOVED lines=13> */
.L_x_391:
[----:B------:R-:W0:Y:S01]  /*a8e0*/  LDCU UR4, c[0x0][0x3d0] ;  /* 0x00007a00ff0477ac */ /* 0x000e220008000800 */
[----:B------:R-:W-:Y:S01]  /*a8f0*/  IMAD.MOV.U32 R12, RZ, RZ, R0 ;  /* 0x000000ffff0c7224 */ /* 0x000fe200078e0000 */
[----:B------:R-:W-:Y:S01]  /*a900*/  MOV R7, R2 ;  /* 0x0000000200077202 */ /* 0x000fe20000000f00 */
[----:B------:R-:W-:Y:S01]  /*a910*/  IMAD.U32 R3, RZ, RZ, UR19 ;  /* 0x00000013ff037e24 */ /* 0x000fe2000f8e00ff */
[----:B------:R-:W-:Y:S02]  /*a920*/  MOV R4, 0xa950 ;  /* 0x0000a95000047802 */ /* 0x000fe40000000f00 */
[----:B0-----:R-:W-:-:S07]  /*a930*/  MOV R5, UR4 ;  /* 0x0000000400057c02 */ /* 0x001fce0008000f00 */
[----:B------:R-:W-:Y:S05]  /*a940*/  CALL.REL.NOINC `($__internal_7_$__cuda_sm20_div_s64) ;  /* 0x00000040005c7944 */ /* 0x000fea0003c00000 */
[----:B------:R-:W-:Y:S01]  /*a950*/  IMAD.MOV R3, RZ, RZ, -R6 ;  /* 0x000000ffff037224 */ /* 0x000fe200078e0a06 */
[----:B------:R-:W-:Y:S01]  /*a960*/  MOV R18, R6 ;  /* 0x0000000600127202 */ /* 0x000fe20000000f00 */
[----:B------:R-:W-:Y:S02]  /*a970*/  IMAD.MOV.U32 R19, RZ, RZ, R7 ;  /* 0x000000ffff137224 */ /* 0x000fe400078e0007 */
[----:B------:R-:W-:-:S07]  /*a980*/  IMAD R10, R3, UR11, R0 ;  /* 0x0000000b030a7c24 */ /* 0x000fce000f8e0200 */
.L_x_392:
[----:B------:R-:W-:Y:S05]  /*a990*/  BSYNC.RECONVERGENT B0 ;  /* 0x0000000000007941 */ /* 0x000fea0003800200 */
.L_x_390:
        /* <DEDUP_REMOVED lines=27> */
.L_x_394:
[----:B------:R-:W0:Y:S01]  /*ab50*/  LDCU UR4, c[0x0][0x3cc] ;  /* 0x00007980ff0477ac */ /* 0x000e220008000800 */
[----:B------:R-:W-:Y:S01]  /*ab60*/  MOV R12, R18 ;  /* 0x00000012000c7202 */ /* 0x000fe20000000f00 */
[----:B------:R-:W-:Y:S01]  /*ab70*/  IMAD.MOV.U32 R7, RZ, RZ, R19 ;  /* 0x000000ffff077224 */ /* 0x000fe200078e0013 */
[----:B------:R-:W-:Y:S02]  /*ab80*/  MOV R3, UR18 ;  /* 0x0000001200037c02 */ /* 0x000fe40008000f00 */
[----:B------:R-:W-:Y:S01]  /*ab90*/  MOV R4, 0xabc0 ;  /* 0x0000abc000047802 */ /* 0x000fe20000000f00 */
[----:B0-----:R-:W-:-:S07]  /*aba0*/  IMAD.U32 R5, RZ, RZ, UR4 ;  /* 0x00000004ff057e24 */ /* 0x001fce000f8e00ff */
[----:B------:R-:W-:Y:S05]  /*abb0*/  CALL.REL.NOINC `($__internal_7_$__cuda_sm20_div_s64) ;  /* 0x0000003c00c07944 */ /* 0x000fea0003c00000 */
[----:B------:R-:W-:Y:S02]  /*abc0*/  IADD3 R3, PT, PT, -R6, RZ, RZ ;  /* 0x000000ff06037210 */ /* 0x000fe40007ffe1ff */
[----:B------:R-:W-:-:S03]  /*abd0*/  MOV R19, R7 ;  /* 0x0000000700137202 */ /* 0x000fc60000000f00 */
[----:B------:R-:W-:Y:S02]  /*abe0*/  IMAD R14, R3, UR13, R18 ;  /* 0x0000000d030e7c24 */ /* 0x000fe4000f8e0212 */
[----:B------:R-:W-:-:S07]  /*abf0*/  IMAD.MOV.U32 R18, RZ, RZ, R6 ;  /* 0x000000ffff127224 */ /* 0x000fce00078e0006 */
.L_x_395:
[----:B------:R-:W-:Y:S05]  /*ac00*/  BSYNC.RECONVERGENT B0 ;  /* 0x0000000000007941 */ /* 0x000fea0003800200 */
.L_x_393:
        /* <DEDUP_REMOVED lines=26> */
.L_x_397:
[----:B------:R-:W0:Y:S01]  /*adb0*/  LDCU UR4, c[0x0][0x39c] ;  /* 0x00007380ff0477ac */ /* 0x000e220008000800 */
[----:B------:R-:W-:Y:S01]  /*adc0*/  MOV R12, R18 ;  /* 0x00000012000c7202 */ /* 0x000fe20000000f00 */
[----:B------:R-:W-:Y:S01]  /*add0*/  IMAD.MOV.U32 R7, RZ, RZ, R19 ;  /* 0x000000ffff077224 */ /* 0x000fe200078e0013 */
[----:B------:R-:W-:Y:S02]  /*ade0*/  MOV R3, UR10 ;  /* 0x0000000a00037c02 */ /* 0x000fe40008000f00 */
[----:B------:R-:W-:Y:S01]  /*adf0*/  MOV R4, 0xae20 ;  /* 0x0000ae2000047802 */ /* 0x000fe20000000f00 */
[----:B0-----:R-:W-:-:S07]  /*ae00*/  IMAD.U32 R5, RZ, RZ, UR4 ;  /* 0x00000004ff057e24 */ /* 0x001fce000f8e00ff */
[----:B------:R-:W-:Y:S05]  /*ae10*/  CALL.REL.NOINC `($__internal_7_$__cuda_sm20_div_s64) ;  /* 0x0000003c00287944 */ /* 0x000fea0003c00000 */
[----:B------:R-:W-:Y:S01]  /*ae20*/  IADD3 R4, PT, PT, -R6, RZ, RZ ;  /* 0x000000ff06047210 */ /* 0x000fe20007ffe1ff */
[----:B------:R-:W-:Y:S01]  /*ae30*/  IMAD.U32 R7, RZ, RZ, UR15 ;  /* 0x0000000fff077e24 */ /* 0x000fe2000f8e00ff */
[----:B------:R-:W-:-:S03]  /*ae40*/  MOV R3, R6 ;  /* 0x0000000600037202 */ /* 0x000fc60000000f00 */
[----:B------:R-:W-:-:S07]  /*ae50*/  IMAD R18, R4, R7, R18 ;  /* 0x0000000704127224 */ /* 0x000fce00078e0212 */
.L_x_398:
[----:B------:R-:W-:Y:S05]  /*ae60*/  BSYNC.RECONVERGENT B0 ;  /* 0x0000000000007941 */ /* 0x000fea0003800200 */
.L_x_396:
[----:B------:R-:W-:Y:S01]  /*ae70*/  IMAD R3, R3, R7, R18 ;  /* 0x0000000703037224 */ /* 0x000fe200078e0212 */
[----:B------:R-:W-:Y:S01]  /*ae80*/  IADD3 R0, P0, PT, R0, UR8, RZ ;  /* 0x0000000800007c10 */ /* 0x000fe2000ff1e0ff */
[----:B------:R-:W-:Y:S01]  /*ae90*/  IMAD.MOV.U32 R7, RZ, RZ, -0x800000 ;  /* 0xff800000ff077424 */ /* 0x000fe200078e00ff */
[----:B------:R-:W-:Y:S01]  /*aea0*/  BSSY.RECONVERGENT B0, `(.L_x_399) ;  /* 0x000002a000007945 */ /* 0x000fe20003800200 */
[----:B------:R-:W-:Y:S01]  /*aeb0*/  IMAD R3, R3, UR13, R14 ;  /* 0x0000000d03037c24 */ /* 0x000fe2000f8e020e */
[----:B------:R-:W-:-:S03]  /*aec0*/  IADD3.X R2, PT, PT, R2, UR9, RZ, P0, !PT ;  /* 0x0000000902027c10 */ /* 0x000fc600087fe4ff */
[----:B------:R-:W-:-:S04]  /*aed0*/  IMAD R3, R3, R9, R10 ;  /* 0x0000000903037224 */ /* 0x000fc800078e020a */
[----:B------:R-:W-:Y:S01]  /*aee0*/  IMAD.WIDE R4, R3, 0x4, R16 ;  /* 0x0000000403047825 */ /* 0x000fe200078e0210 */
        /* <DEDUP_REMOVED lines=26> */
.L_x_400:
        /* <DEDUP_REMOVED lines=11> */
.L_x_401:
[----:B------:R-:W-:Y:S05]  /*b140*/  BSYNC.RECONVERGENT B0 ;  /* 0x0000000000007941 */ /* 0x000fea0003800200 */
.L_x_399:
        /* <DEDUP_REMOVED lines=27> */
.L_x_403:
        /* <DEDUP_REMOVED lines=11> */
.L_x_404:
[----:B------:R-:W-:Y:S05]  /*b3b0*/  BSYNC.RECONVERGENT B0 ;  /* 0x0000000000007941 */ /* 0x000fea0003800200 */
.L_x_402:
        /* <DEDUP_REMOVED lines=26> */
.L_x_406:
        /* <DEDUP_REMOVED lines=11> */
.L_x_407:
[----:B------:R-:W-:Y:S05]  /*b610*/  BSYNC.RECONVERGENT B0 ;  /* 0x0000000000007941 */ /* 0x000fea0003800200 */
.L_x_405:
        /* <DEDUP_REMOVED lines=34> */
.L_x_409:
        /* <DEDUP_REMOVED lines=11> */
.L_x_410:
[----:B------:R-:W-:Y:S05]  /*b8f0*/  BSYNC.RECONVERGENT B0 ;  /* 0x0000000000007941 */ /* 0x000fea0003800200 */
.L_x_408:
        /* <DEDUP_REMOVED lines=27> */
.L_x_412:
        /* <DEDUP_REMOVED lines=11> */
.L_x_413:
[----:B------:R-:W-:Y:S05]  /*bb60*/  BSYNC.RECONVERGENT B0 ;  /* 0x0000000000007941 */ /* 0x000fea0003800200 */
.L_x_411:
        /* <DEDUP_REMOVED lines=26> */
.L_x_415:
        /* <DEDUP_REMOVED lines=11> */
.L_x_416:
[----:B------:R-:W-:Y:S05]  /*bdc0*/  BSYNC.RECONVERGENT B0 ;  /* 0x0000000000007941 */ /* 0x000fea0003800200 */
.L_x_414:
[----:B------:R-:W-:Y:S01]  /*bdd0*/  IMAD R3, R3, R7, R18 ;  /* 0x0000000703037224 */ /* 0x000fe200078e0212 */
[----:B------:R-:W-:Y:S01]  /*bde0*/  IADD3 R0, P0, PT, R0, UR8, RZ ;  /* 0x0000000800007c10 */ /* 0x000fe2000ff1e0ff */
[----:B------:R-:W-:Y:S02]  /*bdf0*/  IMAD.MOV.U32 R7, RZ, RZ, -0x800000 ;  /* 0xff800000ff077424 */ /* 0x000fe400078e00ff */
[----:B------:R-:W-:Y:S01]  /*be00*/  IMAD R3, R3, UR13, R14 ;  /* 0x0000000d03037c24 */ /* 0x000fe2000f8e020e */
[----:B------:R-:W-:Y:S02]  /*be10*/  IADD3.X R2, PT, PT, R2, UR9, RZ, P0, !PT ;  /* 0x0000000902027c10 */ /* 0x000fe400087fe4ff */
[----:B------:R-:W-:Y:S01]  /*be20*/  ISETP.GE.U32.AND P0, PT, R0, UR6, PT ;  /* 0x0000000600007c0c */ /* 0x000fe2000bf06070 */
[----:B------:R-:W-:-:S03]  /*be30*/  IMAD R3, R3, UR11, R10 ;  /* 0x0000000b03037c24 */ /* 0x000fc6000f8e020a */
[----:B------:R-:W-:Y:S01]  /*be40*/  ISETP.GE.AND.EX P0, PT, R2, UR5, PT, P0 ;  /* 0x0000000502007c0c */ /* 0x000fe2000bf06300 */
[----:B------:R-:W-:-:S05]  /*be50*/  IMAD.WIDE R4, R3, 0x4, R16 ;  /* 0x0000000403047825 */ /* 0x000fca00078e0210 */
[----:B------:R0:W-:Y:S07]  /*be60*/  STG.E desc[UR16][R4.64], R7 ;  /* 0x0000000704007986 */ /* 0x0001ee000c101910 */
[----:B------:R-:W-:Y:S05]  /*be70*/  @!P0 BRA `(.L_x_417) ;  /* 0xffffffe000448947 */ /* 0x000fea000383ffff */
[----:B------:R-:W-:Y:S05]  /*be80*/  EXIT ;  /* 0x000000000000794d */ /* 0x000fea0003800000 */
.L_x_365:
        /* <DEDUP_REMOVED lines=18> */
[----:B------:R-:W-:Y:S01]  /*bfb0*/  HFMA2 R11, -RZ, RZ, 0, 0 ;  /* 0x00000000ff0b7431 */ /* 0x000fe200000001ff */
[----:B------:R-:W-:-:S05]  /*bfc0*/  ISETP.NE.U32.AND P2, PT, RZ, UR8, PT ;  /* 0x00000008ff007c0c */ /* 0x000fca000bf45070 */
[----:B0-----:R-:W0:Y:S02]  /*bfd0*/  MUFU.RCP R6, R6 ;  /* 0x0000000600067308 */ /* 0x001e240000001000 */
[----:B0-----:R-:W-:-:S06]  /*bfe0*/  VIADD R4, R6, 0xffffffe ;  /* 0x0ffffffe06047836 */ /* 0x001fcc0000000000 */
        /* <DEDUP_REMOVED lines=14> */
.L_x_419:
        /* <DEDUP_REMOVED lines=8> */
[----:B------:R-:W-:Y:S05]  /*c150*/  CALL.REL.NOINC `($__internal_8_$__cuda_sm20_div_u64) ;  /* 0x0000002c00a47944 */ /* 0x000fea0003c00000 */
[----:B------:R-:W-:-:S07]  /*c160*/  MOV R10, R4 ;  /* 0x00000004000a7202 */ /* 0x000fce0000000f00 */
.L_x_420:
[----:B------:R-:W-:Y:S05]  /*c170*/  BSYNC.RECONVERGENT B0 ;  /* 0x0000000000007941 */ /* 0x000fea0003800200 */
.L_x_418:
        /* <DEDUP_REMOVED lines=12> */
[----:B------:R-:W-:Y:S02]  /*c240*/  HFMA2 R16, -RZ, RZ, 0, 0 ;  /* 0x00000000ff107431 */ /* 0x000fe400000001ff */
[----:B------:R-:W-:Y:S01]  /*c250*/  IMAD.MOV.U32 R18, RZ, RZ, RZ ;  /* 0x000000ffff127224 */ /* 0x000fe200078e00ff */
[----:B------:R-:W-:-:S03]  /*c260*/  LOP3.LUT R9, R9, 0x3, RZ, 0xc0, !PT ;  /* 0x0000000309097812 */ /* 0x000fc600078ec0ff */
[----:B------:R-:W1:Y:S04]  /*c270*/  LDC.64 R24, c[0x0][0x390] ;  /* 0x0000e400ff187b82 */ /* 0x000e680000000a00 */
.L_x_432:
[----:B---3--:R-:W-:Y:S01]  /*c280*/  LOP3.LUT R3, R2, UR19, RZ, 0xfc, !PT ;  /* 0x0000001302037c12 */ /* 0x008fe2000f8efcff */
[----:B------:R-:W-:Y:S03]  /*c290*/  BSSY.RECONVERGENT B1, `(.L_x_423) ;  /* 0x0000024000017945 */ /* 0x000fe60003800200 */
[----:B------:R-:W-:-:S13]  /*c2a0*/  ISETP.NE.U32.AND P0, PT, R3, RZ, PT ;  /* 0x000000ff0300720c */ /* 0x000fda0003f05070 */
[----:B------:R-:W-:Y:S05]  /*c2b0*/  @P0 BRA `(.L_x_424) ;  /* 0x0000000000580947 */ /* 0x000fea0003800000 */
[----:B------:R-:W3:Y:S01]  /*c2c0*/  I2F.U32.RP R6, UR4 ;  /* 0x0000000400067d06 */ /* 0x000ee20008209000 */
[----:B------:R-:W-:Y:S01]  /*c2d0*/  ISETP.NE.U32.AND P2, PT, RZ, UR4, PT ;  /* 0x00000004ff007c0c */ /* 0x000fe2000bf45070 */
[----:B------:R-:W-:-:S06]  /*c2e0*/  IMAD.MOV.U32 R33, RZ, RZ, RZ ;  /* 0x000000ffff217224 */ /* 0x000fcc00078e00ff */
[----:B---3--:R-:W3:Y:S02]  /*c2f0*/  MUFU.RCP R6, R6 ;  /* 0x0000000600067308 */ /* 0x008ee40000001000 */
[----:B---3--:R-:W-:-:S06]  /*c300*/  VIADD R4, R6, 0xffffffe ;  /* 0x0ffffffe06047836 */ /* 0x008fcc0000000000 */
[----:B------:R3:W4:Y:S02]  /*c310*/  F2I.FTZ.U32.TRUNC.NTZ R5, R4 ;  /* 0x0000000400057305 */ /* 0x000724000021f000 */
[----:B---3--:R-:W-:Y:S01]  /*c320*/  IMAD.MOV.U32 R4, RZ, RZ, RZ ;  /* 0x000000ffff047224 */ /* 0x008fe200078e00ff */
[----:B----4-:R-:W-:-:S05]  /*c330*/  IADD3 R3, PT, PT, RZ, -R5, RZ ;  /* 0x80000005ff037210 */ /* 0x010fca0007ffe0ff */
        /* <DEDUP_REMOVED lines=12> */
[----:B------:R-:W-:Y:S01]  /*c400*/  IMAD R17, R17, UR4, R0 ;  /* 0x0000000411117c24 */ /* 0x000fe2000f8e0200 */
[----:B------:R-:W-:Y:S06]  /*c410*/  BRA `(.L_x_425) ;  /* 0x00000000002c7947 */ /* 0x000fec0003800000 */
.L_x_424:
[----:B------:R-:W3:Y:S01]  /*c420*/  LDCU UR11, c[0x0][0x3d0] ;  /* 0x00007a00ff0b77ac */ /* 0x000ee20008000800 */
[----:B------:R-:W-:Y:S01]  /*c430*/  MOV R12, R0 ;  /* 0x00000000000c7202 */ /* 0x000fe20000000f00 */
[----:B------:R-:W-:Y:S01]  /*c440*/  IMAD.MOV.U32 R7, RZ, RZ, R2 ;  /* 0x000000ffff077224 */ /* 0x000fe200078e0002 */
[----:B------:R-:W-:Y:S02]  /*c450*/  MOV R3, UR19 ;  /* 0x0000001300037c02 */ /* 0x000fe40008000f00 */
[----:B------:R-:W-:Y:S01]  /*c460*/  MOV R4, 0xc490 ;  /* 0x0000c49000047802 */ /* 0x000fe20000000f00 */
[----:B---3--:R-:W-:-:S07]  /*c470*/  IMAD.U32 R5, RZ, RZ, UR11 ;  /* 0x0000000bff057e24 */ /* 0x008fce000f8e00ff */
[----:B012---:R-:W-:Y:S05]  /*c480*/  CALL.REL.NOINC `($__internal_7_$__cuda_sm20_div_s64) ;  /* 0x00000024008c7944 */ /* 0x007fea0003c00000 */
[----:B------:R-:W-:Y:S01]  /*c490*/  IADD3 R17, PT, PT, -R6, RZ, RZ ;  /* 0x000000ff06117210 */ /* 0x000fe20007ffe1ff */
[----:B------:R-:W-:Y:S01]  /*c4a0*/  IMAD.MOV.U32 R32, RZ, RZ, R6 ;  /* 0x000000ffff207224 */ /* 0x000fe200078e0006 */
[----:B------:R-:W-:-:S03]  /*c4b0*/  MOV R33, R7 ;  /* 0x0000000700217202 */ /* 0x000fc60000000f00 */
[----:B------:R-:W-:-:S07]  /*c4c0*/  IMAD R17, R17, UR4, R0 ;  /* 0x0000000411117c24 */ /* 0x000fce000f8e0200 */
.L_x_425:
[----:B--2---:R-:W-:Y:S05]  /*c4d0*/  BSYNC.RECONVERGENT B1 ;  /* 0x0000000000017941 */ /* 0x004fea0003800200 */
.L_x_423:
[----:B------:R-:W-:Y:S01]  /*c4e0*/  LOP3.LUT R3, R33, UR18, RZ, 0xfc, !PT ;  /* 0x0000001221037c12 */ /* 0x000fe2000f8efcff */
[----:B------:R-:W-:Y:S03]  /*c4f0*/  BSSY.RECONVERGENT B1, `(.L_x_426) ;  /* 0x0000025000017945 */ /* 0x000fe60003800200 */
[----:B------:R-:W-:-:S13]  /*c500*/  ISETP.NE.U32.AND P0, PT, R3, RZ, PT ;  /* 0x000000ff0300720c */ /* 0x000fda0003f05070 */
[----:B------:R-:W-:Y:S05]  /*c510*/  @P0 BRA `(.L_x_427) ;  /* 0x00000000005c0947 */ /* 0x000fea0003800000 */
[----:B------:R-:W2:Y:S01]  /*c520*/  I2F.U32.RP R6, UR12 ;  /* 0x0000000c00067d06 */ /* 0x000ea20008209000 */
[----:B------:R-:W-:Y:S01]  /*c530*/  IMAD.MOV.U32 R4, RZ, RZ, RZ ;  /* 0x000000ffff047224 */ /* 0x000fe200078e00ff */
[----:B------:R-:W-:Y:S01]  /*c540*/  ISETP.NE.U32.AND P2, PT, RZ, UR12, PT ;  /* 0x0000000cff007c0c */ /* 0x000fe2000bf45070 */
[----:B------:R-:W-:-:S05]  /*c550*/  HFMA2 R33, -RZ, RZ, 0, 0 ;  /* 0x00000000ff217431 */ /* 0x000fca00000001ff */
[----:B--2---:R-:W2:Y:S02]  /*c560*/  MUFU.RCP R6, R6 ;  /* 0x0000000600067308 */ /* 0x004ea40000001000 */
[----:B--2---:R-:W-:-:S06]  /*c570*/  VIADD R7, R6, 0xffffffe ;  /* 0x0ffffffe06077836 */ /* 0x004fcc0000000000 */
[----:B------:R-:W2:Y:S02]  /*c580*/  F2I.FTZ.U32.TRUNC.NTZ R5, R7 ;  /* 0x0000000700057305 */ /* 0x000ea4000021f000 */
[----:B--2---:R-:W-:-:S05]  /*c590*/  IADD3 R3, PT, PT, RZ, -R5, RZ ;  /* 0x80000005ff037210 */ /* 0x004fca0007ffe0ff */
        /* <DEDUP_REMOVED lines=15> */
.L_x_427:
[----:B------:R-:W2:Y:S01]  /*c690*/  LDCU UR11, c[0x0][0x3cc] ;  /* 0x00007980ff0b77ac */ /* 0x000ea20008000800 */
[----:B------:R-:W-:Y:S01]  /*c6a0*/  IMAD.MOV.U32 R12, RZ, RZ, R32 ;  /* 0x000000ffff0c7224 */ /* 0x000fe200078e0020 */
[----:B------:R-:W-:Y:S01]  /*c6b0*/  MOV R7, R33 ;  /* 0x0000002100077202 */ /* 0x000fe20000000f00 */
[----:B------:R-:W-:Y:S01]  /*c6c0*/  IMAD.U32 R3, RZ, RZ, UR18 ;  /* 0x00000012ff037e24 */ /* 0x000fe2000f8e00ff */
[----:B------:R-:W-:Y:S02]  /*c6d0*/  MOV R4, 0xc700 ;  /* 0x0000c70000047802 */ /* 0x000fe40000000f00 */
[----:B--2---:R-:W-:-:S07]  /*c6e0*/  MOV R5, UR11 ;  /* 0x0000000b00057c02 */ /* 0x004fce0008000f00 */
[----:B01----:R-:W-:Y:S05]  /*c6f0*/  CALL.REL.NOINC `($__internal_7_$__cuda_sm20_div_s64) ;  /* 0x0000002000f07944 */ /* 0x003fea0003c00000 */
[----:B------:R-:W-:Y:S02]  /*c700*/  IMAD.MOV R19, RZ, RZ, -R6 ;  /* 0x000000ffff137224 */ /* 0x000fe400078e0a06 */
[----:B------:R-:W-:Y:S02]  /*c710*/  IMAD.MOV.U32 R33, RZ, RZ, R7 ;  /* 0x000000ffff217224 */ /* 0x000fe400078e0007 */
[----:B------:R-:W-:Y:S01]  /*c720*/  IMAD R19, R19, UR12, R32 ;  /* 0x0000000c13137c24 */ /* 0x000fe2000f8e0220 */
[----:B------:R-:W-:-:S07]  /*c730*/  MOV R32, R6 ;  /* 0x0000000600207202 */ /* 0x000fce0000000f00 */
.L_x_428:
[----:B------:R-:W-:Y:S05]  /*c740*/  BSYNC.RECONVERGENT B1 ;  /* 0x0000000000017941 */ /* 0x000fea0003800200 */
.L_x_426:
[----:B------:R-:W-:Y:S01]  /*c750*/  LOP3.LUT R3, R33, UR10, RZ, 0xfc, !PT ;  /* 0x0000000a21037c12 */ /* 0x000fe2000f8efcff */
[----:B------:R-:W-:Y:S03]  /*c760*/  BSSY.RECONVERGENT B1, `(.L_x_429) ;  /* 0x0000024000017945 */ /* 0x000fe60003800200 */
[----:B------:R-:W-:-:S13]  /*c770*/  ISETP.NE.U32.AND P0, PT, R3, RZ, PT ;  /* 0x000000ff0300720c */ /* 0x000fda0003f05070 */
[----:B------:R-:W-:Y:S05]  /*c780*/  @P0 BRA `(.L_x_430) ;  /* 0x0000000000580947 */ /* 0x000fea0003800000 */
[----:B------:R-:W-:Y:S01]  /*c790*/  MOV R7, UR14 ;  /* 0x0000000e00077c02 */ /* 0x000fe20008000f00 */
[----:B------:R-:W-:-:S03]  /*c7a0*/  IMAD.MOV.U32 R4, RZ, RZ, RZ ;  /* 0x000000ffff047224 */ /* 0x000fc600078e00ff */
        /* <DEDUP_REMOVED lines=20> */
.L_x_430:
[----:B------:R-:W2:Y:S01]  /*c8f0*/  LDCU UR11, c[0x0][0x39c] ;  /* 0x00007380ff0b77ac */ /* 0x000ea20008000800 */
[----:B------:R-:W-:Y:S01]  /*c900*/  IMAD.MOV.U32 R12, RZ, RZ, R32 ;  /* 0x000000ffff0c7224 */ /* 0x000fe200078e0020 */
[----:B------:R-:W-:Y:S01]  /*c910*/  MOV R7, R33 ;  /* 0x0000002100077202 */ /* 0x000fe20000000f00 */
[----:B------:R-:W-:Y:S01]  /*c920*/  IMAD.U32 R3, RZ, RZ, UR10 ;  /* 0x0000000aff037e24 */ /* 0x000fe2000f8e00ff */
[----:B------:R-:W-:Y:S02]  /*c930*/  MOV R4, 0xc960 ;  /* 0x0000c96000047802 */ /* 0x000fe40000000f00 */
[----:B--2---:R-:W-:-:S07]  /*c940*/  MOV R5, UR11 ;  /* 0x0000000b00057c02 */ /* 0x004fce0008000f00 */
[----:B01----:R-:W-:Y:S05]  /*c950*/  CALL.REL.NOINC `($__internal_7_$__cuda_sm20_div_s64) ;  /* 0x0000002000587944 */ /* 0x003fea0003c00000 */
[----:B------:R-:W-:Y:S01]  /*c960*/  MOV R7, UR14 ;  /* 0x0000000e00077c02 */ /* 0x000fe20008000f00 */
[--C-:B------:R-:W-:Y:S02]  /*c970*/  IMAD.MOV R4, RZ, RZ, -R6.reuse ;  /* 0x000000ffff047224 */ /* 0x100fe400078e0a06 */
[----:B------:R-:W-:Y:S02]  /*c980*/  IMAD.MOV.U32 R3, RZ, RZ, R6 ;  /* 0x000000ffff037224 */ /* 0x000fe400078e0006 */
[----:B------:R-:W-:-:S07]  /*c990*/  IMAD R4, R4, R7, R32 ;  /* 0x0000000704047224 */ /* 0x000fce00078e0220 */
.L_x_431:
[----:B------:R-:W-:Y:S05]  /*c9a0*/  BSYNC.RECONVERGENT B1 ;  /* 0x0000000000017941 */ /* 0x000fea0003800200 */
.L_x_429:
        /* <DEDUP_REMOVED lines=10> */
[----:B------:R-:W-:Y:S01]  /*ca50*/  ISETP.NE.AND.EX P0, PT, R16, RZ, PT, P0 ;  /* 0x000000ff1000720c */ /* 0x000fe20003f05300 */
[----:B-1----:R-:W-:Y:S01]  /*ca60*/  IMAD.WIDE R6, R17, 0x4, R24 ;  /* 0x0000000411067825 */ /* 0x002fe200078e0218 */
[----:B------:R3:W-:Y:S04]  /*ca70*/  STG.E desc[UR16][R4.64], R3 ;  /* 0x0000000304007986 */ /* 0x0007e8000c101910 */
[----:B------:R3:W-:Y:S07]  /*ca80*/  STG.E desc[UR16][R6.64], RZ ;  /* 0x000000ff06007986 */ /* 0x0007ee000c101910 */
[----:B------:R-:W-:Y:S05]  /*ca90*/  @P0 BRA `(.L_x_432) ;  /* 0xfffffff400f80947 */ /* 0x000fea000383ffff */
.L_x_422:
[----:B--2---:R-:W-:Y:S05]  /*caa0*/  BSYNC.RECONVERGENT B0 ;  /* 0x0000000000007941 */ /* 0x004fea0003800200 */
.L_x_421:
        /* <DEDUP_REMOVED lines=9> */
.L_x_469:
[----:B---3--:R-:W-:Y:S01]  /*cb40*/  LOP3.LUT R3, R2, UR19, RZ, 0xfc, !PT ;  /* 0x0000001302037c12 */ /* 0x008fe2000f8efcff */
        /* <DEDUP_REMOVED lines=25> */
.L_x_434:
        /* <DEDUP_REMOVED lines=11> */
.L_x_435:
[----:B------:R-:W-:Y:S05]  /*cd90*/  BSYNC.RECONVERGENT B0 ;  /* 0x0000000000007941 */ /* 0x000fea0003800200 */
.L_x_433:
        /* <DEDUP_REMOVED lines=27> */
.L_x_437:
        /* <DEDUP_REMOVED lines=11> */
.L_x_438:
[----:B------:R-:W-:Y:S05]  /*d000*/  BSYNC.RECONVERGENT B0 ;  /* 0x0000000000007941 */ /* 0x000fea0003800200 */
.L_x_436:
        /* <DEDUP_REMOVED lines=26> */
.L_x_440:
        /* <DEDUP_REMOVED lines=11> */
.L_x_441:
[----:B------:R-:W-:Y:S05]  /*d260*/  BSYNC.RECONVERGENT B0 ;  /* 0x0000000000007941 */ /* 0x000fea0003800200 */
.L_x_439:
[----:B------:R-:W-:Y:S01]  /*d270*/  IMAD R3, R3, R7, R24 ;  /* 0x0000000703037224 */ /* 0x000fe200078e0218 */
[----:B------:R-:W-:Y:S01]  /*d280*/  IADD3 R0, P0, PT, R0, UR8, RZ ;  /* 0x0000000800007c10 */ /* 0x000fe2000ff1e0ff */
[----:B------:R-:W-:Y:S01]  /*d290*/  IMAD.MOV.U32 R11, RZ, RZ, -0x800000 ;  /* 0xff800000ff0b7424 */ /* 0x000fe200078e00ff */
[----:B------:R-:W-:Y:S01]  /*d2a0*/  BSSY.RECONVERGENT B0, `(.L_x_442) ;  /* 0x000002c000007945 */ /* 0x000fe20003800200 */
[----:B------:R-:W-:Y:S01]  /*d2b0*/  IMAD R3, R3, UR11, R14 ;  /* 0x0000000b03037c24 */ /* 0x000fe2000f8e020e */
[----:B------:R-:W-:-:S03]  /*d2c0*/  IADD3.X R2, PT, PT, R2, UR9, RZ, P0, !PT ;  /* 0x0000000902027c10 */ /* 0x000fc600087fe4ff */
[----:B------:R-:W-:-:S04]  /*d2d0*/  IMAD R3, R3, R9, R10 ;  /* 0x0000000903037224 */ /* 0x000fc800078e020a */
[----:B----4-:R-:W-:-:S04]  /*d2e0*/  IMAD.WIDE R4, R3, 0x4, R18 ;  /* 0x0000000403047825 */ /* 0x010fc800078e0212 */
[----:B------:R-:W-:Y:S01]  /*d2f0*/  IMAD.WIDE R6, R3, 0x4, R16 ;  /* 0x0000000403067825 */ /* 0x000fe200078e0210 */
[----:B------:R0:W-:Y:S01]  /*d300*/  STG.E desc[UR16][R4.64], R11 ;  /* 0x0000000b04007986 */ /* 0x0001e2000c101910 */
[----:B------:R-:W-:-:S03]  /*d310*/  LOP3.LUT R3, R2, UR19, RZ, 0xfc, !PT ;  /* 0x0000001302037c12 */ /* 0x000fc6000f8efcff */
[----:B------:R0:W-:Y:S01]  /*d320*/  STG.E desc[UR16][R6.64], RZ ;  /* 0x000000ff06007986 */ /* 0x0001e2000c101910 */
        /* <DEDUP_REMOVED lines=24> */
.L_x_443:
        /* <DEDUP_REMOVED lines=11> */
.L_x_444:
[----:B------:R-:W-:Y:S05]  /*d560*/  BSYNC.RECONVERGENT B0 ;  /* 0x0000000000007941 */ /* 0x000fea0003800200 */
.L_x_442:
        /* <DEDUP_REMOVED lines=27> */
.L_x_446:
        /* <DEDUP_REMOVED lines=11> */
.L_x_447:
[----:B------:R-:W-:Y:S05]  /*d7d0*/  BSYNC.RECONVERGENT B0 ;  /* 0x0000000000007941 */ /* 0x000fea0003800200 */
.L_x_445:
        /* <DEDUP_REMOVED lines=26> */
.L_x_449:
        /* <DEDUP_REMOVED lines=11> */
.L_x_450:
[----:B------:R-:W-:Y:S05]  /*da30*/  BSYNC.RECONVERGENT B0 ;  /* 0x0000000000007941 */ /* 0x000fea0003800200 */
.L_x_448:
[----:B------:R-:W-:Y:S01]  /*da40*/  IMAD R3, R3, R7, R24 ;  /* 0x0000000703037224 */ /* 0x000fe200078e0218 */
[----:B------:R-:W-:Y:S01]  /*da50*/  IADD3 R0, P0, PT, R0, UR8, RZ ;  /* 0x0000000800007c10 */ /* 0x000fe2000ff1e0ff */
[----:B------:R-:W-:Y:S01]  /*da60*/  IMAD.MOV.U32 R11, RZ, RZ, -0x800000 ;  /* 0xff800000ff0b7424 */ /* 0x000fe200078e00ff */
[----:B------:R-:W-:Y:S01]  /*da70*/  BSSY.RECONVERGENT B0, `(.L_x_451) ;  /* 0x000002c000007945 */ /* 0x000fe20003800200 */
[----:B------:R-:W-:Y:S01]  /*da80*/  IMAD R3, R3, UR11, R14 ;  /* 0x0000000b03037c24 */ /* 0x000fe2000f8e020e */
[----:B------:R-:W-:-:S03]  /*da90*/  IADD3.X R2, PT, PT, R2, UR9, RZ, P0, !PT ;  /* 0x0000000902027c10 */ /* 0x000fc600087fe4ff */
[----:B------:R-:W-:-:S04]  /*daa0*/  IMAD R3, R3, R9, R10 ;  /* 0x0000000903037224 */ /* 0x000fc800078e020a */
[----:B------:R-:W-:-:S04]  /*dab0*/  IMAD.WIDE R4, R3, 0x4, R18 ;  /* 0x0000000403047825 */ /* 0x000fc800078e0212 */
        /* <DEDUP_REMOVED lines=28> */
.L_x_452:
        /* <DEDUP_REMOVED lines=11> */
.L_x_453:
[----:B------:R-:W-:Y:S05]  /*dd30*/  BSYNC.RECONVERGENT B0 ;  /* 0x0000000000007941 */ /* 0x000fea0003800200 */
.L_x_451:
        /* <DEDUP_REMOVED lines=27> */
.L_x_455:
        /* <DEDUP_REMOVED lines=11> */
.L_x_456:
[----:B------:R-:W-:Y:S05]  /*dfa0*/  BSYNC.RECONVERGENT B0 ;  /* 0x0000000000007941 */ /* 0x000fea0003800200 */
.L_x_454:
        /* <DEDUP_REMOVED lines=26> */
.L_x_458:
        /* <DEDUP_REMOVED lines=11> */
.L_x_459:
[----:B------:R-:W-:Y:S05]  /*e200*/  BSYNC.RECONVERGENT B0 ;  /* 0x0000000000007941 */ /* 0x000fea0003800200 */
.L_x_457:
        /* <DEDUP_REMOVED lines=36> */
.L_x_461:
        /* <DEDUP_REMOVED lines=11> */
.L_x_462:
[----:B------:R-:W-:Y:S05]  /*e500*/  BSYNC.RECONVERGENT B0 ;  /* 0x0000000000007941 */ /* 0x000fea0003800200 */
.L_x_460:
        /* <DEDUP_REMOVED lines=27> */
.L_x_464:
        /* <DEDUP_REMOVED lines=11> */
.L_x_465:
[----:B------:R-:W-:Y:S05]  /*e770*/  BSYNC.RECONVERGENT B0 ;  /* 0x0000000000007941 */ /* 0x000fea0003800200 */
.L_x_463:
        /* <DEDUP_REMOVED lines=26> */
.L_x_467:
        /* <DEDUP_REMOVED lines=11> */
.L_x_468:
[----:B------:R-:W-:Y:S05]  /*e9d0*/  BSYNC.RECONVERGENT B0 ;  /* 0x0000000000007941 */ /* 0x000fea0003800200 */
.L_x_466:
        /* <DEDUP_REMOVED lines=8> */
[----:B------:R-:W-:-:S04]  /*ea60*/  IMAD.WIDE R4, R3, 0x4, R18 ;  /* 0x0000000403047825 */ /* 0x000fc800078e0212 */
[----:B------:R-:W-:Y:S01]  /*ea70*/  IMAD.WIDE R6, R3, 0x4, R16 ;  /* 0x0000000403067825 */ /* 0x000fe200078e0210 */
[----:B------:R0:W-:Y:S04]  /*ea80*/  STG.E desc[UR16][R4.64], R11 ;  /* 0x0000000b04007986 */ /* 0x0001e8000c101910 */
[----:B------:R0:W-:Y:S03]  /*ea90*/  STG.E desc[UR16][R6.64], RZ ;  /* 0x000000ff06007986 */ /* 0x0001e6000c101910 */
[----:B------:R-:W-:Y:S05]  /*eaa0*/  @!P0 BRA `(.L_x_469) ;  /* 0xffffffe000248947 */ /* 0x000fea000383ffff */
[----:B------:R-:W-:Y:S05]  /*eab0*/  EXIT ;  /* 0x000000000000794d */ /* 0x000fea0003800000 */
        .weak           $__internal_7_$__cuda_sm20_div_s64
        .type           $__internal_7_$__cuda_sm20_div_s64,@function
        .size           $__internal_7_$__cuda_sm20_div_s64,($__internal_8_$__cuda_sm20_div_u64 - $__internal_7_$__cuda_sm20_div_s64)
$__internal_7_$__cuda_sm20_div_s64:
[----:B------:R-:W-:Y:S02]  /*eac0*/  IADD3 R20, P1, PT, RZ, -R5, RZ ;  /* 0x80000005ff147210 */ /* 0x000fe40007f3e0ff */
[----:B------:R-:W-:Y:S02]  /*ead0*/  ISETP.GE.AND P0, PT, R3, RZ, PT ;  /* 0x000000ff0300720c */ /* 0x000fe40003f06270 */
[----:B------:R-:W-:Y:S02]  /*eae0*/  IADD3.X R6, PT, PT, RZ, ~R3, RZ, P1, !PT ;  /* 0x80000003ff067210 */ /* 0x000fe40000ffe4ff */
[----:B------:R-:W-:Y:S02]  /*eaf0*/  SEL R20, R20, R5, !P0 ;  /* 0x0000000514147207 */ /* 0x000fe40004000000 */
[----:B------:R-:W-:Y:S02]  /*eb00*/  SEL R21, R6, R3, !P0 ;  /* 0x0000000306157207 */ /* 0x000fe40004000000 */
[----:B------:R-:W-:-:S02]  /*eb10*/  ISETP.GE.AND P3, PT, R7, RZ, PT ;  /* 0x000000ff0700720c */ /* 0x000fc40003f66270 */
[----:B------:R-:W0:Y:S01]  /*eb20*/  I2F.U64.RP R8, R20 ;  /* 0x0000001400087312 */ /* 0x000e220000309000 */
[----:B------:R-:W-:-:S04]  /*eb30*/  IADD3 R15, P4, PT, RZ, -R12, RZ ;  /* 0x8000000cff0f7210 */ /* 0x000fc80007f9e0ff */
[----:B------:R-:W-:Y:S02]  /*eb40*/  SEL R15, R15, R12, !P3 ;  /* 0x0000000c0f0f7207 */ /* 0x000fe40005800000 */
[----:B------:R-:W-:-:S04]  /*eb50*/  IADD3.X R12, PT, PT, RZ, ~R7, RZ, P4, !PT ;  /* 0x80000007ff0c7210 */ /* 0x000fc800027fe4ff */
[-C--:B------:R-:W-:Y:S02]  /*eb60*/  SEL R12, R12, R7.reuse, !P3 ;  /* 0x000000070c0c7207 */ /* 0x080fe40005800000 */
[----:B------:R-:W-:Y:S01]  /*eb70*/  LOP3.LUT R7, R3, R7, RZ, 0x3c, !PT ;  /* 0x0000000703077212 */ /* 0x000fe200078e3cff */
        /* <DEDUP_REMOVED lines=26> */
[----:B------:R-:W-:Y:S02]  /*ed20*/  HFMA2 R23, -RZ, RZ, 0, 0 ;  /* 0x00000000ff177431 */ /* 0x000fe400000001ff */
[----:B------:R-:W-:Y:S01]  /*ed30*/  IMAD.HI.U32 R8, R11, R8, RZ ;  /* 0x000000080b087227 */ /* 0x000fe200078e00ff */
[----:B------:R-:W-:-:S03]  /*ed40*/  IADD3 R6, P2, PT, R13, R6, RZ ;  /* 0x000000060d067210 */ /* 0x000fc60007f5e0ff */
[----:B------:R-:W-:Y:S02]  /*ed50*/  IMAD.X R8, R8, 0x1, R11, P0 ;  /* 0x0000000108087824 */ /* 0x000fe400000e060b */
        /* <DEDUP_REMOVED lines=18> */
[----:B------:R-:W-:Y:S01]  /*ee80*/  IADD3.X R13, PT, PT, R12, ~R21, RZ, P1, !PT ;  /* 0x800000150c0d7210 */ /* 0x000fe20000ffe4ff */
[----:B------:R-:W-:Y:S01]  /*ee90*/  IMAD.X R23, RZ, RZ, R8, P2 ;  /* 0x000000ffff177224 */ /* 0x000fe200010e0608 */
[----:B------:R-:W-:Y:S02]  /*eea0*/  SEL R15, R22, R15, P0 ;  /* 0x0000000f160f7207 */ /* 0x000fe40000000000 */
        /* <DEDUP_REMOVED lines=19> */
[----:B------:R-:W-:Y:S05]  /*efe0*/  RET.REL.NODEC R4 `(_Z20maxpool2d_fwd_kernelPKfPfPiiiiiiiiiiiiibii) ;  /* 0xffffff1004047950 */ /* 0x000fea0003c3ffff */
        .weak           $__internal_8_$__cuda_sm20_div_u64
        .type           $__internal_8_$__cuda_sm20_div_u64,@function
        .size           $__internal_8_$__cuda_sm20_div_u64,(.L_x_479 - $__internal_8_$__cuda_sm20_div_u64)
$__internal_8_$__cuda_sm20_div_u64:
        /* <DEDUP_REMOVED lines=40> */
[----:B------:R-:W-:Y:S02]  /*f270*/  IMAD.X R15, RZ, RZ, R8, P1 ;  /* 0x000000ffff0f7224 */ /* 0x000fe400008e0608 */
[----:B------:R-:W-:Y:S01]  /*f280*/  IMAD R8, R11, R5, R13 ;  /* 0x000000050b087224 */ /* 0x000fe200078e020d */
[----:B------:R-:W-:-:S03]  /*f290*/  IADD3 R13, P1, PT, -R12, R3, RZ ;  /* 0x000000030c0d7210 */ /* 0x000fc60007f3e1ff */
[-C--:B------:R-:W-:Y:S01]  /*f2a0*/  IMAD R8, R15, R4.reuse, R8 ;  /* 0x000000040f087224 */ /* 0x080fe200078e0208 */
[----:B------:R-:W-:-:S04]  /*f2b0*/  ISETP.GE.U32.AND P0, PT, R13, R4, PT ;  /* 0x000000040d00720c */ /* 0x000fc80003f06070 */
[----:B------:R-:W-:Y:S01]  /*f2c0*/  IADD3.X R18, PT, PT, ~R8, R7, RZ, P1, !PT ;  /* 0x0000000708127210 */ /* 0x000fe20000ffe5ff */
[----:B------:R-:W-:Y:S01]  /*f2d0*/  HFMA2 R7, -RZ, RZ, 0, 0 ;  /* 0x00000000ff077431 */ /* 0x000fe200000001ff */
        /* <DEDUP_REMOVED lines=16> */
[----:B------:R-:W-:Y:S02]  /*f3e0*/  SEL R11, R11, R12, P0 ;  /* 0x0000000c0b0b7207 */ /* 0x000fe40000000000 */
[----:B------:R-:W-:Y:S02]  /*f3f0*/  SEL R4, R4, 0xffffffff, P1 ;  /* 0xffffffff04047807 */ /* 0x000fe40000800000 */
[----:B------:R-:W-:Y:S01]  /*f400*/  SEL R11, R11, 0xffffffff, P1 ;  /* 0xffffffff0b0b7807 */ /* 0x000fe20000800000 */
[----:B------:R-:W-:Y:S06]  /*f410*/  RET.REL.NODEC R6 `(_Z20maxpool2d_fwd_kernelPKfPfPiiiiiiiiiiiiibii) ;  /* 0xffffff0806f87950 */ /* 0x000fec0003c3ffff */
.L_x_470:
        /* <DEDUP_REMOVED lines=14> */
.L_x_479:


//--------------------- .nv.shared.reserved.0     --------------------------
	.section	.nv.shared.reserved.0,"aw",@nobits
	.weak		__nv_reservedSMEM_offset_0_alias
	.size		__nv_reservedSMEM_offset_0_alias, 0, 64
	.other		__nv_reservedSMEM_offset_0_alias,@"STO_CUDA_RESERVED_SHARED STV_DEFAULT"
__nv_reservedSMEM_offset_0_alias:
	.zero		0
	.zero		64


//--------------------- .nv.constant0._Z20avgpool2d_bwd_kernelPKfPfiiiiiiiiiiiibbii --------------------------
	.section	.nv.constant0._Z20avgpool2d_bwd_kernelPKfPfiiiiiiiiiiiibbii,"a",@progbits
	.sectionflags	@""
	.align	4
.nv.constant0._Z20avgpool2d_bwd_kernelPKfPfiiiiiiiiiiiibbii:
	.zero		972


//--------------------- .nv.constant0._Z20avgpool2d_fwd_kernelPKfPfiiiiiiiiiiiibbii --------------------------
	.section	.nv.constant0._Z20avgpool2d_fwd_kernelPKfPfiiiiiiiiiiiibbii,"a",@progbits
	.sectionflags	@""
	.align	4
.nv.constant0._Z20avgpool2d_fwd_kernelPKfPfiiiiiiiiiiiibbii:
	.zero		972


//--------------------- .nv.constant0._Z20maxpool2d_bwd_kernelPKfPKiPfiiiiiiiiiiiibii --------------------------
	.section	.nv.constant0._Z20maxpool2d_bwd_kernelPKfPKiPfiiiiiiiiiiiibii,"a",@progbits
	.sectionflags	@""
	.align	4
.nv.constant0._Z20maxpool2d_bwd_kernelPKfPKiPfiiiiiiiiiiiibii:
	.zero		980


//--------------------- .nv.constant0._Z20maxpool2d_fwd_kernelPKfPfPiiiiiiiiiiiiibii --------------------------
	.section	.nv.constant0._Z20maxpool2d_fwd_kernelPKfPfPiiiiiiiiiiiiibii,"a",@progbits
	.sectionflags	@""
	.align	4
.nv.constant0._Z20maxpool2d_fwd_kernelPKfPfPiiiiiiiiiiiiibii:
	.zero		980


//--------------------- SYMBOLS --------------------------

	.type		.nv.reservedSmem.offset0,@object
	.size		.nv.reservedSmem.offset0,0x4
